//
// Generated by NVIDIA NVVM Compiler
//
// Compiler Build ID: CL-36424714
// Cuda compilation tools, release 13.0, V13.0.88
// Based on NVVM 20.0.0
//

.version 9.0
.target sm_100
.address_size 64

	// .globl	persistent_md_kernel
.shared .align 4 .b8 _ZZ22hyper_nonbonded_forcesPKfPfS1_S0_S0_S0_PKiS3_iiiE7s_pos_x[260];
.shared .align 4 .b8 _ZZ22hyper_nonbonded_forcesPKfPfS1_S0_S0_S0_PKiS3_iiiE7s_pos_y[260];
.shared .align 4 .b8 _ZZ22hyper_nonbonded_forcesPKfPfS1_S0_S0_S0_PKiS3_iiiE7s_pos_z[260];
.shared .align 4 .b8 _ZZ22hyper_nonbonded_forcesPKfPfS1_S0_S0_S0_PKiS3_iiiE7s_sigma[260];
.shared .align 4 .b8 _ZZ22hyper_nonbonded_forcesPKfPfS1_S0_S0_S0_PKiS3_iiiE5s_eps[260];
.shared .align 4 .b8 _ZZ22hyper_nonbonded_forcesPKfPfS1_S0_S0_S0_PKiS3_iiiE3s_q[260];
// _ZZ20persistent_md_kernelE12current_work_$_0 has been demoted
// _ZZ20persistent_md_kernelE12current_work_$_2 has been demoted
// _ZZ20persistent_md_kernelE12current_work_$_3 has been demoted
// _ZZ20persistent_md_kernelE8has_work has been demoted
// _ZZ20persistent_md_kernelE14block_has_work has been demoted
// _ZZ27tensor_core_distance_matrixE6tile_a has been demoted
// _ZZ27tensor_core_distance_matrixE6tile_b has been demoted
// _ZZ27tensor_core_distance_matrixE9tile_dist has been demoted
// _ZZ15l2_cache_warmupE8anti_opt has been demoted

.visible .entry persistent_md_kernel(
	.param .u64 .ptr .align 1 persistent_md_kernel_param_0,
	.param .u64 .ptr .align 1 persistent_md_kernel_param_1,
	.param .u64 .ptr .align 1 persistent_md_kernel_param_2,
	.param .u64 .ptr .align 1 persistent_md_kernel_param_3,
	.param .u64 .ptr .align 1 persistent_md_kernel_param_4,
	.param .u64 .ptr .align 1 persistent_md_kernel_param_5,
	.param .u64 .ptr .align 1 persistent_md_kernel_param_6,
	.param .u64 .ptr .align 1 persistent_md_kernel_param_7,
	.param .u64 .ptr .align 1 persistent_md_kernel_param_8,
	.param .u64 .ptr .align 1 persistent_md_kernel_param_9,
	.param .u64 .ptr .align 1 persistent_md_kernel_param_10,
	.param .u64 .ptr .align 1 persistent_md_kernel_param_11,
	.param .u64 .ptr .align 1 persistent_md_kernel_param_12,
	.param .u64 .ptr .align 1 persistent_md_kernel_param_13,
	.param .u64 .ptr .align 1 persistent_md_kernel_param_14,
	.param .u32 persistent_md_kernel_param_15,
	.param .u32 persistent_md_kernel_param_16,
	.param .u32 persistent_md_kernel_param_17,
	.param .u32 persistent_md_kernel_param_18,
	.param .u64 .ptr .align 1 persistent_md_kernel_param_19
)
.maxntid 256
.minnctapersm 4
{
	.reg .pred 	%p<153>;
	.reg .b32 	%r<338>;
	.reg .b32 	%f<877>;
	.reg .b64 	%rd<143>;
	// demoted variable
	.shared .align 4 .u32 _ZZ20persistent_md_kernelE12current_work_$_0;
	// demoted variable
	.shared .align 4 .f32 _ZZ20persistent_md_kernelE12current_work_$_2;
	// demoted variable
	.shared .align 4 .f32 _ZZ20persistent_md_kernelE12current_work_$_3;
	// demoted variable
	.shared .align 4 .u32 _ZZ20persistent_md_kernelE8has_work;
	// demoted variable
	.shared .align 4 .u32 _ZZ20persistent_md_kernelE14block_has_work;
	ld.param.u64 	%rd31, [persistent_md_kernel_param_0];
	ld.param.u64 	%rd32, [persistent_md_kernel_param_2];
	ld.param.u64 	%rd33, [persistent_md_kernel_param_3];
	ld.param.u64 	%rd34, [persistent_md_kernel_param_11];
	ld.param.u64 	%rd35, [persistent_md_kernel_param_13];
	ld.param.u32 	%r87, [persistent_md_kernel_param_15];
	ld.param.u32 	%r88, [persistent_md_kernel_param_16];
	cvta.to.global.u64 	%rd1, %rd35;
	cvta.to.global.u64 	%rd2, %rd32;
	cvta.to.global.u64 	%rd3, %rd34;
	cvta.to.global.u64 	%rd4, %rd31;
	cvta.to.global.u64 	%rd5, %rd33;
	mov.u32 	%r91, %ctaid.x;
	mov.u32 	%r92, %ntid.x;
	mov.u32 	%r93, %tid.x;
	mad.lo.s32 	%r1, %r91, %r92, %r93;
	mov.u32 	%r94, %nctaid.x;
	mul.lo.s32 	%r2, %r92, %r94;
	mul.lo.s32 	%r3, %r87, 3;
	add.s32 	%r95, %r87, 63;
	shr.s32 	%r96, %r95, 31;
	shr.u32 	%r97, %r96, 26;
	add.s32 	%r98, %r95, %r97;
	shr.s32 	%r99, %r98, 6;
	max.s32 	%r4, %r99, 1;
	add.s32 	%r100, %r1, %r2;
	max.s32 	%r101, %r3, %r100;
	setp.lt.s32 	%p1, %r100, %r3;
	selp.u32 	%r102, 1, 0, %p1;
	add.s32 	%r103, %r100, %r102;
	sub.s32 	%r5, %r101, %r103;
	max.s32 	%r104, %r88, %r100;
	setp.lt.s32 	%p2, %r100, %r88;
	selp.u32 	%r105, 1, 0, %p2;
	add.s32 	%r106, %r100, %r105;
	sub.s32 	%r6, %r104, %r106;
	div.u32 	%r125, %r5, %r2;
	div.u32 	%r135, %r6, %r2;
$L__BB0_1:
	or.b32  	%r107, %r93, %r91;
	setp.ne.s32 	%p3, %r107, 0;
	@%p3 bra 	$L__BB0_6;
	ld.param.u64 	%rd142, [persistent_md_kernel_param_19];
	mov.b32 	%r108, 0;
	st.shared.u32 	[_ZZ20persistent_md_kernelE8has_work], %r108;
	cvta.to.global.u64 	%rd6, %rd142;
	ld.volatile.global.u32 	%r109, [%rd6+8];
	setp.eq.s32 	%p4, %r109, 0;
	@%p4 bra 	$L__BB0_4;
	mov.b32 	%r110, -1;
	st.shared.u32 	[_ZZ20persistent_md_kernelE8has_work], %r110;
	bra.uni 	$L__BB0_6;
$L__BB0_4:
	ld.volatile.global.u32 	%r111, [%rd6];
	ld.volatile.global.u32 	%r112, [%rd6+4];
	setp.eq.s32 	%p5, %r111, %r112;
	@%p5 bra 	$L__BB0_6;
	ld.volatile.global.u32 	%r113, [%rd6];
	shr.s32 	%r114, %r113, 31;
	shr.u32 	%r115, %r114, 22;
	add.s32 	%r116, %r113, %r115;
	and.b32  	%r117, %r116, -1024;
	sub.s32 	%r118, %r113, %r117;
	mul.wide.s32 	%rd36, %r118, 24;
	add.s64 	%rd37, %rd6, %rd36;
	ld.global.u32 	%r119, [%rd37+12];
	ld.global.f32 	%f164, [%rd37+20];
	ld.global.f32 	%f165, [%rd37+24];
	st.shared.u32 	[_ZZ20persistent_md_kernelE12current_work_$_0], %r119;
	st.shared.f32 	[_ZZ20persistent_md_kernelE12current_work_$_2], %f164;
	st.shared.f32 	[_ZZ20persistent_md_kernelE12current_work_$_3], %f165;
	mov.b32 	%r120, 1;
	st.shared.u32 	[_ZZ20persistent_md_kernelE8has_work], %r120;
	atom.global.add.u32 	%r121, [%rd6], 1;
$L__BB0_6:
	setp.ne.s32 	%p6, %r93, 0;
	bar.sync 	0;
	@%p6 bra 	$L__BB0_10;
	setp.ne.s32 	%p7, %r91, 0;
	@%p7 bra 	$L__BB0_9;
	ld.shared.u32 	%r122, [_ZZ20persistent_md_kernelE8has_work];
	cvt.rn.f32.s32 	%f166, %r122;
	st.global.f32 	[%rd5], %f166;
$L__BB0_9:
	membar.gl;
	ld.global.f32 	%f167, [%rd5];
	cvt.rzi.s32.f32 	%r123, %f167;
	st.shared.u32 	[_ZZ20persistent_md_kernelE14block_has_work], %r123;
$L__BB0_10:
	bar.sync 	0;
	ld.shared.u32 	%r124, [_ZZ20persistent_md_kernelE14block_has_work];
	setp.eq.s32 	%p8, %r124, 0;
	@%p8 bra 	$L__BB0_1;
	setp.eq.s32 	%p9, %r124, -1;
	@%p9 bra 	$L__BB0_151;
	setp.ge.s32 	%p10, %r1, %r3;
	@%p10 bra 	$L__BB0_19;
	mul.wide.s32 	%rd7, %r2, 4;
	add.s32 	%r9, %r1, %r2;
	setp.lt.s32 	%p11, %r9, %r3;
	selp.u32 	%r126, 1, 0, %p11;
	add.s32 	%r10, %r125, %r126;
	and.b32  	%r11, %r10, 3;
	setp.eq.s32 	%p12, %r11, 3;
	mov.u32 	%r317, %r1;
	@%p12 bra 	$L__BB0_17;
	mul.lo.s32 	%r127, %r1, 3;
	mul.wide.s32 	%rd38, %r127, 4;
	add.s64 	%rd39, %rd2, %rd38;
	mul.wide.s32 	%rd40, %r1, 8;
	sub.s64 	%rd8, %rd39, %rd40;
	mov.b32 	%r128, 0;
	st.global.u32 	[%rd8], %r128;
	setp.eq.s32 	%p13, %r11, 0;
	mov.u32 	%r317, %r9;
	@%p13 bra 	$L__BB0_17;
	add.s32 	%r317, %r9, %r2;
	add.s64 	%rd41, %rd8, %rd7;
	mov.b32 	%r129, 0;
	st.global.u32 	[%rd41], %r129;
	setp.eq.s32 	%p14, %r11, 1;
	@%p14 bra 	$L__BB0_17;
	add.s32 	%r130, %r9, %r2;
	add.s32 	%r317, %r130, %r2;
	add.s64 	%rd43, %rd41, %rd7;
	mov.b32 	%r131, 0;
	st.global.u32 	[%rd43], %r131;
$L__BB0_17:
	setp.lt.u32 	%p15, %r10, 3;
	@%p15 bra 	$L__BB0_19;
$L__BB0_18:
	mul.wide.s32 	%rd44, %r317, 4;
	add.s64 	%rd45, %rd2, %rd44;
	mov.b32 	%r132, 0;
	st.global.u32 	[%rd45], %r132;
	add.s64 	%rd46, %rd45, %rd7;
	st.global.u32 	[%rd46], %r132;
	add.s64 	%rd47, %rd46, %rd7;
	st.global.u32 	[%rd47], %r132;
	add.s64 	%rd48, %rd47, %rd7;
	st.global.u32 	[%rd48], %r132;
	shl.b32 	%r133, %r2, 2;
	add.s32 	%r317, %r133, %r317;
	setp.lt.s32 	%p16, %r317, %r3;
	@%p16 bra 	$L__BB0_18;
$L__BB0_19:
	setp.ne.s32 	%p17, %r1, 0;
	@%p17 bra 	$L__BB0_21;
	ld.param.u64 	%rd130, [persistent_md_kernel_param_4];
	mov.b32 	%r134, 0;
	st.global.u32 	[%rd5], %r134;
	cvta.to.global.u64 	%rd49, %rd130;
	st.global.u32 	[%rd49], %r134;
$L__BB0_21:
	ld.param.u32 	%r311, [persistent_md_kernel_param_16];
	setp.ge.s32 	%p18, %r1, %r311;
	bar.sync 	0;
	mov.f32 	%f814, 0f00000000;
	@%p18 bra 	$L__BB0_26;
	ld.param.u32 	%r312, [persistent_md_kernel_param_16];
	ld.param.u64 	%rd133, [persistent_md_kernel_param_6];
	ld.param.u64 	%rd132, [persistent_md_kernel_param_5];
	cvta.to.global.u64 	%rd9, %rd132;
	cvta.to.global.u64 	%rd10, %rd133;
	setp.lt.s32 	%p19, %r100, %r312;
	selp.u32 	%r137, 1, 0, %p19;
	add.s32 	%r17, %r135, %r137;
	and.b32  	%r138, %r17, 1;
	setp.eq.b32 	%p20, %r138, 1;
	mov.f32 	%f814, 0f00000000;
	mov.u32 	%r320, %r1;
	@%p20 bra 	$L__BB0_24;
	shl.b32 	%r139, %r1, 1;
	mul.wide.s32 	%rd50, %r139, 4;
	add.s64 	%rd51, %rd9, %rd50;
	ld.global.nc.u32 	%r140, [%rd51];
	ld.global.nc.u32 	%r141, [%rd51+4];
	add.s64 	%rd52, %rd10, %rd50;
	ld.global.nc.f32 	%f171, [%rd52];
	ld.global.nc.f32 	%f172, [%rd52+4];
	mul.lo.s32 	%r142, %r141, 3;
	mul.wide.s32 	%rd53, %r142, 4;
	add.s64 	%rd54, %rd4, %rd53;
	ld.global.f32 	%f173, [%rd54];
	mul.lo.s32 	%r143, %r140, 3;
	mul.wide.s32 	%rd55, %r143, 4;
	add.s64 	%rd56, %rd4, %rd55;
	ld.global.f32 	%f174, [%rd56];
	sub.f32 	%f175, %f173, %f174;
	ld.global.f32 	%f176, [%rd54+4];
	ld.global.f32 	%f177, [%rd56+4];
	sub.f32 	%f178, %f176, %f177;
	ld.global.f32 	%f179, [%rd54+8];
	ld.global.f32 	%f180, [%rd56+8];
	sub.f32 	%f181, %f179, %f180;
	mul.f32 	%f182, %f178, %f178;
	fma.rn.f32 	%f183, %f175, %f175, %f182;
	fma.rn.f32 	%f184, %f181, %f181, %f183;
	sqrt.rn.f32 	%f185, %f184;
	sub.f32 	%f186, %f185, %f171;
	neg.f32 	%f187, %f172;
	mul.f32 	%f188, %f186, %f187;
	add.f32 	%f189, %f185, 0f358637BD;
	div.rn.f32 	%f190, %f188, %f189;
	max.f32 	%f191, %f190, 0fC3960000;
	min.f32 	%f192, %f191, 0f43960000;
	mul.f32 	%f193, %f175, %f192;
	mul.f32 	%f194, %f178, %f192;
	mul.f32 	%f195, %f181, %f192;
	add.s64 	%rd57, %rd2, %rd55;
	atom.global.add.f32 	%f196, [%rd57], %f193;
	atom.global.add.f32 	%f197, [%rd57+4], %f194;
	atom.global.add.f32 	%f198, [%rd57+8], %f195;
	add.s64 	%rd58, %rd2, %rd53;
	neg.f32 	%f199, %f193;
	atom.global.add.f32 	%f200, [%rd58], %f199;
	neg.f32 	%f201, %f194;
	atom.global.add.f32 	%f202, [%rd58+4], %f201;
	neg.f32 	%f203, %f195;
	atom.global.add.f32 	%f204, [%rd58+8], %f203;
	mul.f32 	%f205, %f172, 0f3F000000;
	mul.f32 	%f206, %f205, %f186;
	fma.rn.f32 	%f814, %f186, %f206, 0f00000000;
	mov.u32 	%r320, %r100;
$L__BB0_24:
	setp.eq.s32 	%p21, %r17, 0;
	@%p21 bra 	$L__BB0_26;
$L__BB0_25:
	ld.param.u32 	%r313, [persistent_md_kernel_param_16];
	shl.b32 	%r144, %r320, 1;
	mul.wide.s32 	%rd59, %r144, 4;
	add.s64 	%rd60, %rd9, %rd59;
	ld.global.nc.u32 	%r145, [%rd60];
	ld.global.nc.u32 	%r146, [%rd60+4];
	add.s64 	%rd61, %rd10, %rd59;
	ld.global.nc.f32 	%f207, [%rd61];
	ld.global.nc.f32 	%f208, [%rd61+4];
	mul.lo.s32 	%r147, %r146, 3;
	mul.wide.s32 	%rd62, %r147, 4;
	add.s64 	%rd63, %rd4, %rd62;
	ld.global.f32 	%f209, [%rd63];
	mul.lo.s32 	%r148, %r145, 3;
	mul.wide.s32 	%rd64, %r148, 4;
	add.s64 	%rd65, %rd4, %rd64;
	ld.global.f32 	%f210, [%rd65];
	sub.f32 	%f211, %f209, %f210;
	ld.global.f32 	%f212, [%rd63+4];
	ld.global.f32 	%f213, [%rd65+4];
	sub.f32 	%f214, %f212, %f213;
	ld.global.f32 	%f215, [%rd63+8];
	ld.global.f32 	%f216, [%rd65+8];
	sub.f32 	%f217, %f215, %f216;
	mul.f32 	%f218, %f214, %f214;
	fma.rn.f32 	%f219, %f211, %f211, %f218;
	fma.rn.f32 	%f220, %f217, %f217, %f219;
	sqrt.rn.f32 	%f221, %f220;
	sub.f32 	%f222, %f221, %f207;
	neg.f32 	%f223, %f208;
	mul.f32 	%f224, %f222, %f223;
	add.f32 	%f225, %f221, 0f358637BD;
	div.rn.f32 	%f226, %f224, %f225;
	max.f32 	%f227, %f226, 0fC3960000;
	min.f32 	%f228, %f227, 0f43960000;
	mul.f32 	%f229, %f211, %f228;
	mul.f32 	%f230, %f214, %f228;
	mul.f32 	%f231, %f217, %f228;
	add.s64 	%rd66, %rd2, %rd64;
	atom.global.add.f32 	%f232, [%rd66], %f229;
	atom.global.add.f32 	%f233, [%rd66+4], %f230;
	atom.global.add.f32 	%f234, [%rd66+8], %f231;
	add.s64 	%rd67, %rd2, %rd62;
	neg.f32 	%f235, %f229;
	atom.global.add.f32 	%f236, [%rd67], %f235;
	neg.f32 	%f237, %f230;
	atom.global.add.f32 	%f238, [%rd67+4], %f237;
	neg.f32 	%f239, %f231;
	atom.global.add.f32 	%f240, [%rd67+8], %f239;
	mul.f32 	%f241, %f208, 0f3F000000;
	mul.f32 	%f242, %f241, %f222;
	fma.rn.f32 	%f243, %f222, %f242, %f814;
	mul.wide.s32 	%rd68, %r2, 8;
	add.s64 	%rd69, %rd60, %rd68;
	ld.global.nc.u32 	%r149, [%rd69];
	ld.global.nc.u32 	%r150, [%rd69+4];
	add.s64 	%rd70, %rd61, %rd68;
	ld.global.nc.f32 	%f244, [%rd70];
	ld.global.nc.f32 	%f245, [%rd70+4];
	mul.lo.s32 	%r151, %r150, 3;
	mul.wide.s32 	%rd71, %r151, 4;
	add.s64 	%rd72, %rd4, %rd71;
	ld.global.f32 	%f246, [%rd72];
	mul.lo.s32 	%r152, %r149, 3;
	mul.wide.s32 	%rd73, %r152, 4;
	add.s64 	%rd74, %rd4, %rd73;
	ld.global.f32 	%f247, [%rd74];
	sub.f32 	%f248, %f246, %f247;
	ld.global.f32 	%f249, [%rd72+4];
	ld.global.f32 	%f250, [%rd74+4];
	sub.f32 	%f251, %f249, %f250;
	ld.global.f32 	%f252, [%rd72+8];
	ld.global.f32 	%f253, [%rd74+8];
	sub.f32 	%f254, %f252, %f253;
	mul.f32 	%f255, %f251, %f251;
	fma.rn.f32 	%f256, %f248, %f248, %f255;
	fma.rn.f32 	%f257, %f254, %f254, %f256;
	sqrt.rn.f32 	%f258, %f257;
	sub.f32 	%f259, %f258, %f244;
	neg.f32 	%f260, %f245;
	mul.f32 	%f261, %f259, %f260;
	add.f32 	%f262, %f258, 0f358637BD;
	div.rn.f32 	%f263, %f261, %f262;
	max.f32 	%f264, %f263, 0fC3960000;
	min.f32 	%f265, %f264, 0f43960000;
	mul.f32 	%f266, %f248, %f265;
	mul.f32 	%f267, %f251, %f265;
	mul.f32 	%f268, %f254, %f265;
	add.s64 	%rd75, %rd2, %rd73;
	atom.global.add.f32 	%f269, [%rd75], %f266;
	atom.global.add.f32 	%f270, [%rd75+4], %f267;
	atom.global.add.f32 	%f271, [%rd75+8], %f268;
	add.s64 	%rd76, %rd2, %rd71;
	neg.f32 	%f272, %f266;
	atom.global.add.f32 	%f273, [%rd76], %f272;
	neg.f32 	%f274, %f267;
	atom.global.add.f32 	%f275, [%rd76+4], %f274;
	neg.f32 	%f276, %f268;
	atom.global.add.f32 	%f277, [%rd76+8], %f276;
	mul.f32 	%f278, %f245, 0f3F000000;
	mul.f32 	%f279, %f278, %f259;
	fma.rn.f32 	%f814, %f259, %f279, %f243;
	shl.b32 	%r153, %r2, 1;
	add.s32 	%r320, %r320, %r153;
	setp.lt.s32 	%p22, %r320, %r313;
	@%p22 bra 	$L__BB0_25;
$L__BB0_26:
	and.b32  	%r155, %r93, 31;
	setp.ne.s32 	%p23, %r155, 0;
	mov.b32 	%r156, %f814;
	shfl.sync.bfly.b32	%r157|%p24, %r156, 16, 31, -1;
	mov.b32 	%f280, %r157;
	add.f32 	%f281, %f814, %f280;
	mov.b32 	%r158, %f281;
	shfl.sync.bfly.b32	%r159|%p25, %r158, 8, 31, -1;
	mov.b32 	%f282, %r159;
	add.f32 	%f283, %f281, %f282;
	mov.b32 	%r160, %f283;
	shfl.sync.bfly.b32	%r161|%p26, %r160, 4, 31, -1;
	mov.b32 	%f284, %r161;
	add.f32 	%f285, %f283, %f284;
	mov.b32 	%r162, %f285;
	shfl.sync.bfly.b32	%r163|%p27, %r162, 2, 31, -1;
	mov.b32 	%f286, %r163;
	add.f32 	%f287, %f285, %f286;
	mov.b32 	%r164, %f287;
	shfl.sync.bfly.b32	%r165|%p28, %r164, 1, 31, -1;
	mov.b32 	%f288, %r165;
	add.f32 	%f7, %f287, %f288;
	@%p23 bra 	$L__BB0_28;
	atom.global.add.f32 	%f289, [%rd5], %f7;
$L__BB0_28:
	ld.param.u32 	%r314, [persistent_md_kernel_param_17];
	setp.ge.s32 	%p29, %r1, %r314;
	mov.f32 	%f815, 0f00000000;
	@%p29 bra 	$L__BB0_34;
	mov.f32 	%f815, 0f00000000;
	mov.u32 	%r321, %r1;
$L__BB0_30:
	ld.param.u64 	%rd134, [persistent_md_kernel_param_7];
	shl.b32 	%r166, %r321, 2;
	cvta.to.global.u64 	%rd77, %rd134;
	mul.wide.s32 	%rd78, %r166, 4;
	add.s64 	%rd79, %rd77, %rd78;
	ld.global.nc.u32 	%r167, [%rd79];
	ld.global.nc.u32 	%r168, [%rd79+4];
	ld.global.nc.u32 	%r169, [%rd79+8];
	mul.lo.s32 	%r23, %r167, 3;
	mul.wide.s32 	%rd80, %r23, 4;
	add.s64 	%rd81, %rd4, %rd80;
	ld.global.f32 	%f292, [%rd81];
	mul.lo.s32 	%r24, %r168, 3;
	mul.wide.s32 	%rd82, %r24, 4;
	add.s64 	%rd83, %rd4, %rd82;
	ld.global.f32 	%f293, [%rd83];
	sub.f32 	%f9, %f292, %f293;
	ld.global.f32 	%f294, [%rd81+4];
	ld.global.f32 	%f295, [%rd83+4];
	sub.f32 	%f10, %f294, %f295;
	ld.global.f32 	%f296, [%rd81+8];
	ld.global.f32 	%f297, [%rd83+8];
	sub.f32 	%f11, %f296, %f297;
	mul.lo.s32 	%r25, %r169, 3;
	mul.wide.s32 	%rd84, %r25, 4;
	add.s64 	%rd85, %rd4, %rd84;
	ld.global.f32 	%f298, [%rd85];
	sub.f32 	%f12, %f298, %f293;
	ld.global.f32 	%f299, [%rd85+4];
	sub.f32 	%f13, %f299, %f295;
	ld.global.f32 	%f300, [%rd85+8];
	sub.f32 	%f14, %f300, %f297;
	mul.f32 	%f301, %f10, %f10;
	fma.rn.f32 	%f302, %f9, %f9, %f301;
	fma.rn.f32 	%f303, %f11, %f11, %f302;
	sqrt.rn.f32 	%f15, %f303;
	mul.f32 	%f304, %f13, %f13;
	fma.rn.f32 	%f305, %f12, %f12, %f304;
	fma.rn.f32 	%f306, %f14, %f14, %f305;
	sqrt.rn.f32 	%f307, %f306;
	min.f32 	%f308, %f15, %f307;
	setp.lt.f32 	%p30, %f308, 0f358637BD;
	@%p30 bra 	$L__BB0_33;
	mul.f32 	%f309, %f10, %f13;
	fma.rn.f32 	%f310, %f9, %f12, %f309;
	fma.rn.f32 	%f311, %f11, %f14, %f310;
	mul.f32 	%f312, %f15, %f307;
	div.rn.f32 	%f313, %f311, %f312;
	max.f32 	%f314, %f313, 0fBF800000;
	min.f32 	%f17, %f314, 0f3F800000;
	mul.f32 	%f315, %f17, %f17;
	mov.f32 	%f316, 0f3F800000;
	sub.f32 	%f317, %f316, %f315;
	sqrt.rn.f32 	%f18, %f317;
	setp.lt.f32 	%p31, %f18, 0f358637BD;
	@%p31 bra 	$L__BB0_33;
	ld.param.u64 	%rd135, [persistent_md_kernel_param_8];
	shl.b32 	%r170, %r321, 1;
	cvta.to.global.u64 	%rd86, %rd135;
	mul.wide.s32 	%rd87, %r170, 4;
	add.s64 	%rd88, %rd86, %rd87;
	ld.global.nc.f32 	%f318, [%rd88+4];
	ld.global.nc.f32 	%f319, [%rd88];
	abs.f32 	%f320, %f17;
	fma.rn.f32 	%f321, %f320, 0fBF000000, 0f3F000000;
	rsqrt.approx.ftz.f32 	%f322, %f321;
	mul.f32 	%f323, %f321, %f322;
	setp.gt.f32 	%p32, %f320, 0f3F0F5C29;
	setp.eq.f32 	%p33, %f320, 0f3F800000;
	mul.f32 	%f324, %f322, 0fBF000000;
	fma.rn.f32 	%f325, %f323, %f324, 0f3F000000;
	fma.rn.f32 	%f326, %f323, %f325, %f323;
	selp.f32 	%f327, 0f00000000, %f326, %p33;
	selp.f32 	%f328, %f327, %f320, %p32;
	copysign.f32 	%f329, %f17, %f328;
	mul.f32 	%f330, %f329, %f329;
	fma.rn.f32 	%f331, %f330, 0f3D10ECEF, 0f3C8B1ABB;
	fma.rn.f32 	%f332, %f331, %f330, 0f3CFC028C;
	fma.rn.f32 	%f333, %f332, %f330, 0f3D372139;
	fma.rn.f32 	%f334, %f333, %f330, 0f3D9993DB;
	fma.rn.f32 	%f335, %f334, %f330, 0f3E2AAAC6;
	mul.f32 	%f336, %f330, %f335;
	fma.rn.f32 	%f337, %f336, %f329, %f329;
	setp.gt.f32 	%p34, %f17, 0f3F0F5C29;
	neg.f32 	%f338, %f337;
	selp.f32 	%f339, %f337, %f338, %p32;
	fma.rn.f32 	%f340, 0f3F6EE581, 0f3FD774EB, %f339;
	selp.f32 	%f341, %f337, %f340, %p34;
	add.f32 	%f342, %f341, %f341;
	selp.f32 	%f343, %f342, %f341, %p32;
	sub.f32 	%f344, %f343, %f319;
	mul.f32 	%f345, %f318, %f344;
	rcp.rn.f32 	%f346, %f15;
	rcp.rn.f32 	%f347, %f307;
	rcp.rn.f32 	%f348, %f18;
	mul.f32 	%f349, %f12, %f346;
	mul.f32 	%f350, %f349, %f347;
	mul.f32 	%f351, %f9, %f17;
	mul.f32 	%f352, %f346, %f351;
	mul.f32 	%f353, %f346, %f352;
	sub.f32 	%f354, %f350, %f353;
	mul.f32 	%f355, %f354, %f345;
	mul.f32 	%f356, %f348, %f355;
	mul.f32 	%f357, %f13, %f346;
	mul.f32 	%f358, %f357, %f347;
	mul.f32 	%f359, %f10, %f17;
	mul.f32 	%f360, %f346, %f359;
	mul.f32 	%f361, %f346, %f360;
	sub.f32 	%f362, %f358, %f361;
	mul.f32 	%f363, %f362, %f345;
	mul.f32 	%f364, %f348, %f363;
	mul.f32 	%f365, %f14, %f346;
	mul.f32 	%f366, %f365, %f347;
	mul.f32 	%f367, %f11, %f17;
	mul.f32 	%f368, %f346, %f367;
	mul.f32 	%f369, %f346, %f368;
	sub.f32 	%f370, %f366, %f369;
	mul.f32 	%f371, %f370, %f345;
	mul.f32 	%f372, %f348, %f371;
	mul.f32 	%f373, %f9, %f346;
	mul.f32 	%f374, %f373, %f347;
	mul.f32 	%f375, %f12, %f17;
	mul.f32 	%f376, %f347, %f375;
	mul.f32 	%f377, %f347, %f376;
	sub.f32 	%f378, %f374, %f377;
	mul.f32 	%f379, %f378, %f345;
	mul.f32 	%f380, %f348, %f379;
	mul.f32 	%f381, %f10, %f346;
	mul.f32 	%f382, %f381, %f347;
	mul.f32 	%f383, %f13, %f17;
	mul.f32 	%f384, %f347, %f383;
	mul.f32 	%f385, %f347, %f384;
	sub.f32 	%f386, %f382, %f385;
	mul.f32 	%f387, %f386, %f345;
	mul.f32 	%f388, %f348, %f387;
	mul.f32 	%f389, %f11, %f346;
	mul.f32 	%f390, %f389, %f347;
	mul.f32 	%f391, %f14, %f17;
	mul.f32 	%f392, %f347, %f391;
	mul.f32 	%f393, %f347, %f392;
	sub.f32 	%f394, %f390, %f393;
	mul.f32 	%f395, %f394, %f345;
	mul.f32 	%f396, %f348, %f395;
	add.s64 	%rd90, %rd2, %rd80;
	neg.f32 	%f397, %f356;
	atom.global.add.f32 	%f398, [%rd90], %f397;
	neg.f32 	%f399, %f364;
	atom.global.add.f32 	%f400, [%rd90+4], %f399;
	neg.f32 	%f401, %f372;
	atom.global.add.f32 	%f402, [%rd90+8], %f401;
	add.s64 	%rd92, %rd2, %rd84;
	neg.f32 	%f403, %f380;
	atom.global.add.f32 	%f404, [%rd92], %f403;
	neg.f32 	%f405, %f388;
	atom.global.add.f32 	%f406, [%rd92+4], %f405;
	neg.f32 	%f407, %f396;
	atom.global.add.f32 	%f408, [%rd92+8], %f407;
	add.s64 	%rd94, %rd2, %rd82;
	add.f32 	%f409, %f356, %f380;
	atom.global.add.f32 	%f410, [%rd94], %f409;
	add.f32 	%f411, %f364, %f388;
	atom.global.add.f32 	%f412, [%rd94+4], %f411;
	add.f32 	%f413, %f372, %f396;
	atom.global.add.f32 	%f414, [%rd94+8], %f413;
	mul.f32 	%f415, %f318, 0f3F000000;
	mul.f32 	%f416, %f415, %f344;
	fma.rn.f32 	%f815, %f344, %f416, %f815;
$L__BB0_33:
	ld.param.u32 	%r315, [persistent_md_kernel_param_17];
	add.s32 	%r321, %r321, %r2;
	setp.lt.s32 	%p35, %r321, %r315;
	@%p35 bra 	$L__BB0_30;
$L__BB0_34:
	setp.ne.s32 	%p36, %r155, 0;
	mov.b32 	%r173, %f815;
	shfl.sync.bfly.b32	%r174|%p37, %r173, 16, 31, -1;
	mov.b32 	%f417, %r174;
	add.f32 	%f418, %f815, %f417;
	mov.b32 	%r175, %f418;
	shfl.sync.bfly.b32	%r176|%p38, %r175, 8, 31, -1;
	mov.b32 	%f419, %r176;
	add.f32 	%f420, %f418, %f419;
	mov.b32 	%r177, %f420;
	shfl.sync.bfly.b32	%r178|%p39, %r177, 4, 31, -1;
	mov.b32 	%f421, %r178;
	add.f32 	%f422, %f420, %f421;
	mov.b32 	%r179, %f422;
	shfl.sync.bfly.b32	%r180|%p40, %r179, 2, 31, -1;
	mov.b32 	%f423, %r180;
	add.f32 	%f424, %f422, %f423;
	mov.b32 	%r181, %f424;
	shfl.sync.bfly.b32	%r182|%p41, %r181, 1, 31, -1;
	mov.b32 	%f425, %r182;
	add.f32 	%f22, %f424, %f425;
	@%p36 bra 	$L__BB0_36;
	atom.global.add.f32 	%f426, [%rd5], %f22;
$L__BB0_36:
	ld.param.u32 	%r302, [persistent_md_kernel_param_15];
	setp.ge.s32 	%p42, %r1, %r302;
	bar.sync 	0;
	mov.f32 	%f818, 0f00000000;
	mov.b32 	%r322, 0;
	mov.f32 	%f819, %f818;
	mov.f32 	%f820, %f818;
	mov.f32 	%f821, %f818;
	mov.f32 	%f822, %f818;
	mov.f32 	%f823, %f818;
	mov.u32 	%r323, %r322;
	@%p42 bra 	$L__BB0_38;
	ld.param.u32 	%r316, [persistent_md_kernel_param_18];
	ld.param.u64 	%rd141, [persistent_md_kernel_param_14];
	ld.param.u64 	%rd138, [persistent_md_kernel_param_10];
	ld.param.u64 	%rd136, [persistent_md_kernel_param_9];
	mul.lo.s32 	%r323, %r316, %r1;
	mul.lo.s32 	%r184, %r1, 3;
	mul.wide.s32 	%rd95, %r184, 4;
	add.s64 	%rd96, %rd4, %rd95;
	ld.global.f32 	%f818, [%rd96];
	ld.global.f32 	%f819, [%rd96+4];
	ld.global.f32 	%f820, [%rd96+8];
	cvta.to.global.u64 	%rd97, %rd136;
	mul.wide.s32 	%rd98, %r1, 4;
	add.s64 	%rd99, %rd97, %rd98;
	ld.global.nc.f32 	%f821, [%rd99];
	cvta.to.global.u64 	%rd100, %rd138;
	add.s64 	%rd101, %rd100, %rd98;
	ld.global.nc.f32 	%f822, [%rd101];
	add.s64 	%rd102, %rd3, %rd98;
	ld.global.nc.f32 	%f823, [%rd102];
	cvta.to.global.u64 	%rd103, %rd141;
	add.s64 	%rd104, %rd103, %rd98;
	ld.global.nc.u32 	%r322, [%rd104];
$L__BB0_38:
	ld.param.u32 	%r303, [persistent_md_kernel_param_15];
	setp.lt.s32 	%p43, %r303, 1;
	mov.f32 	%f836, 0f00000000;
	mov.f32 	%f837, %f836;
	mov.f32 	%f838, %f836;
	mov.f32 	%f839, %f836;
	@%p43 bra 	$L__BB0_141;
	ld.param.u32 	%r324, [persistent_md_kernel_param_15];
	add.s32 	%r186, %r322, -1;
	min.u32 	%r31, %r186, 31;
	add.s32 	%r32, %r31, 1;
	mov.f32 	%f839, 0f00000000;
	mov.b32 	%r325, 0;
	mov.f32 	%f838, %f839;
	mov.f32 	%f837, %f839;
	mov.f32 	%f836, %f839;
$L__BB0_40:
	ld.param.u32 	%r305, [persistent_md_kernel_param_15];
	min.s32 	%r187, %r324, 64;
	max.s32 	%r35, %r187, 1;
	shl.b32 	%r36, %r325, 6;
	and.b32  	%r189, %r93, 63;
	or.b32  	%r37, %r36, %r189;
	setp.ge.s32 	%p44, %r37, %r305;
	@%p44 bra 	$L__BB0_42;
	ld.param.u64 	%rd139, [persistent_md_kernel_param_10];
	ld.param.u64 	%rd137, [persistent_md_kernel_param_9];
	mul.lo.s32 	%r190, %r37, 3;
	mul.wide.u32 	%rd105, %r190, 4;
	add.s64 	%rd106, %rd4, %rd105;
	ld.global.f32 	%f433, [%rd106];
	shl.b32 	%r192, %r93, 2;
	and.b32  	%r193, %r192, 252;
	mov.u32 	%r194, _ZZ22hyper_nonbonded_forcesPKfPfS1_S0_S0_S0_PKiS3_iiiE7s_pos_x;
	add.s32 	%r195, %r194, %r193;
	st.shared.f32 	[%r195], %f433;
	ld.global.f32 	%f434, [%rd106+4];
	mov.u32 	%r196, _ZZ22hyper_nonbonded_forcesPKfPfS1_S0_S0_S0_PKiS3_iiiE7s_pos_y;
	add.s32 	%r197, %r196, %r193;
	st.shared.f32 	[%r197], %f434;
	ld.global.f32 	%f435, [%rd106+8];
	mov.u32 	%r198, _ZZ22hyper_nonbonded_forcesPKfPfS1_S0_S0_S0_PKiS3_iiiE7s_pos_z;
	add.s32 	%r199, %r198, %r193;
	st.shared.f32 	[%r199], %f435;
	cvta.to.global.u64 	%rd107, %rd137;
	mul.wide.u32 	%rd108, %r37, 4;
	add.s64 	%rd109, %rd107, %rd108;
	ld.global.nc.f32 	%f436, [%rd109];
	mov.u32 	%r200, _ZZ22hyper_nonbonded_forcesPKfPfS1_S0_S0_S0_PKiS3_iiiE7s_sigma;
	add.s32 	%r201, %r200, %r193;
	st.shared.f32 	[%r201], %f436;
	cvta.to.global.u64 	%rd110, %rd139;
	add.s64 	%rd111, %rd110, %rd108;
	ld.global.nc.f32 	%f437, [%rd111];
	mov.u32 	%r202, _ZZ22hyper_nonbonded_forcesPKfPfS1_S0_S0_S0_PKiS3_iiiE5s_eps;
	add.s32 	%r203, %r202, %r193;
	st.shared.f32 	[%r203], %f437;
	add.s64 	%rd112, %rd3, %rd108;
	ld.global.nc.f32 	%f438, [%rd112];
	mov.u32 	%r204, _ZZ22hyper_nonbonded_forcesPKfPfS1_S0_S0_S0_PKiS3_iiiE3s_q;
	add.s32 	%r205, %r204, %r193;
	st.shared.f32 	[%r205], %f438;
$L__BB0_42:
	ld.param.u32 	%r306, [persistent_md_kernel_param_15];
	bar.sync 	0;
	max.s32 	%r206, %r1, %r36;
	setp.ge.s32 	%p45, %r206, %r306;
	@%p45 bra 	$L__BB0_140;
	and.b32  	%r38, %r35, 3;
	setp.lt.s32 	%p46, %r324, 4;
	mov.b32 	%r333, 0;
	@%p46 bra 	$L__BB0_98;
	and.b32  	%r333, %r35, 124;
	mov.b32 	%r326, 0;
$L__BB0_45:
	.pragma "nounroll";
	add.s32 	%r41, %r326, %r36;
	setp.eq.s32 	%p47, %r41, %r1;
	shl.b32 	%r209, %r326, 2;
	mov.u32 	%r210, _ZZ22hyper_nonbonded_forcesPKfPfS1_S0_S0_S0_PKiS3_iiiE7s_pos_x;
	add.s32 	%r42, %r210, %r209;
	mov.u32 	%r211, _ZZ22hyper_nonbonded_forcesPKfPfS1_S0_S0_S0_PKiS3_iiiE7s_pos_y;
	add.s32 	%r43, %r211, %r209;
	mov.u32 	%r212, _ZZ22hyper_nonbonded_forcesPKfPfS1_S0_S0_S0_PKiS3_iiiE7s_pos_z;
	add.s32 	%r44, %r212, %r209;
	mov.u32 	%r213, _ZZ22hyper_nonbonded_forcesPKfPfS1_S0_S0_S0_PKiS3_iiiE7s_sigma;
	add.s32 	%r45, %r213, %r209;
	mov.u32 	%r214, _ZZ22hyper_nonbonded_forcesPKfPfS1_S0_S0_S0_PKiS3_iiiE5s_eps;
	add.s32 	%r46, %r214, %r209;
	mov.u32 	%r215, _ZZ22hyper_nonbonded_forcesPKfPfS1_S0_S0_S0_PKiS3_iiiE3s_q;
	add.s32 	%r47, %r215, %r209;
	@%p47 bra 	$L__BB0_58;
	ld.shared.f32 	%f440, [%r42];
	sub.f32 	%f46, %f440, %f818;
	ld.shared.f32 	%f441, [%r43];
	sub.f32 	%f47, %f441, %f819;
	ld.shared.f32 	%f442, [%r44];
	sub.f32 	%f48, %f442, %f820;
	mul.f32 	%f443, %f47, %f47;
	fma.rn.f32 	%f444, %f46, %f46, %f443;
	fma.rn.f32 	%f49, %f48, %f48, %f444;
	setp.ge.f32 	%p48, %f49, 0f43100000;
	setp.le.f32 	%p49, %f49, 0f358637BD;
	or.pred  	%p50, %p48, %p49;
	@%p50 bra 	$L__BB0_58;
	setp.lt.s32 	%p51, %r322, 1;
	@%p51 bra 	$L__BB0_57;
	neg.s32 	%r328, %r31;
	mov.b32 	%r329, 0;
	mov.u32 	%r327, %r323;
	bra.uni 	$L__BB0_56;
$L__BB0_49:
	setp.eq.s32 	%p53, %r328, 0;
	@%p53 bra 	$L__BB0_57;
	ld.global.nc.u32 	%r218, [%rd11+4];
	setp.eq.s32 	%p54, %r218, %r41;
	@%p54 bra 	$L__BB0_58;
	add.s32 	%r219, %r329, 1;
	setp.eq.s32 	%p55, %r219, %r31;
	@%p55 bra 	$L__BB0_57;
	ld.global.nc.u32 	%r220, [%rd11+8];
	setp.eq.s32 	%p56, %r220, %r41;
	@%p56 bra 	$L__BB0_58;
	add.s32 	%r221, %r329, 2;
	setp.eq.s32 	%p57, %r221, %r31;
	@%p57 bra 	$L__BB0_57;
	ld.global.nc.u32 	%r222, [%rd11+12];
	setp.eq.s32 	%p58, %r222, %r41;
	@%p58 bra 	$L__BB0_58;
	add.s32 	%r329, %r329, 4;
	add.s32 	%r328, %r328, 4;
	add.s32 	%r327, %r327, 4;
	setp.eq.s32 	%p59, %r329, %r32;
	@%p59 bra 	$L__BB0_57;
$L__BB0_56:
	.pragma "nounroll";
	mul.wide.s32 	%rd113, %r327, 4;
	add.s64 	%rd11, %rd1, %rd113;
	ld.global.nc.u32 	%r217, [%rd11];
	setp.eq.s32 	%p52, %r217, %r41;
	@%p52 bra 	$L__BB0_58;
	bra.uni 	$L__BB0_49;
$L__BB0_57:
	ld.shared.f32 	%f445, [%r45];
	add.f32 	%f446, %f821, %f445;
	mul.f32 	%f447, %f446, 0f3F000000;
	ld.shared.f32 	%f448, [%r46];
	mul.f32 	%f449, %f822, %f448;
	sqrt.rn.f32 	%f450, %f449;
	mul.f32 	%f451, %f447, %f447;
	mul.f32 	%f452, %f451, %f451;
	mul.f32 	%f453, %f451, %f452;
	add.f32 	%f454, %f49, 0f3C23D70A;
	rcp.rn.f32 	%f455, %f454;
	mul.f32 	%f456, %f455, %f455;
	mul.f32 	%f457, %f455, %f456;
	mul.f32 	%f458, %f457, %f453;
	mul.f32 	%f459, %f450, 0f41C00000;
	add.f32 	%f460, %f458, %f458;
	mul.f32 	%f461, %f458, %f460;
	sub.f32 	%f462, %f461, %f458;
	mul.f32 	%f463, %f459, %f462;
	mul.f32 	%f464, %f450, 0f40800000;
	mul.f32 	%f465, %f464, %f458;
	add.f32 	%f466, %f458, 0fBF800000;
	sqrt.rn.f32 	%f467, %f49;
	add.f32 	%f468, %f467, 0f3DCCCCCD;
	rcp.rn.f32 	%f469, %f468;
	ld.shared.f32 	%f470, [%r47];
	mul.f32 	%f471, %f823, %f470;
	mul.f32 	%f472, %f471, 0f43A60824;
	mul.f32 	%f473, %f472, 0f3E800000;
	mul.f32 	%f474, %f469, %f473;
	mul.f32 	%f475, %f469, %f474;
	add.f32 	%f476, %f475, %f475;
	mul.f32 	%f477, %f469, %f476;
	fma.rn.f32 	%f478, %f455, %f463, %f477;
	max.f32 	%f479, %f478, 0fC3960000;
	min.f32 	%f480, %f479, 0f43960000;
	fma.rn.f32 	%f836, %f46, %f480, %f836;
	fma.rn.f32 	%f837, %f47, %f480, %f837;
	fma.rn.f32 	%f838, %f48, %f480, %f838;
	fma.rn.f32 	%f481, %f465, %f466, %f475;
	fma.rn.f32 	%f839, %f481, 0f3F000000, %f839;
$L__BB0_58:
	add.s32 	%r55, %r41, 1;
	setp.eq.s32 	%p60, %r55, %r1;
	@%p60 bra 	$L__BB0_71;
	ld.shared.f32 	%f482, [%r42+4];
	sub.f32 	%f58, %f482, %f818;
	ld.shared.f32 	%f483, [%r43+4];
	sub.f32 	%f59, %f483, %f819;
	ld.shared.f32 	%f484, [%r44+4];
	sub.f32 	%f60, %f484, %f820;
	mul.f32 	%f485, %f59, %f59;
	fma.rn.f32 	%f486, %f58, %f58, %f485;
	fma.rn.f32 	%f61, %f60, %f60, %f486;
	setp.ge.f32 	%p61, %f61, 0f43100000;
	setp.le.f32 	%p62, %f61, 0f358637BD;
	or.pred  	%p63, %p61, %p62;
	@%p63 bra 	$L__BB0_71;
	setp.lt.s32 	%p64, %r322, 1;
	@%p64 bra 	$L__BB0_70;
	mov.b32 	%r330, 0;
$L__BB0_62:
	.pragma "nounroll";
	add.s32 	%r224, %r330, %r323;
	mul.wide.s32 	%rd114, %r224, 4;
	add.s64 	%rd12, %rd1, %rd114;
	ld.global.nc.u32 	%r225, [%rd12];
	setp.eq.s32 	%p65, %r225, %r55;
	@%p65 bra 	$L__BB0_71;
	setp.eq.s32 	%p66, %r330, %r31;
	@%p66 bra 	$L__BB0_70;
	ld.global.nc.u32 	%r226, [%rd12+4];
	setp.eq.s32 	%p67, %r226, %r55;
	@%p67 bra 	$L__BB0_71;
	add.s32 	%r227, %r330, 1;
	setp.eq.s32 	%p68, %r227, %r31;
	@%p68 bra 	$L__BB0_70;
	ld.global.nc.u32 	%r228, [%rd12+8];
	setp.eq.s32 	%p69, %r228, %r55;
	@%p69 bra 	$L__BB0_71;
	add.s32 	%r229, %r330, 2;
	setp.eq.s32 	%p70, %r229, %r31;
	@%p70 bra 	$L__BB0_70;
	ld.global.nc.u32 	%r230, [%rd12+12];
	setp.eq.s32 	%p71, %r230, %r55;
	@%p71 bra 	$L__BB0_71;
	add.s32 	%r330, %r330, 4;
	setp.ne.s32 	%p72, %r330, %r32;
	@%p72 bra 	$L__BB0_62;
$L__BB0_70:
	ld.shared.f32 	%f487, [%r45+4];
	add.f32 	%f488, %f821, %f487;
	mul.f32 	%f489, %f488, 0f3F000000;
	ld.shared.f32 	%f490, [%r46+4];
	mul.f32 	%f491, %f822, %f490;
	sqrt.rn.f32 	%f492, %f491;
	mul.f32 	%f493, %f489, %f489;
	mul.f32 	%f494, %f493, %f493;
	mul.f32 	%f495, %f493, %f494;
	add.f32 	%f496, %f61, 0f3C23D70A;
	rcp.rn.f32 	%f497, %f496;
	mul.f32 	%f498, %f497, %f497;
	mul.f32 	%f499, %f497, %f498;
	mul.f32 	%f500, %f499, %f495;
	mul.f32 	%f501, %f492, 0f41C00000;
	add.f32 	%f502, %f500, %f500;
	mul.f32 	%f503, %f500, %f502;
	sub.f32 	%f504, %f503, %f500;
	mul.f32 	%f505, %f501, %f504;
	mul.f32 	%f506, %f492, 0f40800000;
	mul.f32 	%f507, %f506, %f500;
	add.f32 	%f508, %f500, 0fBF800000;
	sqrt.rn.f32 	%f509, %f61;
	add.f32 	%f510, %f509, 0f3DCCCCCD;
	rcp.rn.f32 	%f511, %f510;
	ld.shared.f32 	%f512, [%r47+4];
	mul.f32 	%f513, %f823, %f512;
	mul.f32 	%f514, %f513, 0f43A60824;
	mul.f32 	%f515, %f514, 0f3E800000;
	mul.f32 	%f516, %f511, %f515;
	mul.f32 	%f517, %f511, %f516;
	add.f32 	%f518, %f517, %f517;
	mul.f32 	%f519, %f511, %f518;
	fma.rn.f32 	%f520, %f497, %f505, %f519;
	max.f32 	%f521, %f520, 0fC3960000;
	min.f32 	%f522, %f521, 0f43960000;
	fma.rn.f32 	%f836, %f58, %f522, %f836;
	fma.rn.f32 	%f837, %f59, %f522, %f837;
	fma.rn.f32 	%f838, %f60, %f522, %f838;
	fma.rn.f32 	%f523, %f507, %f508, %f517;
	fma.rn.f32 	%f839, %f523, 0f3F000000, %f839;
$L__BB0_71:
	add.s32 	%r58, %r41, 2;
	setp.eq.s32 	%p73, %r58, %r1;
	@%p73 bra 	$L__BB0_84;
	ld.shared.f32 	%f524, [%r42+8];
	sub.f32 	%f70, %f524, %f818;
	ld.shared.f32 	%f525, [%r43+8];
	sub.f32 	%f71, %f525, %f819;
	ld.shared.f32 	%f526, [%r44+8];
	sub.f32 	%f72, %f526, %f820;
	mul.f32 	%f527, %f71, %f71;
	fma.rn.f32 	%f528, %f70, %f70, %f527;
	fma.rn.f32 	%f73, %f72, %f72, %f528;
	setp.ge.f32 	%p74, %f73, 0f43100000;
	setp.le.f32 	%p75, %f73, 0f358637BD;
	or.pred  	%p76, %p74, %p75;
	@%p76 bra 	$L__BB0_84;
	setp.lt.s32 	%p77, %r322, 1;
	@%p77 bra 	$L__BB0_83;
	mov.b32 	%r331, 0;
$L__BB0_75:
	.pragma "nounroll";
	add.s32 	%r232, %r331, %r323;
	mul.wide.s32 	%rd115, %r232, 4;
	add.s64 	%rd13, %rd1, %rd115;
	ld.global.nc.u32 	%r233, [%rd13];
	setp.eq.s32 	%p78, %r233, %r58;
	@%p78 bra 	$L__BB0_84;
	setp.eq.s32 	%p79, %r331, %r31;
	@%p79 bra 	$L__BB0_83;
	ld.global.nc.u32 	%r234, [%rd13+4];
	setp.eq.s32 	%p80, %r234, %r58;
	@%p80 bra 	$L__BB0_84;
	add.s32 	%r235, %r331, 1;
	setp.eq.s32 	%p81, %r235, %r31;
	@%p81 bra 	$L__BB0_83;
	ld.global.nc.u32 	%r236, [%rd13+8];
	setp.eq.s32 	%p82, %r236, %r58;
	@%p82 bra 	$L__BB0_84;
	add.s32 	%r237, %r331, 2;
	setp.eq.s32 	%p83, %r237, %r31;
	@%p83 bra 	$L__BB0_83;
	ld.global.nc.u32 	%r238, [%rd13+12];
	setp.eq.s32 	%p84, %r238, %r58;
	@%p84 bra 	$L__BB0_84;
	add.s32 	%r331, %r331, 4;
	setp.ne.s32 	%p85, %r331, %r32;
	@%p85 bra 	$L__BB0_75;
$L__BB0_83:
	ld.shared.f32 	%f529, [%r45+8];
	add.f32 	%f530, %f821, %f529;
	mul.f32 	%f531, %f530, 0f3F000000;
	ld.shared.f32 	%f532, [%r46+8];
	mul.f32 	%f533, %f822, %f532;
	sqrt.rn.f32 	%f534, %f533;
	mul.f32 	%f535, %f531, %f531;
	mul.f32 	%f536, %f535, %f535;
	mul.f32 	%f537, %f535, %f536;
	add.f32 	%f538, %f73, 0f3C23D70A;
	rcp.rn.f32 	%f539, %f538;
	mul.f32 	%f540, %f539, %f539;
	mul.f32 	%f541, %f539, %f540;
	mul.f32 	%f542, %f541, %f537;
	mul.f32 	%f543, %f534, 0f41C00000;
	add.f32 	%f544, %f542, %f542;
	mul.f32 	%f545, %f542, %f544;
	sub.f32 	%f546, %f545, %f542;
	mul.f32 	%f547, %f543, %f546;
	mul.f32 	%f548, %f534, 0f40800000;
	mul.f32 	%f549, %f548, %f542;
	add.f32 	%f550, %f542, 0fBF800000;
	sqrt.rn.f32 	%f551, %f73;
	add.f32 	%f552, %f551, 0f3DCCCCCD;
	rcp.rn.f32 	%f553, %f552;
	ld.shared.f32 	%f554, [%r47+8];
	mul.f32 	%f555, %f823, %f554;
	mul.f32 	%f556, %f555, 0f43A60824;
	mul.f32 	%f557, %f556, 0f3E800000;
	mul.f32 	%f558, %f553, %f557;
	mul.f32 	%f559, %f553, %f558;
	add.f32 	%f560, %f559, %f559;
	mul.f32 	%f561, %f553, %f560;
	fma.rn.f32 	%f562, %f539, %f547, %f561;
	max.f32 	%f563, %f562, 0fC3960000;
	min.f32 	%f564, %f563, 0f43960000;
	fma.rn.f32 	%f836, %f70, %f564, %f836;
	fma.rn.f32 	%f837, %f71, %f564, %f837;
	fma.rn.f32 	%f838, %f72, %f564, %f838;
	fma.rn.f32 	%f565, %f549, %f550, %f559;
	fma.rn.f32 	%f839, %f565, 0f3F000000, %f839;
$L__BB0_84:
	add.s32 	%r61, %r41, 3;
	setp.eq.s32 	%p86, %r61, %r1;
	@%p86 bra 	$L__BB0_97;
	ld.shared.f32 	%f566, [%r42+12];
	sub.f32 	%f82, %f566, %f818;
	ld.shared.f32 	%f567, [%r43+12];
	sub.f32 	%f83, %f567, %f819;
	ld.shared.f32 	%f568, [%r44+12];
	sub.f32 	%f84, %f568, %f820;
	mul.f32 	%f569, %f83, %f83;
	fma.rn.f32 	%f570, %f82, %f82, %f569;
	fma.rn.f32 	%f85, %f84, %f84, %f570;
	setp.ge.f32 	%p87, %f85, 0f43100000;
	setp.le.f32 	%p88, %f85, 0f358637BD;
	or.pred  	%p89, %p87, %p88;
	@%p89 bra 	$L__BB0_97;
	setp.lt.s32 	%p90, %r322, 1;
	@%p90 bra 	$L__BB0_96;
	mov.b32 	%r332, 0;
$L__BB0_88:
	.pragma "nounroll";
	add.s32 	%r240, %r332, %r323;
	mul.wide.s32 	%rd116, %r240, 4;
	add.s64 	%rd14, %rd1, %rd116;
	ld.global.nc.u32 	%r241, [%rd14];
	setp.eq.s32 	%p91, %r241, %r61;
	@%p91 bra 	$L__BB0_97;
	setp.eq.s32 	%p92, %r332, %r31;
	@%p92 bra 	$L__BB0_96;
	ld.global.nc.u32 	%r242, [%rd14+4];
	setp.eq.s32 	%p93, %r242, %r61;
	@%p93 bra 	$L__BB0_97;
	add.s32 	%r243, %r332, 1;
	setp.eq.s32 	%p94, %r243, %r31;
	@%p94 bra 	$L__BB0_96;
	ld.global.nc.u32 	%r244, [%rd14+8];
	setp.eq.s32 	%p95, %r244, %r61;
	@%p95 bra 	$L__BB0_97;
	add.s32 	%r245, %r332, 2;
	setp.eq.s32 	%p96, %r245, %r31;
	@%p96 bra 	$L__BB0_96;
	ld.global.nc.u32 	%r246, [%rd14+12];
	setp.eq.s32 	%p97, %r246, %r61;
	@%p97 bra 	$L__BB0_97;
	add.s32 	%r332, %r332, 4;
	setp.ne.s32 	%p98, %r332, %r32;
	@%p98 bra 	$L__BB0_88;
$L__BB0_96:
	ld.shared.f32 	%f571, [%r45+12];
	add.f32 	%f572, %f821, %f571;
	mul.f32 	%f573, %f572, 0f3F000000;
	ld.shared.f32 	%f574, [%r46+12];
	mul.f32 	%f575, %f822, %f574;
	sqrt.rn.f32 	%f576, %f575;
	mul.f32 	%f577, %f573, %f573;
	mul.f32 	%f578, %f577, %f577;
	mul.f32 	%f579, %f577, %f578;
	add.f32 	%f580, %f85, 0f3C23D70A;
	rcp.rn.f32 	%f581, %f580;
	mul.f32 	%f582, %f581, %f581;
	mul.f32 	%f583, %f581, %f582;
	mul.f32 	%f584, %f583, %f579;
	mul.f32 	%f585, %f576, 0f41C00000;
	add.f32 	%f586, %f584, %f584;
	mul.f32 	%f587, %f584, %f586;
	sub.f32 	%f588, %f587, %f584;
	mul.f32 	%f589, %f585, %f588;
	mul.f32 	%f590, %f576, 0f40800000;
	mul.f32 	%f591, %f590, %f584;
	add.f32 	%f592, %f584, 0fBF800000;
	sqrt.rn.f32 	%f593, %f85;
	add.f32 	%f594, %f593, 0f3DCCCCCD;
	rcp.rn.f32 	%f595, %f594;
	ld.shared.f32 	%f596, [%r47+12];
	mul.f32 	%f597, %f823, %f596;
	mul.f32 	%f598, %f597, 0f43A60824;
	mul.f32 	%f599, %f598, 0f3E800000;
	mul.f32 	%f600, %f595, %f599;
	mul.f32 	%f601, %f595, %f600;
	add.f32 	%f602, %f601, %f601;
	mul.f32 	%f603, %f595, %f602;
	fma.rn.f32 	%f604, %f581, %f589, %f603;
	max.f32 	%f605, %f604, 0fC3960000;
	min.f32 	%f606, %f605, 0f43960000;
	fma.rn.f32 	%f836, %f82, %f606, %f836;
	fma.rn.f32 	%f837, %f83, %f606, %f837;
	fma.rn.f32 	%f838, %f84, %f606, %f838;
	fma.rn.f32 	%f607, %f591, %f592, %f601;
	fma.rn.f32 	%f839, %f607, 0f3F000000, %f839;
$L__BB0_97:
	add.s32 	%r326, %r326, 4;
	setp.ne.s32 	%p99, %r326, %r333;
	@%p99 bra 	$L__BB0_45;
$L__BB0_98:
	setp.eq.s32 	%p100, %r38, 0;
	@%p100 bra 	$L__BB0_140;
	add.s32 	%r66, %r333, %r36;
	setp.eq.s32 	%p101, %r66, %r1;
	shl.b32 	%r247, %r333, 2;
	mov.u32 	%r248, _ZZ22hyper_nonbonded_forcesPKfPfS1_S0_S0_S0_PKiS3_iiiE7s_pos_x;
	add.s32 	%r67, %r248, %r247;
	mov.u32 	%r249, _ZZ22hyper_nonbonded_forcesPKfPfS1_S0_S0_S0_PKiS3_iiiE7s_pos_y;
	add.s32 	%r68, %r249, %r247;
	mov.u32 	%r250, _ZZ22hyper_nonbonded_forcesPKfPfS1_S0_S0_S0_PKiS3_iiiE7s_pos_z;
	add.s32 	%r69, %r250, %r247;
	mov.u32 	%r251, _ZZ22hyper_nonbonded_forcesPKfPfS1_S0_S0_S0_PKiS3_iiiE7s_sigma;
	add.s32 	%r70, %r251, %r247;
	mov.u32 	%r252, _ZZ22hyper_nonbonded_forcesPKfPfS1_S0_S0_S0_PKiS3_iiiE5s_eps;
	add.s32 	%r71, %r252, %r247;
	mov.u32 	%r253, _ZZ22hyper_nonbonded_forcesPKfPfS1_S0_S0_S0_PKiS3_iiiE3s_q;
	add.s32 	%r72, %r253, %r247;
	@%p101 bra 	$L__BB0_112;
	ld.shared.f32 	%f608, [%r67];
	sub.f32 	%f102, %f608, %f818;
	ld.shared.f32 	%f609, [%r68];
	sub.f32 	%f103, %f609, %f819;
	ld.shared.f32 	%f610, [%r69];
	sub.f32 	%f104, %f610, %f820;
	mul.f32 	%f611, %f103, %f103;
	fma.rn.f32 	%f612, %f102, %f102, %f611;
	fma.rn.f32 	%f105, %f104, %f104, %f612;
	setp.ge.f32 	%p102, %f105, 0f43100000;
	setp.le.f32 	%p103, %f105, 0f358637BD;
	or.pred  	%p104, %p102, %p103;
	@%p104 bra 	$L__BB0_112;
	setp.lt.s32 	%p105, %r322, 1;
	@%p105 bra 	$L__BB0_111;
	mov.b32 	%r334, 0;
$L__BB0_103:
	.pragma "nounroll";
	add.s32 	%r255, %r334, %r323;
	mul.wide.s32 	%rd117, %r255, 4;
	add.s64 	%rd15, %rd1, %rd117;
	ld.global.nc.u32 	%r256, [%rd15];
	setp.eq.s32 	%p106, %r256, %r66;
	@%p106 bra 	$L__BB0_112;
	setp.eq.s32 	%p107, %r334, %r31;
	@%p107 bra 	$L__BB0_111;
	ld.global.nc.u32 	%r257, [%rd15+4];
	setp.eq.s32 	%p108, %r257, %r66;
	@%p108 bra 	$L__BB0_112;
	add.s32 	%r258, %r334, 1;
	setp.eq.s32 	%p109, %r258, %r31;
	@%p109 bra 	$L__BB0_111;
	ld.global.nc.u32 	%r259, [%rd15+8];
	setp.eq.s32 	%p110, %r259, %r66;
	@%p110 bra 	$L__BB0_112;
	add.s32 	%r260, %r334, 2;
	setp.eq.s32 	%p111, %r260, %r31;
	@%p111 bra 	$L__BB0_111;
	ld.global.nc.u32 	%r261, [%rd15+12];
	setp.eq.s32 	%p112, %r261, %r66;
	@%p112 bra 	$L__BB0_112;
	add.s32 	%r334, %r334, 4;
	setp.ne.s32 	%p113, %r334, %r32;
	@%p113 bra 	$L__BB0_103;
$L__BB0_111:
	ld.shared.f32 	%f613, [%r70];
	add.f32 	%f614, %f821, %f613;
	mul.f32 	%f615, %f614, 0f3F000000;
	ld.shared.f32 	%f616, [%r71];
	mul.f32 	%f617, %f822, %f616;
	sqrt.rn.f32 	%f618, %f617;
	mul.f32 	%f619, %f615, %f615;
	mul.f32 	%f620, %f619, %f619;
	mul.f32 	%f621, %f619, %f620;
	add.f32 	%f622, %f105, 0f3C23D70A;
	rcp.rn.f32 	%f623, %f622;
	mul.f32 	%f624, %f623, %f623;
	mul.f32 	%f625, %f623, %f624;
	mul.f32 	%f626, %f625, %f621;
	mul.f32 	%f627, %f618, 0f41C00000;
	add.f32 	%f628, %f626, %f626;
	mul.f32 	%f629, %f626, %f628;
	sub.f32 	%f630, %f629, %f626;
	mul.f32 	%f631, %f627, %f630;
	mul.f32 	%f632, %f618, 0f40800000;
	mul.f32 	%f633, %f632, %f626;
	add.f32 	%f634, %f626, 0fBF800000;
	sqrt.rn.f32 	%f635, %f105;
	add.f32 	%f636, %f635, 0f3DCCCCCD;
	rcp.rn.f32 	%f637, %f636;
	ld.shared.f32 	%f638, [%r72];
	mul.f32 	%f639, %f823, %f638;
	mul.f32 	%f640, %f639, 0f43A60824;
	mul.f32 	%f641, %f640, 0f3E800000;
	mul.f32 	%f642, %f637, %f641;
	mul.f32 	%f643, %f637, %f642;
	add.f32 	%f644, %f643, %f643;
	mul.f32 	%f645, %f637, %f644;
	fma.rn.f32 	%f646, %f623, %f631, %f645;
	max.f32 	%f647, %f646, 0fC3960000;
	min.f32 	%f648, %f647, 0f43960000;
	fma.rn.f32 	%f836, %f102, %f648, %f836;
	fma.rn.f32 	%f837, %f103, %f648, %f837;
	fma.rn.f32 	%f838, %f104, %f648, %f838;
	fma.rn.f32 	%f649, %f633, %f634, %f643;
	fma.rn.f32 	%f839, %f649, 0f3F000000, %f839;
$L__BB0_112:
	setp.eq.s32 	%p114, %r38, 1;
	@%p114 bra 	$L__BB0_140;
	add.s32 	%r75, %r66, 1;
	setp.eq.s32 	%p115, %r75, %r1;
	@%p115 bra 	$L__BB0_126;
	ld.shared.f32 	%f650, [%r67+4];
	sub.f32 	%f114, %f650, %f818;
	ld.shared.f32 	%f651, [%r68+4];
	sub.f32 	%f115, %f651, %f819;
	ld.shared.f32 	%f652, [%r69+4];
	sub.f32 	%f116, %f652, %f820;
	mul.f32 	%f653, %f115, %f115;
	fma.rn.f32 	%f654, %f114, %f114, %f653;
	fma.rn.f32 	%f117, %f116, %f116, %f654;
	setp.ge.f32 	%p116, %f117, 0f43100000;
	setp.le.f32 	%p117, %f117, 0f358637BD;
	or.pred  	%p118, %p116, %p117;
	@%p118 bra 	$L__BB0_126;
	setp.lt.s32 	%p119, %r322, 1;
	@%p119 bra 	$L__BB0_125;
	mov.b32 	%r335, 0;
$L__BB0_117:
	.pragma "nounroll";
	add.s32 	%r263, %r335, %r323;
	mul.wide.s32 	%rd118, %r263, 4;
	add.s64 	%rd16, %rd1, %rd118;
	ld.global.nc.u32 	%r264, [%rd16];
	setp.eq.s32 	%p120, %r264, %r75;
	@%p120 bra 	$L__BB0_126;
	setp.eq.s32 	%p121, %r335, %r31;
	@%p121 bra 	$L__BB0_125;
	ld.global.nc.u32 	%r265, [%rd16+4];
	setp.eq.s32 	%p122, %r265, %r75;
	@%p122 bra 	$L__BB0_126;
	add.s32 	%r266, %r335, 1;
	setp.eq.s32 	%p123, %r266, %r31;
	@%p123 bra 	$L__BB0_125;
	ld.global.nc.u32 	%r267, [%rd16+8];
	setp.eq.s32 	%p124, %r267, %r75;
	@%p124 bra 	$L__BB0_126;
	add.s32 	%r268, %r335, 2;
	setp.eq.s32 	%p125, %r268, %r31;
	@%p125 bra 	$L__BB0_125;
	ld.global.nc.u32 	%r269, [%rd16+12];
	setp.eq.s32 	%p126, %r269, %r75;
	@%p126 bra 	$L__BB0_126;
	add.s32 	%r335, %r335, 4;
	setp.ne.s32 	%p127, %r335, %r32;
	@%p127 bra 	$L__BB0_117;
$L__BB0_125:
	ld.shared.f32 	%f655, [%r70+4];
	add.f32 	%f656, %f821, %f655;
	mul.f32 	%f657, %f656, 0f3F000000;
	ld.shared.f32 	%f658, [%r71+4];
	mul.f32 	%f659, %f822, %f658;
	sqrt.rn.f32 	%f660, %f659;
	mul.f32 	%f661, %f657, %f657;
	mul.f32 	%f662, %f661, %f661;
	mul.f32 	%f663, %f661, %f662;
	add.f32 	%f664, %f117, 0f3C23D70A;
	rcp.rn.f32 	%f665, %f664;
	mul.f32 	%f666, %f665, %f665;
	mul.f32 	%f667, %f665, %f666;
	mul.f32 	%f668, %f667, %f663;
	mul.f32 	%f669, %f660, 0f41C00000;
	add.f32 	%f670, %f668, %f668;
	mul.f32 	%f671, %f668, %f670;
	sub.f32 	%f672, %f671, %f668;
	mul.f32 	%f673, %f669, %f672;
	mul.f32 	%f674, %f660, 0f40800000;
	mul.f32 	%f675, %f674, %f668;
	add.f32 	%f676, %f668, 0fBF800000;
	sqrt.rn.f32 	%f677, %f117;
	add.f32 	%f678, %f677, 0f3DCCCCCD;
	rcp.rn.f32 	%f679, %f678;
	ld.shared.f32 	%f680, [%r72+4];
	mul.f32 	%f681, %f823, %f680;
	mul.f32 	%f682, %f681, 0f43A60824;
	mul.f32 	%f683, %f682, 0f3E800000;
	mul.f32 	%f684, %f679, %f683;
	mul.f32 	%f685, %f679, %f684;
	add.f32 	%f686, %f685, %f685;
	mul.f32 	%f687, %f679, %f686;
	fma.rn.f32 	%f688, %f665, %f673, %f687;
	max.f32 	%f689, %f688, 0fC3960000;
	min.f32 	%f690, %f689, 0f43960000;
	fma.rn.f32 	%f836, %f114, %f690, %f836;
	fma.rn.f32 	%f837, %f115, %f690, %f837;
	fma.rn.f32 	%f838, %f116, %f690, %f838;
	fma.rn.f32 	%f691, %f675, %f676, %f685;
	fma.rn.f32 	%f839, %f691, 0f3F000000, %f839;
$L__BB0_126:
	setp.eq.s32 	%p128, %r38, 2;
	@%p128 bra 	$L__BB0_140;
	add.s32 	%r78, %r66, 2;
	setp.eq.s32 	%p129, %r78, %r1;
	@%p129 bra 	$L__BB0_140;
	ld.shared.f32 	%f692, [%r67+8];
	sub.f32 	%f126, %f692, %f818;
	ld.shared.f32 	%f693, [%r68+8];
	sub.f32 	%f127, %f693, %f819;
	ld.shared.f32 	%f694, [%r69+8];
	sub.f32 	%f128, %f694, %f820;
	mul.f32 	%f695, %f127, %f127;
	fma.rn.f32 	%f696, %f126, %f126, %f695;
	fma.rn.f32 	%f129, %f128, %f128, %f696;
	setp.ge.f32 	%p130, %f129, 0f43100000;
	setp.le.f32 	%p131, %f129, 0f358637BD;
	or.pred  	%p132, %p130, %p131;
	@%p132 bra 	$L__BB0_140;
	setp.lt.s32 	%p133, %r322, 1;
	@%p133 bra 	$L__BB0_139;
	mov.b32 	%r336, 0;
$L__BB0_131:
	.pragma "nounroll";
	add.s32 	%r271, %r336, %r323;
	mul.wide.s32 	%rd119, %r271, 4;
	add.s64 	%rd17, %rd1, %rd119;
	ld.global.nc.u32 	%r272, [%rd17];
	setp.eq.s32 	%p134, %r272, %r78;
	@%p134 bra 	$L__BB0_140;
	setp.eq.s32 	%p135, %r336, %r31;
	@%p135 bra 	$L__BB0_139;
	ld.global.nc.u32 	%r273, [%rd17+4];
	setp.eq.s32 	%p136, %r273, %r78;
	@%p136 bra 	$L__BB0_140;
	add.s32 	%r274, %r336, 1;
	setp.eq.s32 	%p137, %r274, %r31;
	@%p137 bra 	$L__BB0_139;
	ld.global.nc.u32 	%r275, [%rd17+8];
	setp.eq.s32 	%p138, %r275, %r78;
	@%p138 bra 	$L__BB0_140;
	add.s32 	%r276, %r336, 2;
	setp.eq.s32 	%p139, %r276, %r31;
	@%p139 bra 	$L__BB0_139;
	ld.global.nc.u32 	%r277, [%rd17+12];
	setp.eq.s32 	%p140, %r277, %r78;
	@%p140 bra 	$L__BB0_140;
	add.s32 	%r336, %r336, 4;
	setp.ne.s32 	%p141, %r336, %r32;
	@%p141 bra 	$L__BB0_131;
$L__BB0_139:
	ld.shared.f32 	%f697, [%r70+8];
	add.f32 	%f698, %f821, %f697;
	mul.f32 	%f699, %f698, 0f3F000000;
	ld.shared.f32 	%f700, [%r71+8];
	mul.f32 	%f701, %f822, %f700;
	sqrt.rn.f32 	%f702, %f701;
	mul.f32 	%f703, %f699, %f699;
	mul.f32 	%f704, %f703, %f703;
	mul.f32 	%f705, %f703, %f704;
	add.f32 	%f706, %f129, 0f3C23D70A;
	rcp.rn.f32 	%f707, %f706;
	mul.f32 	%f708, %f707, %f707;
	mul.f32 	%f709, %f707, %f708;
	mul.f32 	%f710, %f709, %f705;
	mul.f32 	%f711, %f702, 0f41C00000;
	add.f32 	%f712, %f710, %f710;
	mul.f32 	%f713, %f710, %f712;
	sub.f32 	%f714, %f713, %f710;
	mul.f32 	%f715, %f711, %f714;
	mul.f32 	%f716, %f702, 0f40800000;
	mul.f32 	%f717, %f716, %f710;
	add.f32 	%f718, %f710, 0fBF800000;
	sqrt.rn.f32 	%f719, %f129;
	add.f32 	%f720, %f719, 0f3DCCCCCD;
	rcp.rn.f32 	%f721, %f720;
	ld.shared.f32 	%f722, [%r72+8];
	mul.f32 	%f723, %f823, %f722;
	mul.f32 	%f724, %f723, 0f43A60824;
	mul.f32 	%f725, %f724, 0f3E800000;
	mul.f32 	%f726, %f721, %f725;
	mul.f32 	%f727, %f721, %f726;
	add.f32 	%f728, %f727, %f727;
	mul.f32 	%f729, %f721, %f728;
	fma.rn.f32 	%f730, %f707, %f715, %f729;
	max.f32 	%f731, %f730, 0fC3960000;
	min.f32 	%f732, %f731, 0f43960000;
	fma.rn.f32 	%f836, %f126, %f732, %f836;
	fma.rn.f32 	%f837, %f127, %f732, %f837;
	fma.rn.f32 	%f838, %f128, %f732, %f838;
	fma.rn.f32 	%f733, %f717, %f718, %f727;
	fma.rn.f32 	%f839, %f733, 0f3F000000, %f839;
$L__BB0_140:
	bar.sync 	0;
	add.s32 	%r325, %r325, 1;
	add.s32 	%r324, %r324, -64;
	setp.ne.s32 	%p142, %r325, %r4;
	@%p142 bra 	$L__BB0_40;
$L__BB0_141:
	ld.param.u32 	%r307, [persistent_md_kernel_param_15];
	setp.ge.s32 	%p143, %r1, %r307;
	@%p143 bra 	$L__BB0_143;
	mul.lo.s32 	%r278, %r1, 3;
	mul.wide.s32 	%rd120, %r278, 4;
	add.s64 	%rd121, %rd2, %rd120;
	atom.global.add.f32 	%f734, [%rd121], %f836;
	atom.global.add.f32 	%f735, [%rd121+4], %f837;
	atom.global.add.f32 	%f736, [%rd121+8], %f838;
	atom.global.add.f32 	%f737, [%rd5], %f839;
$L__BB0_143:
	ld.param.u32 	%r308, [persistent_md_kernel_param_15];
	setp.ge.s32 	%p144, %r1, %r308;
	bar.sync 	0;
	ld.shared.f32 	%f142, [_ZZ20persistent_md_kernelE12current_work_$_3];
	ld.shared.f32 	%f143, [_ZZ20persistent_md_kernelE12current_work_$_2];
	ld.shared.u32 	%r83, [_ZZ20persistent_md_kernelE12current_work_$_0];
	mov.f32 	%f876, 0f00000000;
	@%p144 bra 	$L__BB0_148;
	ld.param.u32 	%r309, [persistent_md_kernel_param_15];
	mul.f32 	%f740, %f142, 0fBC23D70A;
	fma.rn.f32 	%f741, %f740, 0f3BBB989D, 0f3F000000;
	cvt.sat.f32.f32 	%f742, %f741;
	mov.f32 	%f743, 0f4B400001;
	mov.f32 	%f744, 0f437C0000;
	fma.rm.f32 	%f745, %f742, %f744, %f743;
	add.f32 	%f746, %f745, 0fCB40007F;
	neg.f32 	%f747, %f746;
	fma.rn.f32 	%f748, %f740, 0f3FB8AA3B, %f747;
	fma.rn.f32 	%f749, %f740, 0f32A57060, %f748;
	mov.b32 	%r279, %f745;
	shl.b32 	%r280, %r279, 23;
	mov.b32 	%f750, %r280;
	ex2.approx.ftz.f32 	%f751, %f749;
	mul.f32 	%f144, %f751, %f750;
	mul.f32 	%f752, %f143, 0f3B023BC0;
	mul.f32 	%f145, %f752, 0f39DB5CB3;
	mul.lo.s32 	%r84, %r83, %r309;
	mov.f32 	%f876, 0f00000000;
	mov.u32 	%r337, %r1;
$L__BB0_145:
	ld.param.u64 	%rd140, [persistent_md_kernel_param_12];
	ld.param.u64 	%rd129, [persistent_md_kernel_param_1];
	cvta.to.global.u64 	%rd122, %rd140;
	mul.wide.s32 	%rd123, %r337, 4;
	add.s64 	%rd124, %rd122, %rd123;
	ld.global.nc.f32 	%f147, [%rd124];
	rcp.rn.f32 	%f753, %f147;
	mul.lo.s32 	%r281, %r337, 3;
	mul.wide.s32 	%rd125, %r281, 4;
	add.s64 	%rd18, %rd4, %rd125;
	ld.global.f32 	%f148, [%rd18];
	ld.global.f32 	%f149, [%rd18+4];
	ld.global.f32 	%f150, [%rd18+8];
	cvta.to.global.u64 	%rd126, %rd129;
	add.s64 	%rd19, %rd126, %rd125;
	ld.global.f32 	%f754, [%rd19];
	ld.global.f32 	%f755, [%rd19+4];
	ld.global.f32 	%f756, [%rd19+8];
	add.s64 	%rd127, %rd2, %rd125;
	ld.global.f32 	%f757, [%rd127];
	ld.global.f32 	%f758, [%rd127+4];
	ld.global.f32 	%f759, [%rd127+8];
	mul.f32 	%f760, %f753, %f757;
	mul.f32 	%f761, %f760, 0f39DB5CB3;
	mul.f32 	%f762, %f753, %f758;
	mul.f32 	%f763, %f762, 0f39DB5CB3;
	mul.f32 	%f764, %f753, %f759;
	mul.f32 	%f765, %f764, 0f39DB5CB3;
	mul.f32 	%f766, %f145, %f753;
	mul.f32 	%f767, %f144, %f144;
	mov.f32 	%f768, 0f3F800000;
	sub.f32 	%f769, %f768, %f767;
	mul.f32 	%f770, %f766, %f769;
	sqrt.rn.f32 	%f771, %f770;
	add.s32 	%r282, %r337, %r84;
	mul.lo.s32 	%r283, %r282, 1103515245;
	add.s32 	%r284, %r283, 12345;
	and.b32  	%r285, %r284, 2147483647;
	cvt.rn.f32.u32 	%f772, %r285;
	fma.rn.f32 	%f773, %f772, 0f30000000, 0fBF000000;
	add.f32 	%f774, %f773, %f773;
	add.s32 	%r286, %r283, 54321;
	and.b32  	%r287, %r286, 2147483647;
	cvt.rn.f32.u32 	%f775, %r287;
	fma.rn.f32 	%f776, %f775, 0f30000000, 0fBF000000;
	add.f32 	%f777, %f776, %f776;
	add.s32 	%r288, %r283, 98765;
	and.b32  	%r289, %r288, 2147483647;
	cvt.rn.f32.u32 	%f778, %r289;
	fma.rn.f32 	%f779, %f778, 0f30000000, 0fBF000000;
	add.f32 	%f780, %f779, %f779;
	mul.f32 	%f781, %f754, %f144;
	fma.rn.f32 	%f782, %f142, %f761, %f781;
	fma.rn.f32 	%f873, %f774, %f771, %f782;
	mul.f32 	%f783, %f755, %f144;
	fma.rn.f32 	%f784, %f142, %f763, %f783;
	fma.rn.f32 	%f874, %f777, %f771, %f784;
	mul.f32 	%f785, %f142, %f765;
	fma.rn.f32 	%f786, %f756, %f144, %f785;
	fma.rn.f32 	%f875, %f780, %f771, %f786;
	mul.f32 	%f787, %f874, %f874;
	fma.rn.f32 	%f788, %f873, %f873, %f787;
	fma.rn.f32 	%f789, %f875, %f875, %f788;
	sqrt.rn.f32 	%f154, %f789;
	setp.leu.f32 	%p145, %f154, 0f3E4CCCCD;
	@%p145 bra 	$L__BB0_147;
	mov.f32 	%f790, 0f3E4CCCCD;
	div.rn.f32 	%f791, %f790, %f154;
	mul.f32 	%f873, %f791, %f873;
	mul.f32 	%f874, %f791, %f874;
	mul.f32 	%f875, %f791, %f875;
$L__BB0_147:
	ld.param.u32 	%r310, [persistent_md_kernel_param_15];
	fma.rn.f32 	%f792, %f142, %f873, %f148;
	fma.rn.f32 	%f793, %f142, %f874, %f149;
	fma.rn.f32 	%f794, %f142, %f875, %f150;
	st.global.f32 	[%rd18], %f792;
	st.global.f32 	[%rd18+4], %f793;
	st.global.f32 	[%rd18+8], %f794;
	st.global.f32 	[%rd19], %f873;
	st.global.f32 	[%rd19+4], %f874;
	st.global.f32 	[%rd19+8], %f875;
	mul.f32 	%f795, %f147, 0f3F000000;
	mul.f32 	%f796, %f874, %f874;
	fma.rn.f32 	%f797, %f873, %f873, %f796;
	fma.rn.f32 	%f798, %f875, %f875, %f797;
	mul.f32 	%f799, %f795, %f798;
	div.rn.f32 	%f800, %f799, 0f39DB5CB3;
	add.f32 	%f876, %f876, %f800;
	add.s32 	%r337, %r337, %r2;
	setp.lt.s32 	%p146, %r337, %r310;
	@%p146 bra 	$L__BB0_145;
$L__BB0_148:
	setp.ne.s32 	%p147, %r155, 0;
	mov.b32 	%r292, %f876;
	shfl.sync.bfly.b32	%r293|%p148, %r292, 16, 31, -1;
	mov.b32 	%f801, %r293;
	add.f32 	%f802, %f876, %f801;
	mov.b32 	%r294, %f802;
	shfl.sync.bfly.b32	%r295|%p149, %r294, 8, 31, -1;
	mov.b32 	%f803, %r295;
	add.f32 	%f804, %f802, %f803;
	mov.b32 	%r296, %f804;
	shfl.sync.bfly.b32	%r297|%p150, %r296, 4, 31, -1;
	mov.b32 	%f805, %r297;
	add.f32 	%f806, %f804, %f805;
	mov.b32 	%r298, %f806;
	shfl.sync.bfly.b32	%r299|%p151, %r298, 2, 31, -1;
	mov.b32 	%f807, %r299;
	add.f32 	%f808, %f806, %f807;
	mov.b32 	%r300, %f808;
	shfl.sync.bfly.b32	%r301|%p152, %r300, 1, 31, -1;
	mov.b32 	%f809, %r301;
	add.f32 	%f163, %f808, %f809;
	@%p147 bra 	$L__BB0_150;
	ld.param.u64 	%rd131, [persistent_md_kernel_param_4];
	cvta.to.global.u64 	%rd128, %rd131;
	atom.global.add.f32 	%f810, [%rd128], %f163;
$L__BB0_150:
	bar.sync 	0;
	bra.uni 	$L__BB0_1;
$L__BB0_151:
	ret;

}
	// .globl	graph_md_step
.visible .entry graph_md_step(
	.param .u64 .ptr .align 1 graph_md_step_param_0,
	.param .u64 .ptr .align 1 graph_md_step_param_1,
	.param .u64 .ptr .align 1 graph_md_step_param_2,
	.param .u64 .ptr .align 1 graph_md_step_param_3,
	.param .u64 .ptr .align 1 graph_md_step_param_4,
	.param .u64 .ptr .align 1 graph_md_step_param_5,
	.param .u64 .ptr .align 1 graph_md_step_param_6,
	.param .u64 .ptr .align 1 graph_md_step_param_7,
	.param .u64 .ptr .align 1 graph_md_step_param_8,
	.param .u64 .ptr .align 1 graph_md_step_param_9,
	.param .u64 .ptr .align 1 graph_md_step_param_10,
	.param .u64 .ptr .align 1 graph_md_step_param_11,
	.param .u64 .ptr .align 1 graph_md_step_param_12,
	.param .u64 .ptr .align 1 graph_md_step_param_13,
	.param .u64 .ptr .align 1 graph_md_step_param_14,
	.param .u32 graph_md_step_param_15,
	.param .u32 graph_md_step_param_16,
	.param .u32 graph_md_step_param_17,
	.param .u32 graph_md_step_param_18,
	.param .f32 graph_md_step_param_19,
	.param .f32 graph_md_step_param_20,
	.param .f32 graph_md_step_param_21,
	.param .u32 graph_md_step_param_22
)
.maxntid 256
.minnctapersm 4
{
	.reg .pred 	%p<140>;
	.reg .b32 	%r<271>;
	.reg .b32 	%f<796>;
	.reg .b64 	%rd<101>;

	ld.param.u64 	%rd31, [graph_md_step_param_0];
	ld.param.u64 	%rd32, [graph_md_step_param_2];
	ld.param.u64 	%rd33, [graph_md_step_param_3];
	ld.param.u64 	%rd34, [graph_md_step_param_4];
	ld.param.u64 	%rd25, [graph_md_step_param_5];
	ld.param.u64 	%rd26, [graph_md_step_param_6];
	ld.param.u64 	%rd27, [graph_md_step_param_7];
	ld.param.u64 	%rd28, [graph_md_step_param_8];
	ld.param.u64 	%rd35, [graph_md_step_param_9];
	ld.param.u64 	%rd36, [graph_md_step_param_10];
	ld.param.u64 	%rd37, [graph_md_step_param_11];
	ld.param.u64 	%rd38, [graph_md_step_param_13];
	ld.param.u64 	%rd30, [graph_md_step_param_14];
	ld.param.u32 	%r83, [graph_md_step_param_15];
	ld.param.u32 	%r84, [graph_md_step_param_16];
	ld.param.u32 	%r85, [graph_md_step_param_17];
	ld.param.u32 	%r86, [graph_md_step_param_18];
	ld.param.f32 	%f160, [graph_md_step_param_19];
	ld.param.f32 	%f161, [graph_md_step_param_20];
	ld.param.f32 	%f162, [graph_md_step_param_21];
	cvta.to.global.u64 	%rd1, %rd38;
	cvta.to.global.u64 	%rd2, %rd32;
	cvta.to.global.u64 	%rd3, %rd37;
	cvta.to.global.u64 	%rd4, %rd36;
	cvta.to.global.u64 	%rd5, %rd35;
	cvta.to.global.u64 	%rd6, %rd31;
	cvta.to.global.u64 	%rd7, %rd34;
	cvta.to.global.u64 	%rd8, %rd33;
	mov.u32 	%r88, %ctaid.x;
	mov.u32 	%r89, %ntid.x;
	mov.u32 	%r1, %tid.x;
	mad.lo.s32 	%r270, %r88, %r89, %r1;
	mov.u32 	%r90, %nctaid.x;
	mul.lo.s32 	%r3, %r89, %r90;
	mul.lo.s32 	%r4, %r83, 3;
	setp.ge.s32 	%p1, %r270, %r4;
	@%p1 bra 	$L__BB1_7;
	add.s32 	%r91, %r270, %r3;
	max.s32 	%r92, %r4, %r91;
	setp.lt.s32 	%p2, %r91, %r4;
	selp.u32 	%r93, 1, 0, %p2;
	add.s32 	%r94, %r91, %r93;
	sub.s32 	%r95, %r92, %r94;
	div.u32 	%r96, %r95, %r3;
	add.s32 	%r5, %r96, %r93;
	and.b32  	%r97, %r5, 3;
	setp.eq.s32 	%p3, %r97, 3;
	mov.u32 	%r251, %r270;
	@%p3 bra 	$L__BB1_4;
	add.s32 	%r99, %r5, 1;
	and.b32  	%r6, %r99, 3;
	mov.b32 	%r250, 0;
	mov.u32 	%r251, %r270;
$L__BB1_3:
	.pragma "nounroll";
	mul.wide.s32 	%rd39, %r251, 4;
	add.s64 	%rd40, %rd2, %rd39;
	mov.b32 	%r100, 0;
	st.global.u32 	[%rd40], %r100;
	add.s32 	%r251, %r251, %r3;
	add.s32 	%r250, %r250, 1;
	setp.ne.s32 	%p4, %r250, %r6;
	@%p4 bra 	$L__BB1_3;
$L__BB1_4:
	setp.lt.u32 	%p5, %r5, 3;
	@%p5 bra 	$L__BB1_7;
	mul.wide.s32 	%rd43, %r3, 4;
	shl.b32 	%r102, %r3, 2;
$L__BB1_6:
	mul.wide.s32 	%rd41, %r251, 4;
	add.s64 	%rd42, %rd2, %rd41;
	mov.b32 	%r101, 0;
	st.global.u32 	[%rd42], %r101;
	add.s64 	%rd44, %rd42, %rd43;
	st.global.u32 	[%rd44], %r101;
	add.s64 	%rd45, %rd44, %rd43;
	st.global.u32 	[%rd45], %r101;
	add.s64 	%rd46, %rd45, %rd43;
	st.global.u32 	[%rd46], %r101;
	add.s32 	%r251, %r102, %r251;
	setp.lt.s32 	%p6, %r251, %r4;
	@%p6 bra 	$L__BB1_6;
$L__BB1_7:
	setp.ne.s32 	%p7, %r270, 0;
	@%p7 bra 	$L__BB1_9;
	mov.b32 	%r103, 0;
	st.global.u32 	[%rd8], %r103;
	st.global.u32 	[%rd7], %r103;
$L__BB1_9:
	bar.sync 	0;
	setp.ge.s32 	%p8, %r270, %r84;
	mov.f32 	%f733, 0f00000000;
	@%p8 bra 	$L__BB1_12;
	cvta.to.global.u64 	%rd9, %rd25;
	cvta.to.global.u64 	%rd10, %rd26;
	mov.f32 	%f733, 0f00000000;
	mov.u32 	%r253, %r270;
$L__BB1_11:
	shl.b32 	%r104, %r253, 1;
	mul.wide.s32 	%rd47, %r104, 4;
	add.s64 	%rd48, %rd9, %rd47;
	ld.global.nc.u32 	%r105, [%rd48];
	ld.global.nc.u32 	%r106, [%rd48+4];
	add.s64 	%rd49, %rd10, %rd47;
	ld.global.nc.f32 	%f165, [%rd49];
	ld.global.nc.f32 	%f166, [%rd49+4];
	mul.lo.s32 	%r107, %r106, 3;
	mul.wide.s32 	%rd50, %r107, 4;
	add.s64 	%rd51, %rd6, %rd50;
	ld.global.f32 	%f167, [%rd51];
	mul.lo.s32 	%r108, %r105, 3;
	mul.wide.s32 	%rd52, %r108, 4;
	add.s64 	%rd53, %rd6, %rd52;
	ld.global.f32 	%f168, [%rd53];
	sub.f32 	%f169, %f167, %f168;
	ld.global.f32 	%f170, [%rd51+4];
	ld.global.f32 	%f171, [%rd53+4];
	sub.f32 	%f172, %f170, %f171;
	ld.global.f32 	%f173, [%rd51+8];
	ld.global.f32 	%f174, [%rd53+8];
	sub.f32 	%f175, %f173, %f174;
	mul.f32 	%f176, %f172, %f172;
	fma.rn.f32 	%f177, %f169, %f169, %f176;
	fma.rn.f32 	%f178, %f175, %f175, %f177;
	sqrt.rn.f32 	%f179, %f178;
	sub.f32 	%f180, %f179, %f165;
	neg.f32 	%f181, %f166;
	mul.f32 	%f182, %f180, %f181;
	add.f32 	%f183, %f179, 0f358637BD;
	div.rn.f32 	%f184, %f182, %f183;
	max.f32 	%f185, %f184, 0fC3960000;
	min.f32 	%f186, %f185, 0f43960000;
	mul.f32 	%f187, %f169, %f186;
	mul.f32 	%f188, %f172, %f186;
	mul.f32 	%f189, %f175, %f186;
	add.s64 	%rd54, %rd2, %rd52;
	atom.global.add.f32 	%f190, [%rd54], %f187;
	atom.global.add.f32 	%f191, [%rd54+4], %f188;
	atom.global.add.f32 	%f192, [%rd54+8], %f189;
	add.s64 	%rd55, %rd2, %rd50;
	neg.f32 	%f193, %f187;
	atom.global.add.f32 	%f194, [%rd55], %f193;
	neg.f32 	%f195, %f188;
	atom.global.add.f32 	%f196, [%rd55+4], %f195;
	neg.f32 	%f197, %f189;
	atom.global.add.f32 	%f198, [%rd55+8], %f197;
	mul.f32 	%f199, %f166, 0f3F000000;
	mul.f32 	%f200, %f199, %f180;
	fma.rn.f32 	%f733, %f180, %f200, %f733;
	add.s32 	%r253, %r253, %r3;
	setp.lt.s32 	%p9, %r253, %r84;
	@%p9 bra 	$L__BB1_11;
$L__BB1_12:
	mov.b32 	%r109, %f733;
	shfl.sync.bfly.b32	%r110|%p10, %r109, 16, 31, -1;
	mov.b32 	%f201, %r110;
	add.f32 	%f202, %f733, %f201;
	mov.b32 	%r111, %f202;
	shfl.sync.bfly.b32	%r112|%p11, %r111, 8, 31, -1;
	mov.b32 	%f203, %r112;
	add.f32 	%f204, %f202, %f203;
	mov.b32 	%r113, %f204;
	shfl.sync.bfly.b32	%r114|%p12, %r113, 4, 31, -1;
	mov.b32 	%f205, %r114;
	add.f32 	%f206, %f204, %f205;
	mov.b32 	%r115, %f206;
	shfl.sync.bfly.b32	%r116|%p13, %r115, 2, 31, -1;
	mov.b32 	%f207, %r116;
	add.f32 	%f208, %f206, %f207;
	mov.b32 	%r117, %f208;
	shfl.sync.bfly.b32	%r118|%p14, %r117, 1, 31, -1;
	mov.b32 	%f209, %r118;
	add.f32 	%f4, %f208, %f209;
	and.b32  	%r16, %r1, 31;
	setp.ne.s32 	%p15, %r16, 0;
	@%p15 bra 	$L__BB1_14;
	atom.global.add.f32 	%f210, [%rd8], %f4;
$L__BB1_14:
	setp.ge.s32 	%p16, %r270, %r85;
	mov.f32 	%f734, 0f00000000;
	@%p16 bra 	$L__BB1_20;
	cvta.to.global.u64 	%rd11, %rd27;
	cvta.to.global.u64 	%rd12, %rd28;
	mov.f32 	%f734, 0f00000000;
	mov.u32 	%r254, %r270;
$L__BB1_16:
	shl.b32 	%r119, %r254, 2;
	mul.wide.s32 	%rd56, %r119, 4;
	add.s64 	%rd57, %rd11, %rd56;
	ld.global.nc.u32 	%r120, [%rd57];
	ld.global.nc.u32 	%r121, [%rd57+4];
	ld.global.nc.u32 	%r122, [%rd57+8];
	mul.lo.s32 	%r18, %r120, 3;
	mul.wide.s32 	%rd58, %r18, 4;
	add.s64 	%rd59, %rd6, %rd58;
	ld.global.f32 	%f213, [%rd59];
	mul.lo.s32 	%r19, %r121, 3;
	mul.wide.s32 	%rd60, %r19, 4;
	add.s64 	%rd61, %rd6, %rd60;
	ld.global.f32 	%f214, [%rd61];
	sub.f32 	%f6, %f213, %f214;
	ld.global.f32 	%f215, [%rd59+4];
	ld.global.f32 	%f216, [%rd61+4];
	sub.f32 	%f7, %f215, %f216;
	ld.global.f32 	%f217, [%rd59+8];
	ld.global.f32 	%f218, [%rd61+8];
	sub.f32 	%f8, %f217, %f218;
	mul.lo.s32 	%r20, %r122, 3;
	mul.wide.s32 	%rd62, %r20, 4;
	add.s64 	%rd63, %rd6, %rd62;
	ld.global.f32 	%f219, [%rd63];
	sub.f32 	%f9, %f219, %f214;
	ld.global.f32 	%f220, [%rd63+4];
	sub.f32 	%f10, %f220, %f216;
	ld.global.f32 	%f221, [%rd63+8];
	sub.f32 	%f11, %f221, %f218;
	mul.f32 	%f222, %f7, %f7;
	fma.rn.f32 	%f223, %f6, %f6, %f222;
	fma.rn.f32 	%f224, %f8, %f8, %f223;
	sqrt.rn.f32 	%f12, %f224;
	mul.f32 	%f225, %f10, %f10;
	fma.rn.f32 	%f226, %f9, %f9, %f225;
	fma.rn.f32 	%f227, %f11, %f11, %f226;
	sqrt.rn.f32 	%f228, %f227;
	min.f32 	%f229, %f12, %f228;
	setp.lt.f32 	%p17, %f229, 0f358637BD;
	@%p17 bra 	$L__BB1_19;
	mul.f32 	%f230, %f7, %f10;
	fma.rn.f32 	%f231, %f6, %f9, %f230;
	fma.rn.f32 	%f232, %f8, %f11, %f231;
	mul.f32 	%f233, %f12, %f228;
	div.rn.f32 	%f234, %f232, %f233;
	max.f32 	%f235, %f234, 0fBF800000;
	min.f32 	%f14, %f235, 0f3F800000;
	mul.f32 	%f236, %f14, %f14;
	mov.f32 	%f237, 0f3F800000;
	sub.f32 	%f238, %f237, %f236;
	sqrt.rn.f32 	%f15, %f238;
	setp.lt.f32 	%p18, %f15, 0f358637BD;
	@%p18 bra 	$L__BB1_19;
	shl.b32 	%r123, %r254, 1;
	mul.wide.s32 	%rd64, %r123, 4;
	add.s64 	%rd65, %rd12, %rd64;
	ld.global.nc.f32 	%f239, [%rd65+4];
	ld.global.nc.f32 	%f240, [%rd65];
	abs.f32 	%f241, %f14;
	fma.rn.f32 	%f242, %f241, 0fBF000000, 0f3F000000;
	rsqrt.approx.ftz.f32 	%f243, %f242;
	mul.f32 	%f244, %f242, %f243;
	setp.gt.f32 	%p19, %f241, 0f3F0F5C29;
	setp.eq.f32 	%p20, %f241, 0f3F800000;
	mul.f32 	%f245, %f243, 0fBF000000;
	fma.rn.f32 	%f246, %f244, %f245, 0f3F000000;
	fma.rn.f32 	%f247, %f244, %f246, %f244;
	selp.f32 	%f248, 0f00000000, %f247, %p20;
	selp.f32 	%f249, %f248, %f241, %p19;
	copysign.f32 	%f250, %f14, %f249;
	mul.f32 	%f251, %f250, %f250;
	fma.rn.f32 	%f252, %f251, 0f3D10ECEF, 0f3C8B1ABB;
	fma.rn.f32 	%f253, %f252, %f251, 0f3CFC028C;
	fma.rn.f32 	%f254, %f253, %f251, 0f3D372139;
	fma.rn.f32 	%f255, %f254, %f251, 0f3D9993DB;
	fma.rn.f32 	%f256, %f255, %f251, 0f3E2AAAC6;
	mul.f32 	%f257, %f251, %f256;
	fma.rn.f32 	%f258, %f257, %f250, %f250;
	setp.gt.f32 	%p21, %f14, 0f3F0F5C29;
	neg.f32 	%f259, %f258;
	selp.f32 	%f260, %f258, %f259, %p19;
	fma.rn.f32 	%f261, 0f3F6EE581, 0f3FD774EB, %f260;
	selp.f32 	%f262, %f258, %f261, %p21;
	add.f32 	%f263, %f262, %f262;
	selp.f32 	%f264, %f263, %f262, %p19;
	sub.f32 	%f265, %f264, %f240;
	mul.f32 	%f266, %f239, %f265;
	rcp.rn.f32 	%f267, %f12;
	rcp.rn.f32 	%f268, %f228;
	rcp.rn.f32 	%f269, %f15;
	mul.f32 	%f270, %f9, %f267;
	mul.f32 	%f271, %f270, %f268;
	mul.f32 	%f272, %f6, %f14;
	mul.f32 	%f273, %f267, %f272;
	mul.f32 	%f274, %f267, %f273;
	sub.f32 	%f275, %f271, %f274;
	mul.f32 	%f276, %f275, %f266;
	mul.f32 	%f277, %f269, %f276;
	mul.f32 	%f278, %f10, %f267;
	mul.f32 	%f279, %f278, %f268;
	mul.f32 	%f280, %f7, %f14;
	mul.f32 	%f281, %f267, %f280;
	mul.f32 	%f282, %f267, %f281;
	sub.f32 	%f283, %f279, %f282;
	mul.f32 	%f284, %f283, %f266;
	mul.f32 	%f285, %f269, %f284;
	mul.f32 	%f286, %f11, %f267;
	mul.f32 	%f287, %f286, %f268;
	mul.f32 	%f288, %f8, %f14;
	mul.f32 	%f289, %f267, %f288;
	mul.f32 	%f290, %f267, %f289;
	sub.f32 	%f291, %f287, %f290;
	mul.f32 	%f292, %f291, %f266;
	mul.f32 	%f293, %f269, %f292;
	mul.f32 	%f294, %f6, %f267;
	mul.f32 	%f295, %f294, %f268;
	mul.f32 	%f296, %f9, %f14;
	mul.f32 	%f297, %f268, %f296;
	mul.f32 	%f298, %f268, %f297;
	sub.f32 	%f299, %f295, %f298;
	mul.f32 	%f300, %f299, %f266;
	mul.f32 	%f301, %f269, %f300;
	mul.f32 	%f302, %f7, %f267;
	mul.f32 	%f303, %f302, %f268;
	mul.f32 	%f304, %f10, %f14;
	mul.f32 	%f305, %f268, %f304;
	mul.f32 	%f306, %f268, %f305;
	sub.f32 	%f307, %f303, %f306;
	mul.f32 	%f308, %f307, %f266;
	mul.f32 	%f309, %f269, %f308;
	mul.f32 	%f310, %f8, %f267;
	mul.f32 	%f311, %f310, %f268;
	mul.f32 	%f312, %f11, %f14;
	mul.f32 	%f313, %f268, %f312;
	mul.f32 	%f314, %f268, %f313;
	sub.f32 	%f315, %f311, %f314;
	mul.f32 	%f316, %f315, %f266;
	mul.f32 	%f317, %f269, %f316;
	add.s64 	%rd67, %rd2, %rd58;
	neg.f32 	%f318, %f277;
	atom.global.add.f32 	%f319, [%rd67], %f318;
	neg.f32 	%f320, %f285;
	atom.global.add.f32 	%f321, [%rd67+4], %f320;
	neg.f32 	%f322, %f293;
	atom.global.add.f32 	%f323, [%rd67+8], %f322;
	add.s64 	%rd69, %rd2, %rd62;
	neg.f32 	%f324, %f301;
	atom.global.add.f32 	%f325, [%rd69], %f324;
	neg.f32 	%f326, %f309;
	atom.global.add.f32 	%f327, [%rd69+4], %f326;
	neg.f32 	%f328, %f317;
	atom.global.add.f32 	%f329, [%rd69+8], %f328;
	add.s64 	%rd71, %rd2, %rd60;
	add.f32 	%f330, %f277, %f301;
	atom.global.add.f32 	%f331, [%rd71], %f330;
	add.f32 	%f332, %f285, %f309;
	atom.global.add.f32 	%f333, [%rd71+4], %f332;
	add.f32 	%f334, %f293, %f317;
	atom.global.add.f32 	%f335, [%rd71+8], %f334;
	mul.f32 	%f336, %f239, 0f3F000000;
	mul.f32 	%f337, %f336, %f265;
	fma.rn.f32 	%f734, %f265, %f337, %f734;
$L__BB1_19:
	add.s32 	%r254, %r254, %r3;
	setp.lt.s32 	%p22, %r254, %r85;
	@%p22 bra 	$L__BB1_16;
$L__BB1_20:
	setp.ne.s32 	%p23, %r16, 0;
	mov.b32 	%r124, %f734;
	shfl.sync.bfly.b32	%r125|%p24, %r124, 16, 31, -1;
	mov.b32 	%f338, %r125;
	add.f32 	%f339, %f734, %f338;
	mov.b32 	%r126, %f339;
	shfl.sync.bfly.b32	%r127|%p25, %r126, 8, 31, -1;
	mov.b32 	%f340, %r127;
	add.f32 	%f341, %f339, %f340;
	mov.b32 	%r128, %f341;
	shfl.sync.bfly.b32	%r129|%p26, %r128, 4, 31, -1;
	mov.b32 	%f342, %r129;
	add.f32 	%f343, %f341, %f342;
	mov.b32 	%r130, %f343;
	shfl.sync.bfly.b32	%r131|%p27, %r130, 2, 31, -1;
	mov.b32 	%f344, %r131;
	add.f32 	%f345, %f343, %f344;
	mov.b32 	%r132, %f345;
	shfl.sync.bfly.b32	%r133|%p28, %r132, 1, 31, -1;
	mov.b32 	%f346, %r133;
	add.f32 	%f19, %f345, %f346;
	@%p23 bra 	$L__BB1_22;
	atom.global.add.f32 	%f347, [%rd8], %f19;
$L__BB1_22:
	bar.sync 	0;
	setp.ge.s32 	%p29, %r270, %r83;
	mov.f32 	%f737, 0f00000000;
	mov.b32 	%r255, 0;
	mov.f32 	%f738, %f737;
	mov.f32 	%f739, %f737;
	mov.f32 	%f740, %f737;
	mov.f32 	%f741, %f737;
	mov.f32 	%f742, %f737;
	mov.u32 	%r256, %r255;
	@%p29 bra 	$L__BB1_24;
	mul.lo.s32 	%r135, %r270, 3;
	mul.wide.s32 	%rd72, %r135, 4;
	add.s64 	%rd73, %rd6, %rd72;
	ld.global.f32 	%f737, [%rd73];
	ld.global.f32 	%f738, [%rd73+4];
	ld.global.f32 	%f739, [%rd73+8];
	mul.wide.s32 	%rd74, %r270, 4;
	add.s64 	%rd75, %rd5, %rd74;
	ld.global.nc.f32 	%f740, [%rd75];
	add.s64 	%rd76, %rd4, %rd74;
	ld.global.nc.f32 	%f741, [%rd76];
	add.s64 	%rd77, %rd3, %rd74;
	ld.global.nc.f32 	%f742, [%rd77];
	cvta.to.global.u64 	%rd78, %rd30;
	add.s64 	%rd79, %rd78, %rd74;
	ld.global.nc.u32 	%r255, [%rd79];
	mul.lo.s32 	%r256, %r86, %r270;
$L__BB1_24:
	setp.lt.s32 	%p30, %r83, 1;
	mov.f32 	%f755, 0f00000000;
	mov.f32 	%f756, %f755;
	mov.f32 	%f757, %f755;
	mov.f32 	%f758, %f755;
	@%p30 bra 	$L__BB1_127;
	add.s32 	%r137, %r83, 63;
	shr.u32 	%r26, %r137, 6;
	and.b32  	%r27, %r1, 63;
	add.s32 	%r138, %r255, -1;
	min.u32 	%r28, %r138, 31;
	add.s32 	%r29, %r28, 1;
	mov.f32 	%f758, 0f00000000;
	mov.b32 	%r258, 0;
	mov.u32 	%r257, %r83;
	mov.f32 	%f757, %f758;
	mov.f32 	%f756, %f758;
	mov.f32 	%f755, %f758;
$L__BB1_26:
	min.s32 	%r139, %r257, 64;
	max.s32 	%r32, %r139, 1;
	shl.b32 	%r33, %r258, 6;
	or.b32  	%r34, %r33, %r27;
	setp.ge.s32 	%p31, %r34, %r83;
	@%p31 bra 	$L__BB1_28;
	mul.lo.s32 	%r140, %r34, 3;
	mul.wide.u32 	%rd80, %r140, 4;
	add.s64 	%rd81, %rd6, %rd80;
	ld.global.f32 	%f354, [%rd81];
	shl.b32 	%r141, %r27, 2;
	mov.u32 	%r142, _ZZ22hyper_nonbonded_forcesPKfPfS1_S0_S0_S0_PKiS3_iiiE7s_pos_x;
	add.s32 	%r143, %r142, %r141;
	st.shared.f32 	[%r143], %f354;
	ld.global.f32 	%f355, [%rd81+4];
	mov.u32 	%r144, _ZZ22hyper_nonbonded_forcesPKfPfS1_S0_S0_S0_PKiS3_iiiE7s_pos_y;
	add.s32 	%r145, %r144, %r141;
	st.shared.f32 	[%r145], %f355;
	ld.global.f32 	%f356, [%rd81+8];
	mov.u32 	%r146, _ZZ22hyper_nonbonded_forcesPKfPfS1_S0_S0_S0_PKiS3_iiiE7s_pos_z;
	add.s32 	%r147, %r146, %r141;
	st.shared.f32 	[%r147], %f356;
	mul.wide.u32 	%rd82, %r34, 4;
	add.s64 	%rd83, %rd5, %rd82;
	ld.global.nc.f32 	%f357, [%rd83];
	mov.u32 	%r148, _ZZ22hyper_nonbonded_forcesPKfPfS1_S0_S0_S0_PKiS3_iiiE7s_sigma;
	add.s32 	%r149, %r148, %r141;
	st.shared.f32 	[%r149], %f357;
	add.s64 	%rd84, %rd4, %rd82;
	ld.global.nc.f32 	%f358, [%rd84];
	mov.u32 	%r150, _ZZ22hyper_nonbonded_forcesPKfPfS1_S0_S0_S0_PKiS3_iiiE5s_eps;
	add.s32 	%r151, %r150, %r141;
	st.shared.f32 	[%r151], %f358;
	add.s64 	%rd85, %rd3, %rd82;
	ld.global.nc.f32 	%f359, [%rd85];
	mov.u32 	%r152, _ZZ22hyper_nonbonded_forcesPKfPfS1_S0_S0_S0_PKiS3_iiiE3s_q;
	add.s32 	%r153, %r152, %r141;
	st.shared.f32 	[%r153], %f359;
$L__BB1_28:
	bar.sync 	0;
	max.s32 	%r154, %r270, %r33;
	setp.ge.s32 	%p32, %r154, %r83;
	@%p32 bra 	$L__BB1_126;
	and.b32  	%r35, %r32, 3;
	setp.lt.s32 	%p33, %r257, 4;
	mov.b32 	%r266, 0;
	@%p33 bra 	$L__BB1_84;
	and.b32  	%r266, %r32, 124;
	mov.b32 	%r259, 0;
$L__BB1_31:
	.pragma "nounroll";
	add.s32 	%r38, %r259, %r33;
	setp.eq.s32 	%p34, %r38, %r270;
	shl.b32 	%r157, %r259, 2;
	mov.u32 	%r158, _ZZ22hyper_nonbonded_forcesPKfPfS1_S0_S0_S0_PKiS3_iiiE7s_pos_x;
	add.s32 	%r39, %r158, %r157;
	mov.u32 	%r159, _ZZ22hyper_nonbonded_forcesPKfPfS1_S0_S0_S0_PKiS3_iiiE7s_pos_y;
	add.s32 	%r40, %r159, %r157;
	mov.u32 	%r160, _ZZ22hyper_nonbonded_forcesPKfPfS1_S0_S0_S0_PKiS3_iiiE7s_pos_z;
	add.s32 	%r41, %r160, %r157;
	mov.u32 	%r161, _ZZ22hyper_nonbonded_forcesPKfPfS1_S0_S0_S0_PKiS3_iiiE7s_sigma;
	add.s32 	%r42, %r161, %r157;
	mov.u32 	%r162, _ZZ22hyper_nonbonded_forcesPKfPfS1_S0_S0_S0_PKiS3_iiiE5s_eps;
	add.s32 	%r43, %r162, %r157;
	mov.u32 	%r163, _ZZ22hyper_nonbonded_forcesPKfPfS1_S0_S0_S0_PKiS3_iiiE3s_q;
	add.s32 	%r44, %r163, %r157;
	@%p34 bra 	$L__BB1_44;
	ld.shared.f32 	%f361, [%r39];
	sub.f32 	%f43, %f361, %f737;
	ld.shared.f32 	%f362, [%r40];
	sub.f32 	%f44, %f362, %f738;
	ld.shared.f32 	%f363, [%r41];
	sub.f32 	%f45, %f363, %f739;
	mul.f32 	%f364, %f44, %f44;
	fma.rn.f32 	%f365, %f43, %f43, %f364;
	fma.rn.f32 	%f46, %f45, %f45, %f365;
	setp.ge.f32 	%p35, %f46, 0f43100000;
	setp.le.f32 	%p36, %f46, 0f358637BD;
	or.pred  	%p37, %p35, %p36;
	@%p37 bra 	$L__BB1_44;
	setp.lt.s32 	%p38, %r255, 1;
	@%p38 bra 	$L__BB1_43;
	neg.s32 	%r261, %r28;
	mov.b32 	%r262, 0;
	mov.u32 	%r260, %r256;
	bra.uni 	$L__BB1_42;
$L__BB1_35:
	setp.eq.s32 	%p40, %r261, 0;
	@%p40 bra 	$L__BB1_43;
	ld.global.nc.u32 	%r166, [%rd13+4];
	setp.eq.s32 	%p41, %r166, %r38;
	@%p41 bra 	$L__BB1_44;
	add.s32 	%r167, %r262, 1;
	setp.eq.s32 	%p42, %r167, %r28;
	@%p42 bra 	$L__BB1_43;
	ld.global.nc.u32 	%r168, [%rd13+8];
	setp.eq.s32 	%p43, %r168, %r38;
	@%p43 bra 	$L__BB1_44;
	add.s32 	%r169, %r262, 2;
	setp.eq.s32 	%p44, %r169, %r28;
	@%p44 bra 	$L__BB1_43;
	ld.global.nc.u32 	%r170, [%rd13+12];
	setp.eq.s32 	%p45, %r170, %r38;
	@%p45 bra 	$L__BB1_44;
	add.s32 	%r262, %r262, 4;
	add.s32 	%r261, %r261, 4;
	add.s32 	%r260, %r260, 4;
	setp.eq.s32 	%p46, %r262, %r29;
	@%p46 bra 	$L__BB1_43;
$L__BB1_42:
	.pragma "nounroll";
	mul.wide.s32 	%rd86, %r260, 4;
	add.s64 	%rd13, %rd1, %rd86;
	ld.global.nc.u32 	%r165, [%rd13];
	setp.eq.s32 	%p39, %r165, %r38;
	@%p39 bra 	$L__BB1_44;
	bra.uni 	$L__BB1_35;
$L__BB1_43:
	ld.shared.f32 	%f366, [%r42];
	add.f32 	%f367, %f740, %f366;
	mul.f32 	%f368, %f367, 0f3F000000;
	ld.shared.f32 	%f369, [%r43];
	mul.f32 	%f370, %f741, %f369;
	sqrt.rn.f32 	%f371, %f370;
	mul.f32 	%f372, %f368, %f368;
	mul.f32 	%f373, %f372, %f372;
	mul.f32 	%f374, %f372, %f373;
	add.f32 	%f375, %f46, 0f3C23D70A;
	rcp.rn.f32 	%f376, %f375;
	mul.f32 	%f377, %f376, %f376;
	mul.f32 	%f378, %f376, %f377;
	mul.f32 	%f379, %f378, %f374;
	mul.f32 	%f380, %f371, 0f41C00000;
	add.f32 	%f381, %f379, %f379;
	mul.f32 	%f382, %f379, %f381;
	sub.f32 	%f383, %f382, %f379;
	mul.f32 	%f384, %f380, %f383;
	mul.f32 	%f385, %f371, 0f40800000;
	mul.f32 	%f386, %f385, %f379;
	add.f32 	%f387, %f379, 0fBF800000;
	sqrt.rn.f32 	%f388, %f46;
	add.f32 	%f389, %f388, 0f3DCCCCCD;
	rcp.rn.f32 	%f390, %f389;
	ld.shared.f32 	%f391, [%r44];
	mul.f32 	%f392, %f742, %f391;
	mul.f32 	%f393, %f392, 0f43A60824;
	mul.f32 	%f394, %f393, 0f3E800000;
	mul.f32 	%f395, %f390, %f394;
	mul.f32 	%f396, %f390, %f395;
	add.f32 	%f397, %f396, %f396;
	mul.f32 	%f398, %f390, %f397;
	fma.rn.f32 	%f399, %f376, %f384, %f398;
	max.f32 	%f400, %f399, 0fC3960000;
	min.f32 	%f401, %f400, 0f43960000;
	fma.rn.f32 	%f755, %f43, %f401, %f755;
	fma.rn.f32 	%f756, %f44, %f401, %f756;
	fma.rn.f32 	%f757, %f45, %f401, %f757;
	fma.rn.f32 	%f402, %f386, %f387, %f396;
	fma.rn.f32 	%f758, %f402, 0f3F000000, %f758;
$L__BB1_44:
	add.s32 	%r52, %r38, 1;
	setp.eq.s32 	%p47, %r52, %r270;
	@%p47 bra 	$L__BB1_57;
	ld.shared.f32 	%f403, [%r39+4];
	sub.f32 	%f55, %f403, %f737;
	ld.shared.f32 	%f404, [%r40+4];
	sub.f32 	%f56, %f404, %f738;
	ld.shared.f32 	%f405, [%r41+4];
	sub.f32 	%f57, %f405, %f739;
	mul.f32 	%f406, %f56, %f56;
	fma.rn.f32 	%f407, %f55, %f55, %f406;
	fma.rn.f32 	%f58, %f57, %f57, %f407;
	setp.ge.f32 	%p48, %f58, 0f43100000;
	setp.le.f32 	%p49, %f58, 0f358637BD;
	or.pred  	%p50, %p48, %p49;
	@%p50 bra 	$L__BB1_57;
	setp.lt.s32 	%p51, %r255, 1;
	@%p51 bra 	$L__BB1_56;
	mov.b32 	%r263, 0;
$L__BB1_48:
	.pragma "nounroll";
	add.s32 	%r172, %r263, %r256;
	mul.wide.s32 	%rd87, %r172, 4;
	add.s64 	%rd14, %rd1, %rd87;
	ld.global.nc.u32 	%r173, [%rd14];
	setp.eq.s32 	%p52, %r173, %r52;
	@%p52 bra 	$L__BB1_57;
	setp.eq.s32 	%p53, %r263, %r28;
	@%p53 bra 	$L__BB1_56;
	ld.global.nc.u32 	%r174, [%rd14+4];
	setp.eq.s32 	%p54, %r174, %r52;
	@%p54 bra 	$L__BB1_57;
	add.s32 	%r175, %r263, 1;
	setp.eq.s32 	%p55, %r175, %r28;
	@%p55 bra 	$L__BB1_56;
	ld.global.nc.u32 	%r176, [%rd14+8];
	setp.eq.s32 	%p56, %r176, %r52;
	@%p56 bra 	$L__BB1_57;
	add.s32 	%r177, %r263, 2;
	setp.eq.s32 	%p57, %r177, %r28;
	@%p57 bra 	$L__BB1_56;
	ld.global.nc.u32 	%r178, [%rd14+12];
	setp.eq.s32 	%p58, %r178, %r52;
	@%p58 bra 	$L__BB1_57;
	add.s32 	%r263, %r263, 4;
	setp.ne.s32 	%p59, %r263, %r29;
	@%p59 bra 	$L__BB1_48;
$L__BB1_56:
	ld.shared.f32 	%f408, [%r42+4];
	add.f32 	%f409, %f740, %f408;
	mul.f32 	%f410, %f409, 0f3F000000;
	ld.shared.f32 	%f411, [%r43+4];
	mul.f32 	%f412, %f741, %f411;
	sqrt.rn.f32 	%f413, %f412;
	mul.f32 	%f414, %f410, %f410;
	mul.f32 	%f415, %f414, %f414;
	mul.f32 	%f416, %f414, %f415;
	add.f32 	%f417, %f58, 0f3C23D70A;
	rcp.rn.f32 	%f418, %f417;
	mul.f32 	%f419, %f418, %f418;
	mul.f32 	%f420, %f418, %f419;
	mul.f32 	%f421, %f420, %f416;
	mul.f32 	%f422, %f413, 0f41C00000;
	add.f32 	%f423, %f421, %f421;
	mul.f32 	%f424, %f421, %f423;
	sub.f32 	%f425, %f424, %f421;
	mul.f32 	%f426, %f422, %f425;
	mul.f32 	%f427, %f413, 0f40800000;
	mul.f32 	%f428, %f427, %f421;
	add.f32 	%f429, %f421, 0fBF800000;
	sqrt.rn.f32 	%f430, %f58;
	add.f32 	%f431, %f430, 0f3DCCCCCD;
	rcp.rn.f32 	%f432, %f431;
	ld.shared.f32 	%f433, [%r44+4];
	mul.f32 	%f434, %f742, %f433;
	mul.f32 	%f435, %f434, 0f43A60824;
	mul.f32 	%f436, %f435, 0f3E800000;
	mul.f32 	%f437, %f432, %f436;
	mul.f32 	%f438, %f432, %f437;
	add.f32 	%f439, %f438, %f438;
	mul.f32 	%f440, %f432, %f439;
	fma.rn.f32 	%f441, %f418, %f426, %f440;
	max.f32 	%f442, %f441, 0fC3960000;
	min.f32 	%f443, %f442, 0f43960000;
	fma.rn.f32 	%f755, %f55, %f443, %f755;
	fma.rn.f32 	%f756, %f56, %f443, %f756;
	fma.rn.f32 	%f757, %f57, %f443, %f757;
	fma.rn.f32 	%f444, %f428, %f429, %f438;
	fma.rn.f32 	%f758, %f444, 0f3F000000, %f758;
$L__BB1_57:
	add.s32 	%r55, %r38, 2;
	setp.eq.s32 	%p60, %r55, %r270;
	@%p60 bra 	$L__BB1_70;
	ld.shared.f32 	%f445, [%r39+8];
	sub.f32 	%f67, %f445, %f737;
	ld.shared.f32 	%f446, [%r40+8];
	sub.f32 	%f68, %f446, %f738;
	ld.shared.f32 	%f447, [%r41+8];
	sub.f32 	%f69, %f447, %f739;
	mul.f32 	%f448, %f68, %f68;
	fma.rn.f32 	%f449, %f67, %f67, %f448;
	fma.rn.f32 	%f70, %f69, %f69, %f449;
	setp.ge.f32 	%p61, %f70, 0f43100000;
	setp.le.f32 	%p62, %f70, 0f358637BD;
	or.pred  	%p63, %p61, %p62;
	@%p63 bra 	$L__BB1_70;
	setp.lt.s32 	%p64, %r255, 1;
	@%p64 bra 	$L__BB1_69;
	mov.b32 	%r264, 0;
$L__BB1_61:
	.pragma "nounroll";
	add.s32 	%r180, %r264, %r256;
	mul.wide.s32 	%rd88, %r180, 4;
	add.s64 	%rd15, %rd1, %rd88;
	ld.global.nc.u32 	%r181, [%rd15];
	setp.eq.s32 	%p65, %r181, %r55;
	@%p65 bra 	$L__BB1_70;
	setp.eq.s32 	%p66, %r264, %r28;
	@%p66 bra 	$L__BB1_69;
	ld.global.nc.u32 	%r182, [%rd15+4];
	setp.eq.s32 	%p67, %r182, %r55;
	@%p67 bra 	$L__BB1_70;
	add.s32 	%r183, %r264, 1;
	setp.eq.s32 	%p68, %r183, %r28;
	@%p68 bra 	$L__BB1_69;
	ld.global.nc.u32 	%r184, [%rd15+8];
	setp.eq.s32 	%p69, %r184, %r55;
	@%p69 bra 	$L__BB1_70;
	add.s32 	%r185, %r264, 2;
	setp.eq.s32 	%p70, %r185, %r28;
	@%p70 bra 	$L__BB1_69;
	ld.global.nc.u32 	%r186, [%rd15+12];
	setp.eq.s32 	%p71, %r186, %r55;
	@%p71 bra 	$L__BB1_70;
	add.s32 	%r264, %r264, 4;
	setp.ne.s32 	%p72, %r264, %r29;
	@%p72 bra 	$L__BB1_61;
$L__BB1_69:
	ld.shared.f32 	%f450, [%r42+8];
	add.f32 	%f451, %f740, %f450;
	mul.f32 	%f452, %f451, 0f3F000000;
	ld.shared.f32 	%f453, [%r43+8];
	mul.f32 	%f454, %f741, %f453;
	sqrt.rn.f32 	%f455, %f454;
	mul.f32 	%f456, %f452, %f452;
	mul.f32 	%f457, %f456, %f456;
	mul.f32 	%f458, %f456, %f457;
	add.f32 	%f459, %f70, 0f3C23D70A;
	rcp.rn.f32 	%f460, %f459;
	mul.f32 	%f461, %f460, %f460;
	mul.f32 	%f462, %f460, %f461;
	mul.f32 	%f463, %f462, %f458;
	mul.f32 	%f464, %f455, 0f41C00000;
	add.f32 	%f465, %f463, %f463;
	mul.f32 	%f466, %f463, %f465;
	sub.f32 	%f467, %f466, %f463;
	mul.f32 	%f468, %f464, %f467;
	mul.f32 	%f469, %f455, 0f40800000;
	mul.f32 	%f470, %f469, %f463;
	add.f32 	%f471, %f463, 0fBF800000;
	sqrt.rn.f32 	%f472, %f70;
	add.f32 	%f473, %f472, 0f3DCCCCCD;
	rcp.rn.f32 	%f474, %f473;
	ld.shared.f32 	%f475, [%r44+8];
	mul.f32 	%f476, %f742, %f475;
	mul.f32 	%f477, %f476, 0f43A60824;
	mul.f32 	%f478, %f477, 0f3E800000;
	mul.f32 	%f479, %f474, %f478;
	mul.f32 	%f480, %f474, %f479;
	add.f32 	%f481, %f480, %f480;
	mul.f32 	%f482, %f474, %f481;
	fma.rn.f32 	%f483, %f460, %f468, %f482;
	max.f32 	%f484, %f483, 0fC3960000;
	min.f32 	%f485, %f484, 0f43960000;
	fma.rn.f32 	%f755, %f67, %f485, %f755;
	fma.rn.f32 	%f756, %f68, %f485, %f756;
	fma.rn.f32 	%f757, %f69, %f485, %f757;
	fma.rn.f32 	%f486, %f470, %f471, %f480;
	fma.rn.f32 	%f758, %f486, 0f3F000000, %f758;
$L__BB1_70:
	add.s32 	%r58, %r38, 3;
	setp.eq.s32 	%p73, %r58, %r270;
	@%p73 bra 	$L__BB1_83;
	ld.shared.f32 	%f487, [%r39+12];
	sub.f32 	%f79, %f487, %f737;
	ld.shared.f32 	%f488, [%r40+12];
	sub.f32 	%f80, %f488, %f738;
	ld.shared.f32 	%f489, [%r41+12];
	sub.f32 	%f81, %f489, %f739;
	mul.f32 	%f490, %f80, %f80;
	fma.rn.f32 	%f491, %f79, %f79, %f490;
	fma.rn.f32 	%f82, %f81, %f81, %f491;
	setp.ge.f32 	%p74, %f82, 0f43100000;
	setp.le.f32 	%p75, %f82, 0f358637BD;
	or.pred  	%p76, %p74, %p75;
	@%p76 bra 	$L__BB1_83;
	setp.lt.s32 	%p77, %r255, 1;
	@%p77 bra 	$L__BB1_82;
	mov.b32 	%r265, 0;
$L__BB1_74:
	.pragma "nounroll";
	add.s32 	%r188, %r265, %r256;
	mul.wide.s32 	%rd89, %r188, 4;
	add.s64 	%rd16, %rd1, %rd89;
	ld.global.nc.u32 	%r189, [%rd16];
	setp.eq.s32 	%p78, %r189, %r58;
	@%p78 bra 	$L__BB1_83;
	setp.eq.s32 	%p79, %r265, %r28;
	@%p79 bra 	$L__BB1_82;
	ld.global.nc.u32 	%r190, [%rd16+4];
	setp.eq.s32 	%p80, %r190, %r58;
	@%p80 bra 	$L__BB1_83;
	add.s32 	%r191, %r265, 1;
	setp.eq.s32 	%p81, %r191, %r28;
	@%p81 bra 	$L__BB1_82;
	ld.global.nc.u32 	%r192, [%rd16+8];
	setp.eq.s32 	%p82, %r192, %r58;
	@%p82 bra 	$L__BB1_83;
	add.s32 	%r193, %r265, 2;
	setp.eq.s32 	%p83, %r193, %r28;
	@%p83 bra 	$L__BB1_82;
	ld.global.nc.u32 	%r194, [%rd16+12];
	setp.eq.s32 	%p84, %r194, %r58;
	@%p84 bra 	$L__BB1_83;
	add.s32 	%r265, %r265, 4;
	setp.ne.s32 	%p85, %r265, %r29;
	@%p85 bra 	$L__BB1_74;
$L__BB1_82:
	ld.shared.f32 	%f492, [%r42+12];
	add.f32 	%f493, %f740, %f492;
	mul.f32 	%f494, %f493, 0f3F000000;
	ld.shared.f32 	%f495, [%r43+12];
	mul.f32 	%f496, %f741, %f495;
	sqrt.rn.f32 	%f497, %f496;
	mul.f32 	%f498, %f494, %f494;
	mul.f32 	%f499, %f498, %f498;
	mul.f32 	%f500, %f498, %f499;
	add.f32 	%f501, %f82, 0f3C23D70A;
	rcp.rn.f32 	%f502, %f501;
	mul.f32 	%f503, %f502, %f502;
	mul.f32 	%f504, %f502, %f503;
	mul.f32 	%f505, %f504, %f500;
	mul.f32 	%f506, %f497, 0f41C00000;
	add.f32 	%f507, %f505, %f505;
	mul.f32 	%f508, %f505, %f507;
	sub.f32 	%f509, %f508, %f505;
	mul.f32 	%f510, %f506, %f509;
	mul.f32 	%f511, %f497, 0f40800000;
	mul.f32 	%f512, %f511, %f505;
	add.f32 	%f513, %f505, 0fBF800000;
	sqrt.rn.f32 	%f514, %f82;
	add.f32 	%f515, %f514, 0f3DCCCCCD;
	rcp.rn.f32 	%f516, %f515;
	ld.shared.f32 	%f517, [%r44+12];
	mul.f32 	%f518, %f742, %f517;
	mul.f32 	%f519, %f518, 0f43A60824;
	mul.f32 	%f520, %f519, 0f3E800000;
	mul.f32 	%f521, %f516, %f520;
	mul.f32 	%f522, %f516, %f521;
	add.f32 	%f523, %f522, %f522;
	mul.f32 	%f524, %f516, %f523;
	fma.rn.f32 	%f525, %f502, %f510, %f524;
	max.f32 	%f526, %f525, 0fC3960000;
	min.f32 	%f527, %f526, 0f43960000;
	fma.rn.f32 	%f755, %f79, %f527, %f755;
	fma.rn.f32 	%f756, %f80, %f527, %f756;
	fma.rn.f32 	%f757, %f81, %f527, %f757;
	fma.rn.f32 	%f528, %f512, %f513, %f522;
	fma.rn.f32 	%f758, %f528, 0f3F000000, %f758;
$L__BB1_83:
	add.s32 	%r259, %r259, 4;
	setp.ne.s32 	%p86, %r259, %r266;
	@%p86 bra 	$L__BB1_31;
$L__BB1_84:
	setp.eq.s32 	%p87, %r35, 0;
	@%p87 bra 	$L__BB1_126;
	add.s32 	%r63, %r266, %r33;
	setp.eq.s32 	%p88, %r63, %r270;
	shl.b32 	%r195, %r266, 2;
	mov.u32 	%r196, _ZZ22hyper_nonbonded_forcesPKfPfS1_S0_S0_S0_PKiS3_iiiE7s_pos_x;
	add.s32 	%r64, %r196, %r195;
	mov.u32 	%r197, _ZZ22hyper_nonbonded_forcesPKfPfS1_S0_S0_S0_PKiS3_iiiE7s_pos_y;
	add.s32 	%r65, %r197, %r195;
	mov.u32 	%r198, _ZZ22hyper_nonbonded_forcesPKfPfS1_S0_S0_S0_PKiS3_iiiE7s_pos_z;
	add.s32 	%r66, %r198, %r195;
	mov.u32 	%r199, _ZZ22hyper_nonbonded_forcesPKfPfS1_S0_S0_S0_PKiS3_iiiE7s_sigma;
	add.s32 	%r67, %r199, %r195;
	mov.u32 	%r200, _ZZ22hyper_nonbonded_forcesPKfPfS1_S0_S0_S0_PKiS3_iiiE5s_eps;
	add.s32 	%r68, %r200, %r195;
	mov.u32 	%r201, _ZZ22hyper_nonbonded_forcesPKfPfS1_S0_S0_S0_PKiS3_iiiE3s_q;
	add.s32 	%r69, %r201, %r195;
	@%p88 bra 	$L__BB1_98;
	ld.shared.f32 	%f529, [%r64];
	sub.f32 	%f99, %f529, %f737;
	ld.shared.f32 	%f530, [%r65];
	sub.f32 	%f100, %f530, %f738;
	ld.shared.f32 	%f531, [%r66];
	sub.f32 	%f101, %f531, %f739;
	mul.f32 	%f532, %f100, %f100;
	fma.rn.f32 	%f533, %f99, %f99, %f532;
	fma.rn.f32 	%f102, %f101, %f101, %f533;
	setp.ge.f32 	%p89, %f102, 0f43100000;
	setp.le.f32 	%p90, %f102, 0f358637BD;
	or.pred  	%p91, %p89, %p90;
	@%p91 bra 	$L__BB1_98;
	setp.lt.s32 	%p92, %r255, 1;
	@%p92 bra 	$L__BB1_97;
	mov.b32 	%r267, 0;
$L__BB1_89:
	.pragma "nounroll";
	add.s32 	%r203, %r267, %r256;
	mul.wide.s32 	%rd90, %r203, 4;
	add.s64 	%rd17, %rd1, %rd90;
	ld.global.nc.u32 	%r204, [%rd17];
	setp.eq.s32 	%p93, %r204, %r63;
	@%p93 bra 	$L__BB1_98;
	setp.eq.s32 	%p94, %r267, %r28;
	@%p94 bra 	$L__BB1_97;
	ld.global.nc.u32 	%r205, [%rd17+4];
	setp.eq.s32 	%p95, %r205, %r63;
	@%p95 bra 	$L__BB1_98;
	add.s32 	%r206, %r267, 1;
	setp.eq.s32 	%p96, %r206, %r28;
	@%p96 bra 	$L__BB1_97;
	ld.global.nc.u32 	%r207, [%rd17+8];
	setp.eq.s32 	%p97, %r207, %r63;
	@%p97 bra 	$L__BB1_98;
	add.s32 	%r208, %r267, 2;
	setp.eq.s32 	%p98, %r208, %r28;
	@%p98 bra 	$L__BB1_97;
	ld.global.nc.u32 	%r209, [%rd17+12];
	setp.eq.s32 	%p99, %r209, %r63;
	@%p99 bra 	$L__BB1_98;
	add.s32 	%r267, %r267, 4;
	setp.ne.s32 	%p100, %r267, %r29;
	@%p100 bra 	$L__BB1_89;
$L__BB1_97:
	ld.shared.f32 	%f534, [%r67];
	add.f32 	%f535, %f740, %f534;
	mul.f32 	%f536, %f535, 0f3F000000;
	ld.shared.f32 	%f537, [%r68];
	mul.f32 	%f538, %f741, %f537;
	sqrt.rn.f32 	%f539, %f538;
	mul.f32 	%f540, %f536, %f536;
	mul.f32 	%f541, %f540, %f540;
	mul.f32 	%f542, %f540, %f541;
	add.f32 	%f543, %f102, 0f3C23D70A;
	rcp.rn.f32 	%f544, %f543;
	mul.f32 	%f545, %f544, %f544;
	mul.f32 	%f546, %f544, %f545;
	mul.f32 	%f547, %f546, %f542;
	mul.f32 	%f548, %f539, 0f41C00000;
	add.f32 	%f549, %f547, %f547;
	mul.f32 	%f550, %f547, %f549;
	sub.f32 	%f551, %f550, %f547;
	mul.f32 	%f552, %f548, %f551;
	mul.f32 	%f553, %f539, 0f40800000;
	mul.f32 	%f554, %f553, %f547;
	add.f32 	%f555, %f547, 0fBF800000;
	sqrt.rn.f32 	%f556, %f102;
	add.f32 	%f557, %f556, 0f3DCCCCCD;
	rcp.rn.f32 	%f558, %f557;
	ld.shared.f32 	%f559, [%r69];
	mul.f32 	%f560, %f742, %f559;
	mul.f32 	%f561, %f560, 0f43A60824;
	mul.f32 	%f562, %f561, 0f3E800000;
	mul.f32 	%f563, %f558, %f562;
	mul.f32 	%f564, %f558, %f563;
	add.f32 	%f565, %f564, %f564;
	mul.f32 	%f566, %f558, %f565;
	fma.rn.f32 	%f567, %f544, %f552, %f566;
	max.f32 	%f568, %f567, 0fC3960000;
	min.f32 	%f569, %f568, 0f43960000;
	fma.rn.f32 	%f755, %f99, %f569, %f755;
	fma.rn.f32 	%f756, %f100, %f569, %f756;
	fma.rn.f32 	%f757, %f101, %f569, %f757;
	fma.rn.f32 	%f570, %f554, %f555, %f564;
	fma.rn.f32 	%f758, %f570, 0f3F000000, %f758;
$L__BB1_98:
	setp.eq.s32 	%p101, %r35, 1;
	@%p101 bra 	$L__BB1_126;
	add.s32 	%r72, %r63, 1;
	setp.eq.s32 	%p102, %r72, %r270;
	@%p102 bra 	$L__BB1_112;
	ld.shared.f32 	%f571, [%r64+4];
	sub.f32 	%f111, %f571, %f737;
	ld.shared.f32 	%f572, [%r65+4];
	sub.f32 	%f112, %f572, %f738;
	ld.shared.f32 	%f573, [%r66+4];
	sub.f32 	%f113, %f573, %f739;
	mul.f32 	%f574, %f112, %f112;
	fma.rn.f32 	%f575, %f111, %f111, %f574;
	fma.rn.f32 	%f114, %f113, %f113, %f575;
	setp.ge.f32 	%p103, %f114, 0f43100000;
	setp.le.f32 	%p104, %f114, 0f358637BD;
	or.pred  	%p105, %p103, %p104;
	@%p105 bra 	$L__BB1_112;
	setp.lt.s32 	%p106, %r255, 1;
	@%p106 bra 	$L__BB1_111;
	mov.b32 	%r268, 0;
$L__BB1_103:
	.pragma "nounroll";
	add.s32 	%r211, %r268, %r256;
	mul.wide.s32 	%rd91, %r211, 4;
	add.s64 	%rd18, %rd1, %rd91;
	ld.global.nc.u32 	%r212, [%rd18];
	setp.eq.s32 	%p107, %r212, %r72;
	@%p107 bra 	$L__BB1_112;
	setp.eq.s32 	%p108, %r268, %r28;
	@%p108 bra 	$L__BB1_111;
	ld.global.nc.u32 	%r213, [%rd18+4];
	setp.eq.s32 	%p109, %r213, %r72;
	@%p109 bra 	$L__BB1_112;
	add.s32 	%r214, %r268, 1;
	setp.eq.s32 	%p110, %r214, %r28;
	@%p110 bra 	$L__BB1_111;
	ld.global.nc.u32 	%r215, [%rd18+8];
	setp.eq.s32 	%p111, %r215, %r72;
	@%p111 bra 	$L__BB1_112;
	add.s32 	%r216, %r268, 2;
	setp.eq.s32 	%p112, %r216, %r28;
	@%p112 bra 	$L__BB1_111;
	ld.global.nc.u32 	%r217, [%rd18+12];
	setp.eq.s32 	%p113, %r217, %r72;
	@%p113 bra 	$L__BB1_112;
	add.s32 	%r268, %r268, 4;
	setp.ne.s32 	%p114, %r268, %r29;
	@%p114 bra 	$L__BB1_103;
$L__BB1_111:
	ld.shared.f32 	%f576, [%r67+4];
	add.f32 	%f577, %f740, %f576;
	mul.f32 	%f578, %f577, 0f3F000000;
	ld.shared.f32 	%f579, [%r68+4];
	mul.f32 	%f580, %f741, %f579;
	sqrt.rn.f32 	%f581, %f580;
	mul.f32 	%f582, %f578, %f578;
	mul.f32 	%f583, %f582, %f582;
	mul.f32 	%f584, %f582, %f583;
	add.f32 	%f585, %f114, 0f3C23D70A;
	rcp.rn.f32 	%f586, %f585;
	mul.f32 	%f587, %f586, %f586;
	mul.f32 	%f588, %f586, %f587;
	mul.f32 	%f589, %f588, %f584;
	mul.f32 	%f590, %f581, 0f41C00000;
	add.f32 	%f591, %f589, %f589;
	mul.f32 	%f592, %f589, %f591;
	sub.f32 	%f593, %f592, %f589;
	mul.f32 	%f594, %f590, %f593;
	mul.f32 	%f595, %f581, 0f40800000;
	mul.f32 	%f596, %f595, %f589;
	add.f32 	%f597, %f589, 0fBF800000;
	sqrt.rn.f32 	%f598, %f114;
	add.f32 	%f599, %f598, 0f3DCCCCCD;
	rcp.rn.f32 	%f600, %f599;
	ld.shared.f32 	%f601, [%r69+4];
	mul.f32 	%f602, %f742, %f601;
	mul.f32 	%f603, %f602, 0f43A60824;
	mul.f32 	%f604, %f603, 0f3E800000;
	mul.f32 	%f605, %f600, %f604;
	mul.f32 	%f606, %f600, %f605;
	add.f32 	%f607, %f606, %f606;
	mul.f32 	%f608, %f600, %f607;
	fma.rn.f32 	%f609, %f586, %f594, %f608;
	max.f32 	%f610, %f609, 0fC3960000;
	min.f32 	%f611, %f610, 0f43960000;
	fma.rn.f32 	%f755, %f111, %f611, %f755;
	fma.rn.f32 	%f756, %f112, %f611, %f756;
	fma.rn.f32 	%f757, %f113, %f611, %f757;
	fma.rn.f32 	%f612, %f596, %f597, %f606;
	fma.rn.f32 	%f758, %f612, 0f3F000000, %f758;
$L__BB1_112:
	setp.eq.s32 	%p115, %r35, 2;
	@%p115 bra 	$L__BB1_126;
	add.s32 	%r75, %r63, 2;
	setp.eq.s32 	%p116, %r75, %r270;
	@%p116 bra 	$L__BB1_126;
	ld.shared.f32 	%f613, [%r64+8];
	sub.f32 	%f123, %f613, %f737;
	ld.shared.f32 	%f614, [%r65+8];
	sub.f32 	%f124, %f614, %f738;
	ld.shared.f32 	%f615, [%r66+8];
	sub.f32 	%f125, %f615, %f739;
	mul.f32 	%f616, %f124, %f124;
	fma.rn.f32 	%f617, %f123, %f123, %f616;
	fma.rn.f32 	%f126, %f125, %f125, %f617;
	setp.ge.f32 	%p117, %f126, 0f43100000;
	setp.le.f32 	%p118, %f126, 0f358637BD;
	or.pred  	%p119, %p117, %p118;
	@%p119 bra 	$L__BB1_126;
	setp.lt.s32 	%p120, %r255, 1;
	@%p120 bra 	$L__BB1_125;
	mov.b32 	%r269, 0;
$L__BB1_117:
	.pragma "nounroll";
	add.s32 	%r219, %r269, %r256;
	mul.wide.s32 	%rd92, %r219, 4;
	add.s64 	%rd19, %rd1, %rd92;
	ld.global.nc.u32 	%r220, [%rd19];
	setp.eq.s32 	%p121, %r220, %r75;
	@%p121 bra 	$L__BB1_126;
	setp.eq.s32 	%p122, %r269, %r28;
	@%p122 bra 	$L__BB1_125;
	ld.global.nc.u32 	%r221, [%rd19+4];
	setp.eq.s32 	%p123, %r221, %r75;
	@%p123 bra 	$L__BB1_126;
	add.s32 	%r222, %r269, 1;
	setp.eq.s32 	%p124, %r222, %r28;
	@%p124 bra 	$L__BB1_125;
	ld.global.nc.u32 	%r223, [%rd19+8];
	setp.eq.s32 	%p125, %r223, %r75;
	@%p125 bra 	$L__BB1_126;
	add.s32 	%r224, %r269, 2;
	setp.eq.s32 	%p126, %r224, %r28;
	@%p126 bra 	$L__BB1_125;
	ld.global.nc.u32 	%r225, [%rd19+12];
	setp.eq.s32 	%p127, %r225, %r75;
	@%p127 bra 	$L__BB1_126;
	add.s32 	%r269, %r269, 4;
	setp.ne.s32 	%p128, %r269, %r29;
	@%p128 bra 	$L__BB1_117;
$L__BB1_125:
	ld.shared.f32 	%f618, [%r67+8];
	add.f32 	%f619, %f740, %f618;
	mul.f32 	%f620, %f619, 0f3F000000;
	ld.shared.f32 	%f621, [%r68+8];
	mul.f32 	%f622, %f741, %f621;
	sqrt.rn.f32 	%f623, %f622;
	mul.f32 	%f624, %f620, %f620;
	mul.f32 	%f625, %f624, %f624;
	mul.f32 	%f626, %f624, %f625;
	add.f32 	%f627, %f126, 0f3C23D70A;
	rcp.rn.f32 	%f628, %f627;
	mul.f32 	%f629, %f628, %f628;
	mul.f32 	%f630, %f628, %f629;
	mul.f32 	%f631, %f630, %f626;
	mul.f32 	%f632, %f623, 0f41C00000;
	add.f32 	%f633, %f631, %f631;
	mul.f32 	%f634, %f631, %f633;
	sub.f32 	%f635, %f634, %f631;
	mul.f32 	%f636, %f632, %f635;
	mul.f32 	%f637, %f623, 0f40800000;
	mul.f32 	%f638, %f637, %f631;
	add.f32 	%f639, %f631, 0fBF800000;
	sqrt.rn.f32 	%f640, %f126;
	add.f32 	%f641, %f640, 0f3DCCCCCD;
	rcp.rn.f32 	%f642, %f641;
	ld.shared.f32 	%f643, [%r69+8];
	mul.f32 	%f644, %f742, %f643;
	mul.f32 	%f645, %f644, 0f43A60824;
	mul.f32 	%f646, %f645, 0f3E800000;
	mul.f32 	%f647, %f642, %f646;
	mul.f32 	%f648, %f642, %f647;
	add.f32 	%f649, %f648, %f648;
	mul.f32 	%f650, %f642, %f649;
	fma.rn.f32 	%f651, %f628, %f636, %f650;
	max.f32 	%f652, %f651, 0fC3960000;
	min.f32 	%f653, %f652, 0f43960000;
	fma.rn.f32 	%f755, %f123, %f653, %f755;
	fma.rn.f32 	%f756, %f124, %f653, %f756;
	fma.rn.f32 	%f757, %f125, %f653, %f757;
	fma.rn.f32 	%f654, %f638, %f639, %f648;
	fma.rn.f32 	%f758, %f654, 0f3F000000, %f758;
$L__BB1_126:
	bar.sync 	0;
	add.s32 	%r258, %r258, 1;
	add.s32 	%r257, %r257, -64;
	setp.ne.s32 	%p129, %r258, %r26;
	@%p129 bra 	$L__BB1_26;
$L__BB1_127:
	setp.ge.s32 	%p130, %r270, %r83;
	@%p130 bra 	$L__BB1_129;
	mul.lo.s32 	%r226, %r270, 3;
	mul.wide.s32 	%rd93, %r226, 4;
	add.s64 	%rd94, %rd2, %rd93;
	atom.global.add.f32 	%f655, [%rd94], %f755;
	atom.global.add.f32 	%f656, [%rd94+4], %f756;
	atom.global.add.f32 	%f657, [%rd94+8], %f757;
	atom.global.add.f32 	%f658, [%rd8], %f758;
$L__BB1_129:
	setp.ge.s32 	%p131, %r270, %r83;
	bar.sync 	0;
	mov.f32 	%f795, 0f00000000;
	@%p131 bra 	$L__BB1_134;
	ld.param.u32 	%r248, [graph_md_step_param_22];
	ld.param.u64 	%rd100, [graph_md_step_param_12];
	ld.param.u64 	%rd99, [graph_md_step_param_1];
	neg.f32 	%f661, %f162;
	mul.f32 	%f662, %f160, %f661;
	fma.rn.f32 	%f663, %f662, 0f3BBB989D, 0f3F000000;
	cvt.sat.f32.f32 	%f664, %f663;
	mov.f32 	%f665, 0f4B400001;
	mov.f32 	%f666, 0f437C0000;
	fma.rm.f32 	%f667, %f664, %f666, %f665;
	add.f32 	%f668, %f667, 0fCB40007F;
	neg.f32 	%f669, %f668;
	fma.rn.f32 	%f670, %f662, 0f3FB8AA3B, %f669;
	fma.rn.f32 	%f671, %f662, 0f32A57060, %f670;
	mov.b32 	%r227, %f667;
	shl.b32 	%r228, %r227, 23;
	mov.b32 	%f672, %r228;
	ex2.approx.ftz.f32 	%f673, %f671;
	mul.f32 	%f139, %f673, %f672;
	mul.f32 	%f674, %f161, 0f3B023BC0;
	mul.f32 	%f140, %f674, 0f39DB5CB3;
	mul.f32 	%f675, %f139, %f139;
	mov.f32 	%f676, 0f3F800000;
	sub.f32 	%f141, %f676, %f675;
	mul.lo.s32 	%r80, %r248, %r83;
	cvta.to.global.u64 	%rd20, %rd100;
	cvta.to.global.u64 	%rd21, %rd99;
	mov.f32 	%f795, 0f00000000;
$L__BB1_131:
	mul.wide.s32 	%rd95, %r270, 4;
	add.s64 	%rd96, %rd20, %rd95;
	ld.global.nc.f32 	%f143, [%rd96];
	rcp.rn.f32 	%f677, %f143;
	mul.lo.s32 	%r229, %r270, 3;
	mul.wide.s32 	%rd97, %r229, 4;
	add.s64 	%rd22, %rd6, %rd97;
	ld.global.f32 	%f144, [%rd22];
	ld.global.f32 	%f145, [%rd22+4];
	ld.global.f32 	%f146, [%rd22+8];
	add.s64 	%rd23, %rd21, %rd97;
	ld.global.f32 	%f678, [%rd23];
	ld.global.f32 	%f679, [%rd23+4];
	ld.global.f32 	%f680, [%rd23+8];
	add.s64 	%rd98, %rd2, %rd97;
	ld.global.f32 	%f681, [%rd98];
	ld.global.f32 	%f682, [%rd98+4];
	ld.global.f32 	%f683, [%rd98+8];
	mul.f32 	%f684, %f677, %f681;
	mul.f32 	%f685, %f684, 0f39DB5CB3;
	mul.f32 	%f686, %f677, %f682;
	mul.f32 	%f687, %f686, 0f39DB5CB3;
	mul.f32 	%f688, %f677, %f683;
	mul.f32 	%f689, %f688, 0f39DB5CB3;
	mul.f32 	%f690, %f140, %f677;
	mul.f32 	%f691, %f690, %f141;
	sqrt.rn.f32 	%f692, %f691;
	add.s32 	%r230, %r270, %r80;
	mul.lo.s32 	%r231, %r230, 1103515245;
	add.s32 	%r232, %r231, 12345;
	and.b32  	%r233, %r232, 2147483647;
	cvt.rn.f32.u32 	%f693, %r233;
	fma.rn.f32 	%f694, %f693, 0f30000000, 0fBF000000;
	add.f32 	%f695, %f694, %f694;
	add.s32 	%r234, %r231, 54321;
	and.b32  	%r235, %r234, 2147483647;
	cvt.rn.f32.u32 	%f696, %r235;
	fma.rn.f32 	%f697, %f696, 0f30000000, 0fBF000000;
	add.f32 	%f698, %f697, %f697;
	add.s32 	%r236, %r231, 98765;
	and.b32  	%r237, %r236, 2147483647;
	cvt.rn.f32.u32 	%f699, %r237;
	fma.rn.f32 	%f700, %f699, 0f30000000, 0fBF000000;
	add.f32 	%f701, %f700, %f700;
	mul.f32 	%f702, %f678, %f139;
	fma.rn.f32 	%f703, %f160, %f685, %f702;
	fma.rn.f32 	%f792, %f695, %f692, %f703;
	mul.f32 	%f704, %f679, %f139;
	fma.rn.f32 	%f705, %f160, %f687, %f704;
	fma.rn.f32 	%f793, %f698, %f692, %f705;
	mul.f32 	%f706, %f160, %f689;
	fma.rn.f32 	%f707, %f680, %f139, %f706;
	fma.rn.f32 	%f794, %f701, %f692, %f707;
	mul.f32 	%f708, %f793, %f793;
	fma.rn.f32 	%f709, %f792, %f792, %f708;
	fma.rn.f32 	%f710, %f794, %f794, %f709;
	sqrt.rn.f32 	%f150, %f710;
	setp.leu.f32 	%p132, %f150, 0f3E4CCCCD;
	@%p132 bra 	$L__BB1_133;
	mov.f32 	%f711, 0f3E4CCCCD;
	div.rn.f32 	%f712, %f711, %f150;
	mul.f32 	%f792, %f712, %f792;
	mul.f32 	%f793, %f712, %f793;
	mul.f32 	%f794, %f712, %f794;
$L__BB1_133:
	fma.rn.f32 	%f713, %f160, %f792, %f144;
	fma.rn.f32 	%f714, %f160, %f793, %f145;
	fma.rn.f32 	%f715, %f160, %f794, %f146;
	st.global.f32 	[%rd22], %f713;
	st.global.f32 	[%rd22+4], %f714;
	st.global.f32 	[%rd22+8], %f715;
	st.global.f32 	[%rd23], %f792;
	st.global.f32 	[%rd23+4], %f793;
	st.global.f32 	[%rd23+8], %f794;
	mul.f32 	%f716, %f143, 0f3F000000;
	mul.f32 	%f717, %f793, %f793;
	fma.rn.f32 	%f718, %f792, %f792, %f717;
	fma.rn.f32 	%f719, %f794, %f794, %f718;
	mul.f32 	%f720, %f716, %f719;
	div.rn.f32 	%f721, %f720, 0f39DB5CB3;
	add.f32 	%f795, %f795, %f721;
	add.s32 	%r270, %r270, %r3;
	setp.lt.s32 	%p133, %r270, %r83;
	@%p133 bra 	$L__BB1_131;
$L__BB1_134:
	setp.ne.s32 	%p134, %r16, 0;
	mov.b32 	%r238, %f795;
	shfl.sync.bfly.b32	%r239|%p135, %r238, 16, 31, -1;
	mov.b32 	%f722, %r239;
	add.f32 	%f723, %f795, %f722;
	mov.b32 	%r240, %f723;
	shfl.sync.bfly.b32	%r241|%p136, %r240, 8, 31, -1;
	mov.b32 	%f724, %r241;
	add.f32 	%f725, %f723, %f724;
	mov.b32 	%r242, %f725;
	shfl.sync.bfly.b32	%r243|%p137, %r242, 4, 31, -1;
	mov.b32 	%f726, %r243;
	add.f32 	%f727, %f725, %f726;
	mov.b32 	%r244, %f727;
	shfl.sync.bfly.b32	%r245|%p138, %r244, 2, 31, -1;
	mov.b32 	%f728, %r245;
	add.f32 	%f729, %f727, %f728;
	mov.b32 	%r246, %f729;
	shfl.sync.bfly.b32	%r247|%p139, %r246, 1, 31, -1;
	mov.b32 	%f730, %r247;
	add.f32 	%f159, %f729, %f730;
	@%p134 bra 	$L__BB1_136;
	atom.global.add.f32 	%f731, [%rd7], %f159;
$L__BB1_136:
	ret;

}
	// .globl	tensor_core_distance_matrix
.visible .entry tensor_core_distance_matrix(
	.param .u64 .ptr .align 1 tensor_core_distance_matrix_param_0,
	.param .u64 .ptr .align 1 tensor_core_distance_matrix_param_1,
	.param .u64 .ptr .align 1 tensor_core_distance_matrix_param_2,
	.param .u32 tensor_core_distance_matrix_param_3
)
{
	.reg .pred 	%p<10>;
	.reg .b16 	%rs<9>;
	.reg .b32 	%r<71>;
	.reg .b32 	%f<19>;
	.reg .b64 	%rd<17>;
	// demoted variable
	.shared .align 2 .b8 _ZZ27tensor_core_distance_matrixE6tile_a[128];
	// demoted variable
	.shared .align 2 .b8 _ZZ27tensor_core_distance_matrixE6tile_b[128];
	// demoted variable
	.shared .align 4 .b8 _ZZ27tensor_core_distance_matrixE9tile_dist[1024];
	ld.param.u64 	%rd6, [tensor_core_distance_matrix_param_0];
	ld.param.u64 	%rd7, [tensor_core_distance_matrix_param_1];
	ld.param.u64 	%rd5, [tensor_core_distance_matrix_param_2];
	ld.param.u32 	%r22, [tensor_core_distance_matrix_param_3];
	cvta.to.global.u64 	%rd1, %rd7;
	cvta.to.global.u64 	%rd2, %rd6;
	mov.u32 	%r23, %ctaid.x;
	mov.u32 	%r24, %ntid.x;
	mov.u32 	%r1, %tid.x;
	mad.lo.s32 	%r25, %r23, %r24, %r1;
	shr.u32 	%r26, %r25, 5;
	and.b32  	%r70, %r1, 31;
	add.s32 	%r27, %r22, 15;
	shr.s32 	%r28, %r27, 31;
	shr.u32 	%r29, %r28, 28;
	add.s32 	%r30, %r27, %r29;
	shr.s32 	%r31, %r30, 4;
	div.s32 	%r3, %r26, %r31;
	mul.lo.s32 	%r32, %r3, %r31;
	sub.s32 	%r4, %r26, %r32;
	setp.ge.s32 	%p1, %r3, %r31;
	@%p1 bra 	$L__BB2_9;
	shl.b32 	%r5, %r3, 4;
	and.b32  	%r6, %r1, 15;
	or.b32  	%r7, %r5, %r6;
	setp.gt.u32 	%p2, %r70, 15;
	setp.ge.s32 	%p3, %r7, %r22;
	or.pred  	%p4, %p2, %p3;
	@%p4 bra 	$L__BB2_3;
	shl.b32 	%r34, %r70, 3;
	mov.u32 	%r35, _ZZ27tensor_core_distance_matrixE6tile_a;
	add.s32 	%r36, %r35, %r34;
	mul.lo.s32 	%r37, %r7, 3;
	mul.wide.s32 	%rd8, %r37, 2;
	add.s64 	%rd9, %rd2, %rd8;
	ld.global.nc.u16 	%rs2, [%rd9];
	st.shared.u16 	[%r36], %rs2;
	ld.global.nc.u16 	%rs3, [%rd9+2];
	st.shared.u16 	[%r36+2], %rs3;
	ld.global.nc.u16 	%rs4, [%rd9+4];
	st.shared.u16 	[%r36+4], %rs4;
	mov.f32 	%f1, 0f00000000;
	// begin inline asm
	{  cvt.rn.f16.f32 %rs1, %f1;}

	// end inline asm
	st.shared.u16 	[%r36+6], %rs1;
$L__BB2_3:
	setp.gt.u32 	%p5, %r70, 15;
	shl.b32 	%r8, %r4, 4;
	add.s32 	%r9, %r8, %r6;
	setp.ge.s32 	%p6, %r9, %r22;
	or.pred  	%p7, %p5, %p6;
	@%p7 bra 	$L__BB2_5;
	shl.b32 	%r39, %r70, 3;
	mov.u32 	%r40, _ZZ27tensor_core_distance_matrixE6tile_b;
	add.s32 	%r41, %r40, %r39;
	mul.lo.s32 	%r42, %r9, 3;
	mul.wide.u32 	%rd10, %r42, 2;
	add.s64 	%rd11, %rd2, %rd10;
	ld.global.nc.u16 	%rs6, [%rd11];
	st.shared.u16 	[%r41], %rs6;
	ld.global.nc.u16 	%rs7, [%rd11+2];
	st.shared.u16 	[%r41+2], %rs7;
	ld.global.nc.u16 	%rs8, [%rd11+4];
	st.shared.u16 	[%r41+4], %rs8;
	mov.f32 	%f2, 0f00000000;
	// begin inline asm
	{  cvt.rn.f16.f32 %rs5, %f2;}

	// end inline asm
	st.shared.u16 	[%r41+6], %rs5;
$L__BB2_5:
	bar.warp.sync 	-1;
	mov.u32 	%r43, _ZZ27tensor_core_distance_matrixE6tile_a;
	mov.b32 	%r44, 16;
	wmma.load.a.sync.aligned.row.m16n16k16.shared.f16 	{%r45, %r46, %r47, %r48, %r49, %r50, %r51, %r52}, [%r43], %r44;
	mov.u32 	%r53, _ZZ27tensor_core_distance_matrixE6tile_b;
	wmma.load.b.sync.aligned.col.m16n16k16.shared.f16 	{%r54, %r55, %r56, %r57, %r58, %r59, %r60, %r61}, [%r53], %r44;
	mov.f32 	%f3, 0f00000000;
	wmma.mma.sync.aligned.row.col.m16n16k16.f32.f32 {%f4, %f5, %f6, %f7, %f8, %f9, %f10, %f11}, {%r45, %r46, %r47, %r48, %r49, %r50, %r51, %r52}, {%r54, %r55, %r56, %r57, %r58, %r59, %r60, %r61}, {%f3, %f3, %f3, %f3, %f3, %f3, %f3, %f3};
	mov.u32 	%r62, _ZZ27tensor_core_distance_matrixE9tile_dist;
	wmma.store.d.sync.aligned.row.m16n16k16.shared.f32 	[%r62], {%f4, %f5, %f6, %f7, %f8, %f9, %f10, %f11}, %r44;
	bar.warp.sync 	-1;
	mul.wide.u32 	%rd12, %r9, 4;
	add.s64 	%rd3, %rd1, %rd12;
	shl.b32 	%r63, %r70, 2;
	add.s32 	%r69, %r62, %r63;
	shr.u32 	%r64, %r70, 4;
	add.s32 	%r68, %r64, %r5;
	mad.lo.s32 	%r65, %r22, %r68, %r8;
	add.s32 	%r67, %r65, %r6;
	shl.b32 	%r13, %r22, 1;
	cvta.to.global.u64 	%rd4, %rd5;
$L__BB2_6:
	max.s32 	%r66, %r68, %r9;
	setp.ge.s32 	%p8, %r66, %r22;
	@%p8 bra 	$L__BB2_8;
	mul.wide.s32 	%rd13, %r68, 4;
	add.s64 	%rd14, %rd1, %rd13;
	ld.global.nc.f32 	%f12, [%rd14];
	ld.global.nc.f32 	%f13, [%rd3];
	add.f32 	%f14, %f12, %f13;
	ld.shared.f32 	%f15, [%r69];
	add.f32 	%f16, %f15, %f15;
	sub.f32 	%f17, %f14, %f16;
	max.f32 	%f18, %f17, 0f00000000;
	mul.wide.s32 	%rd15, %r67, 4;
	add.s64 	%rd16, %rd4, %rd15;
	st.global.f32 	[%rd16], %f18;
$L__BB2_8:
	add.s32 	%r18, %r70, 32;
	add.s32 	%r69, %r69, 128;
	add.s32 	%r68, %r68, 2;
	add.s32 	%r67, %r67, %r13;
	setp.lt.u32 	%p9, %r70, 224;
	mov.u32 	%r70, %r18;
	@%p9 bra 	$L__BB2_6;
$L__BB2_9:
	ret;

}
	// .globl	zero_forces
.visible .entry zero_forces(
	.param .u64 .ptr .align 1 zero_forces_param_0,
	.param .u32 zero_forces_param_1
)
{
	.reg .pred 	%p<2>;
	.reg .b32 	%r<8>;
	.reg .b64 	%rd<5>;

	ld.param.u64 	%rd1, [zero_forces_param_0];
	ld.param.u32 	%r2, [zero_forces_param_1];
	mov.u32 	%r3, %ctaid.x;
	mov.u32 	%r4, %ntid.x;
	mov.u32 	%r5, %tid.x;
	mad.lo.s32 	%r1, %r3, %r4, %r5;
	mul.lo.s32 	%r6, %r2, 3;
	setp.ge.s32 	%p1, %r1, %r6;
	@%p1 bra 	$L__BB3_2;
	cvta.to.global.u64 	%rd2, %rd1;
	mul.wide.s32 	%rd3, %r1, 4;
	add.s64 	%rd4, %rd2, %rd3;
	mov.b32 	%r7, 0;
	st.global.u32 	[%rd4], %r7;
$L__BB3_2:
	ret;

}
	// .globl	positions_to_half
.visible .entry positions_to_half(
	.param .u64 .ptr .align 1 positions_to_half_param_0,
	.param .u64 .ptr .align 1 positions_to_half_param_1,
	.param .u64 .ptr .align 1 positions_to_half_param_2,
	.param .u32 positions_to_half_param_3
)
{
	.reg .pred 	%p<2>;
	.reg .b16 	%rs<4>;
	.reg .b32 	%r<7>;
	.reg .b32 	%f<7>;
	.reg .b64 	%rd<13>;

	ld.param.u64 	%rd1, [positions_to_half_param_0];
	ld.param.u64 	%rd2, [positions_to_half_param_1];
	ld.param.u64 	%rd3, [positions_to_half_param_2];
	ld.param.u32 	%r2, [positions_to_half_param_3];
	mov.u32 	%r3, %ctaid.x;
	mov.u32 	%r4, %ntid.x;
	mov.u32 	%r5, %tid.x;
	mad.lo.s32 	%r1, %r3, %r4, %r5;
	setp.ge.s32 	%p1, %r1, %r2;
	@%p1 bra 	$L__BB4_2;
	cvta.to.global.u64 	%rd4, %rd1;
	cvta.to.global.u64 	%rd5, %rd2;
	cvta.to.global.u64 	%rd6, %rd3;
	mul.lo.s32 	%r6, %r1, 3;
	mul.wide.s32 	%rd7, %r6, 4;
	add.s64 	%rd8, %rd4, %rd7;
	ld.global.nc.f32 	%f1, [%rd8];
	ld.global.nc.f32 	%f2, [%rd8+4];
	ld.global.nc.f32 	%f3, [%rd8+8];
	// begin inline asm
	{  cvt.rn.f16.f32 %rs1, %f1;}

	// end inline asm
	mul.wide.s32 	%rd9, %r6, 2;
	add.s64 	%rd10, %rd5, %rd9;
	st.global.u16 	[%rd10], %rs1;
	// begin inline asm
	{  cvt.rn.f16.f32 %rs2, %f2;}

	// end inline asm
	st.global.u16 	[%rd10+2], %rs2;
	// begin inline asm
	{  cvt.rn.f16.f32 %rs3, %f3;}

	// end inline asm
	st.global.u16 	[%rd10+4], %rs3;
	mul.f32 	%f4, %f2, %f2;
	fma.rn.f32 	%f5, %f1, %f1, %f4;
	fma.rn.f32 	%f6, %f3, %f3, %f5;
	mul.wide.s32 	%rd11, %r1, 4;
	add.s64 	%rd12, %rd6, %rd11;
	st.global.f32 	[%rd12], %f6;
$L__BB4_2:
	ret;

}
	// .globl	l2_cache_warmup
.visible .entry l2_cache_warmup(
	.param .u64 .ptr .align 1 l2_cache_warmup_param_0,
	.param .u64 .ptr .align 1 l2_cache_warmup_param_1,
	.param .u32 l2_cache_warmup_param_2,
	.param .u32 l2_cache_warmup_param_3
)
{
	.reg .pred 	%p<4>;
	.reg .b32 	%r<9>;
	.reg .b32 	%f<10>;
	.reg .b64 	%rd<9>;
	// demoted variable
	.shared .align 4 .f32 _ZZ15l2_cache_warmupE8anti_opt;
	ld.param.u64 	%rd1, [l2_cache_warmup_param_0];
	ld.param.u64 	%rd2, [l2_cache_warmup_param_1];
	ld.param.u32 	%r3, [l2_cache_warmup_param_2];
	ld.param.u32 	%r2, [l2_cache_warmup_param_3];
	mov.u32 	%r4, %ctaid.x;
	mov.u32 	%r5, %ntid.x;
	mov.u32 	%r6, %tid.x;
	mad.lo.s32 	%r1, %r4, %r5, %r6;
	mul.lo.s32 	%r7, %r3, 3;
	setp.ge.s32 	%p1, %r1, %r7;
	mov.f32 	%f9, 0f00000000;
	@%p1 bra 	$L__BB5_2;
	cvta.to.global.u64 	%rd3, %rd1;
	mul.wide.s32 	%rd4, %r1, 4;
	add.s64 	%rd5, %rd3, %rd4;
	ld.global.nc.f32 	%f6, [%rd5];
	add.f32 	%f9, %f6, 0f00000000;
$L__BB5_2:
	setp.ge.s32 	%p2, %r1, %r2;
	@%p2 bra 	$L__BB5_4;
	cvta.to.global.u64 	%rd6, %rd2;
	mul.wide.s32 	%rd7, %r1, 4;
	add.s64 	%rd8, %rd6, %rd7;
	ld.global.nc.f32 	%f7, [%rd8];
	add.f32 	%f9, %f9, %f7;
$L__BB5_4:
	setp.neu.f32 	%p3, %f9, 0f4996B438;
	@%p3 bra 	$L__BB5_6;
	mov.b32 	%r8, 1234613304;
	st.volatile.shared.u32 	[_ZZ15l2_cache_warmupE8anti_opt], %r8;
$L__BB5_6:
	ret;

}


// ===== COMPILED SASS (sm_100) =====

	.target	sm_100

	.elftype	@"ET_EXEC"


//--------------------- .note.nv.tkinfo           --------------------------
	.section	.note.nv.tkinfo,"",@"SHT_NOTE"
	.sectionflags	@"SHF_NOTE_NV_TKINFO"
	.tkinfo
        /*0018*/ 	.word	0x00000002
        /*0030*/ 	.string	""
        /*0030*/ 	.string	"ptxas"
        /*0030*/ 	.string	"Cuda compilation tools, release 13.0, V13.0.88"
        /*0030*/ 	.string	"Build cuda_13.0.r13.0/compiler.36424714_0"
        /*0030*/ 	.string	"-arch sm_100 -m 64 "



//--------------------- .note.nv.cuinfo           --------------------------
	.section	.note.nv.cuinfo,"",@"SHT_NOTE"
	.sectionflags	@"SHF_NOTE_NV_CUINFO"
        /*0018*/ 	.short	0x0002
        /*001a*/ 	.short	0x0064
        /*001c*/ 	.short	0x0082
	.zero		2


//--------------------- .nv.info                  --------------------------
	.section	.nv.info,"",@"SHT_CUDA_INFO"
	.align	4


	//----- nvinfo : EIATTR_REGCOUNT
	.align		4
        /*0000*/ 	.byte	0x04, 0x2f
        /*0002*/ 	.short	(.L_1 - .L_0)
	.align		4
.L_0:
        /*0004*/ 	.word	index@(persistent_md_kernel)
        /*0008*/ 	.word	0x00000038


	//----- nvinfo : EIATTR_FRAME_SIZE
	.align		4
.L_1:
        /*000c*/ 	.byte	0x04, 0x11
        /*000e*/ 	.short	(.L_3 - .L_2)
	.align		4
.L_2:
        /*0010*/ 	.word	index@($__internal_5_$__cuda_sm3x_div_rn_noftz_f32_slowpath)
        /*0014*/ 	.word	0x00000000


	//----- nvinfo : EIATTR_FRAME_SIZE
	.align		4
.L_3:
        /*0018*/ 	.byte	0x04, 0x11
        /*001a*/ 	.short	(.L_5 - .L_4)
	.align		4
.L_4:
        /*001c*/ 	.word	index@($__internal_4_$__cuda_sm20_sqrt_rn_f32_slowpath)
        /*0020*/ 	.word	0x00000000


	//----- nvinfo : EIATTR_FRAME_SIZE
	.align		4
.L_5:
        /*0024*/ 	.byte	0x04, 0x11
        /*0026*/ 	.short	(.L_7 - .L_6)
	.align		4
.L_6:
        /*0028*/ 	.word	index@($__internal_3_$__cuda_sm20_rcp_rn_f32_slowpath)
        /*002c*/ 	.word	0x00000000


	//----- nvinfo : EIATTR_FRAME_SIZE
	.align		4
.L_7:
        /*0030*/ 	.byte	0x04, 0x11
        /*0032*/ 	.short	(.L_9 - .L_8)
	.align		4
.L_8:
        /*0034*/ 	.word	index@(persistent_md_kernel)
        /*0038*/ 	.word	0x00000000


	//----- nvinfo : EIATTR_REGCOUNT
	.align		4
.L_9:
        /*003c*/ 	.byte	0x04, 0x2f
        /*003e*/ 	.short	(.L_11 - .L_10)
	.align		4
.L_10:
        /*0040*/ 	.word	index@(graph_md_step)
        /*0044*/ 	.word	0x00000036


	//----- nvinfo : EIATTR_FRAME_SIZE
	.align		4
.L_11:
        /*0048*/ 	.byte	0x04, 0x11
        /*004a*/ 	.short	(.L_13 - .L_12)
	.align		4
.L_12:
        /*004c*/ 	.word	index@($__internal_2_$__cuda_sm3x_div_rn_noftz_f32_slowpath)
        /*0050*/ 	.word	0x00000000


	//----- nvinfo : EIATTR_FRAME_SIZE
	.align		4
.L_13:
        /*0054*/ 	.byte	0x04, 0x11
        /*0056*/ 	.short	(.L_15 - .L_14)
	.align		4
.L_14:
        /*0058*/ 	.word	index@($__internal_1_$__cuda_sm20_sqrt_rn_f32_slowpath)
        /*005c*/ 	.word	0x00000000


	//----- nvinfo : EIATTR_FRAME_SIZE
	.align		4
.L_15:
        /*0060*/ 	.byte	0x04, 0x11
        /*0062*/ 	.short	(.L_17 - .L_16)
	.align		4
.L_16:
        /*0064*/ 	.word	index@($__internal_0_$__cuda_sm20_rcp_rn_f32_slowpath)
        /*0068*/ 	.word	0x00000000


	//----- nvinfo : EIATTR_FRAME_SIZE
	.align		4
.L_17:
        /*006c*/ 	.byte	0x04, 0x11
        /*006e*/ 	.short	(.L_19 - .L_18)
	.align		4
.L_18:
        /*0070*/ 	.word	index@(graph_md_step)
        /*0074*/ 	.word	0x00000000


	//----- nvinfo : EIATTR_REGCOUNT
	.align		4
.L_19:
        /*0078*/ 	.byte	0x04, 0x2f
        /*007a*/ 	.short	(.L_21 - .L_20)
	.align		4
.L_20:
        /*007c*/ 	.word	index@(tensor_core_distance_matrix)
        /*0080*/ 	.word	0x0000001d


	//----- nvinfo : EIATTR_FRAME_SIZE
	.align		4
.L_21:
        /*0084*/ 	.byte	0x04, 0x11
        /*0086*/ 	.short	(.L_23 - .L_22)
	.align		4
.L_22:
        /*0088*/ 	.word	index@(tensor_core_distance_matrix)
        /*008c*/ 	.word	0x00000000


	//----- nvinfo : EIATTR_REGCOUNT
	.align		4
.L_23:
        /*0090*/ 	.byte	0x04, 0x2f
        /*0092*/ 	.short	(.L_25 - .L_24)
	.align		4
.L_24:
        /*0094*/ 	.word	index@(zero_forces)
        /*0098*/ 	.word	0x00000008


	//----- nvinfo : EIATTR_FRAME_SIZE
	.align		4
.L_25:
        /*009c*/ 	.byte	0x04, 0x11
        /*009e*/ 	.short	(.L_27 - .L_26)
	.align		4
.L_26:
        /*00a0*/ 	.word	index@(zero_forces)
        /*00a4*/ 	.word	0x00000000


	//----- nvinfo : EIATTR_REGCOUNT
	.align		4
.L_27:
        /*00a8*/ 	.byte	0x04, 0x2f
        /*00aa*/ 	.short	(.L_29 - .L_28)
	.align		4
.L_28:
        /*00ac*/ 	.word	index@(positions_to_half)
        /*00b0*/ 	.word	0x00000012


	//----- nvinfo : EIATTR_FRAME_SIZE
	.align		4
.L_29:
        /*00b4*/ 	.byte	0x04, 0x11
        /*00b6*/ 	.short	(.L_31 - .L_30)
	.align		4
.L_30:
        /*00b8*/ 	.word	index@(positions_to_half)
        /*00bc*/ 	.word	0x00000000


	//----- nvinfo : EIATTR_REGCOUNT
	.align		4
.L_31:
        /*00c0*/ 	.byte	0x04, 0x2f
        /*00c2*/ 	.short	(.L_33 - .L_32)
	.align		4
.L_32:
        /*00c4*/ 	.word	index@(l2_cache_warmup)
        /*00c8*/ 	.word	0x0000000a


	//----- nvinfo : EIATTR_FRAME_SIZE
	.align		4
.L_33:
        /*00cc*/ 	.byte	0x04, 0x11
        /*00ce*/ 	.short	(.L_35 - .L_34)
	.align		4
.L_34:
        /*00d0*/ 	.word	index@(l2_cache_warmup)
        /*00d4*/ 	.word	0x00000000


	//----- nvinfo : EIATTR_MIN_STACK_SIZE
	.align		4
.L_35:
        /*00d8*/ 	.byte	0x04, 0x12
        /*00da*/ 	.short	(.L_37 - .L_36)
	.align		4
.L_36:
        /*00dc*/ 	.word	index@(l2_cache_warmup)
        /*00e0*/ 	.word	0x00000000


	//----- nvinfo : EIATTR_MIN_STACK_SIZE
	.align		4
.L_37:
        /*00e4*/ 	.byte	0x04, 0x12
        /*00e6*/ 	.short	(.L_39 - .L_38)
	.align		4
.L_38:
        /*00e8*/ 	.word	index@(positions_to_half)
        /*00ec*/ 	.word	0x00000000


	//----- nvinfo : EIATTR_MIN_STACK_SIZE
	.align		4
.L_39:
        /*00f0*/ 	.byte	0x04, 0x12
        /*00f2*/ 	.short	(.L_41 - .L_40)
	.align		4
.L_40:
        /*00f4*/ 	.word	index@(zero_forces)
        /*00f8*/ 	.word	0x00000000


	//----- nvinfo : EIATTR_MIN_STACK_SIZE
	.align		4
.L_41:
        /*00fc*/ 	.byte	0x04, 0x12
        /*00fe*/ 	.short	(.L_43 - .L_42)
	.align		4
.L_42:
        /*0100*/ 	.word	index@(tensor_core_distance_matrix)
        /*0104*/ 	.word	0x00000000


	//----- nvinfo : EIATTR_MIN_STACK_SIZE
	.align		4
.L_43:
        /*0108*/ 	.byte	0x04, 0x12
        /*010a*/ 	.short	(.L_45 - .L_44)
	.align		4
.L_44:
        /*010c*/ 	.word	index@(graph_md_step)
        /*0110*/ 	.word	0x00000000


	//----- nvinfo : EIATTR_MIN_STACK_SIZE
	.align		4
.L_45:
        /*0114*/ 	.byte	0x04, 0x12
        /*0116*/ 	.short	(.L_47 - .L_46)
	.align		4
.L_46:
        /*0118*/ 	.word	index@(persistent_md_kernel)
        /*011c*/ 	.word	0x00000000
.L_47:


//--------------------- .nv.compat                --------------------------
	.section	.nv.compat,"",@"SHT_CUDA_COMPAT_INFO"
	.align	4
        /*0000*/ 	.byte	0x02, 0x09, 0x00, 0x00, 0x02, 0x02, 0x01, 0x00, 0x02, 0x05, 0x05, 0x00, 0x03, 0x07, 0x01, 0x01
        /*0010*/ 	.byte	0x02, 0x03, 0x00, 0x00, 0x02, 0x06, 0x01, 0x00, 0x04, 0x0b, 0x08, 0x00, 0x01, 0x00, 0x00, 0x00
        /*0020*/ 	.byte	0x00, 0x00, 0x00, 0x00


//--------------------- .nv.info.l2_cache_warmup  --------------------------
	.section	.nv.info.l2_cache_warmup,"",@"SHT_CUDA_INFO"
	.sectionflags	@""
	.align	4


	//----- nvinfo : EIATTR_CUDA_API_VERSION
	.align		4
        /*0000*/ 	.byte	0x04, 0x37
        /*0002*/ 	.short	(.L_49 - .L_48)
.L_48:
        /*0004*/ 	.word	0x00000082


	//----- nvinfo : EIATTR_KPARAM_INFO
	.align		4
.L_49:
        /*0008*/ 	.byte	0x04, 0x17
        /*000a*/ 	.short	(.L_51 - .L_50)
.L_50:
        /*000c*/ 	.word	0x00000000
        /*0010*/ 	.short	0x0003
        /*0012*/ 	.short	0x0014
        /*0014*/ 	.byte	0x00, 0xf0, 0x11, 0x00


	//----- nvinfo : EIATTR_KPARAM_INFO
	.align		4
.L_51:
        /*0018*/ 	.byte	0x04, 0x17
        /*001a*/ 	.short	(.L_53 - .L_52)
.L_52:
        /*001c*/ 	.word	0x00000000
        /*0020*/ 	.short	0x0002
        /*0022*/ 	.short	0x0010
        /*0024*/ 	.byte	0x00, 0xf0, 0x11, 0x00


	//----- nvinfo : EIATTR_KPARAM_INFO
	.align		4
.L_53:
        /*0028*/ 	.byte	0x04, 0x17
        /*002a*/ 	.short	(.L_55 - .L_54)
.L_54:
        /*002c*/ 	.word	0x00000000
        /*0030*/ 	.short	0x0001
        /*0032*/ 	.short	0x0008
        /*0034*/ 	.byte	0x00, 0xf5, 0x21, 0x00


	//----- nvinfo : EIATTR_KPARAM_INFO
	.align		4
.L_55:
        /*0038*/ 	.byte	0x04, 0x17
        /*003a*/ 	.short	(.L_57 - .L_56)
.L_56:
        /*003c*/ 	.word	0x00000000
        /*0040*/ 	.short	0x0000
        /*0042*/ 	.short	0x0000
        /*0044*/ 	.byte	0x00, 0xf5, 0x21, 0x00


	//----- nvinfo : EIATTR_SPARSE_MMA_MASK
	.align		4
.L_57:
        /*0048*/ 	.byte	0x03, 0x50
        /*004a*/ 	.short	0x0000


	//----- nvinfo : EIATTR_MAXREG_COUNT
	.align		4
        /*004c*/ 	.byte	0x03, 0x1b
        /*004e*/ 	.short	0x00ff


	//----- nvinfo : EIATTR_MERCURY_ISA_VERSION
	.align		4
        /*0050*/ 	.byte	0x03, 0x5f
        /*0052*/ 	.short	0x0101


	//----- nvinfo : EIATTR_VRC_CTA_INIT_COUNT
	.align		4
        /*0054*/ 	.byte	0x02, 0x4a
	.zero		1
	.zero		1


	//----- nvinfo : EIATTR_EXIT_INSTR_OFFSETS
	.align		4
        /*0058*/ 	.byte	0x04, 0x1c
        /*005a*/ 	.short	(.L_59 - .L_58)


	//   ....[0]....
.L_58:
        /*005c*/ 	.word	0x00000150


	//   ....[1]....
        /*0060*/ 	.word	0x000001b0


	//----- nvinfo : EIATTR_CBANK_PARAM_SIZE
	.align		4
.L_59:
        /*0064*/ 	.byte	0x03, 0x19
        /*0066*/ 	.short	0x0018


	//----- nvinfo : EIATTR_PARAM_CBANK
	.align		4
        /*0068*/ 	.byte	0x04, 0x0a
        /*006a*/ 	.short	(.L_61 - .L_60)
	.align		4
.L_60:
        /*006c*/ 	.word	index@(.nv.constant0.l2_cache_warmup)
        /*0070*/ 	.short	0x0380
        /*0072*/ 	.short	0x0018


	//----- nvinfo : EIATTR_SW_WAR
	.align		4
.L_61:
        /*0074*/ 	.byte	0x04, 0x36
        /*0076*/ 	.short	(.L_63 - .L_62)
.L_62:
        /*0078*/ 	.word	0x00000008
.L_63:


//--------------------- .nv.info.positions_to_half --------------------------
	.section	.nv.info.positions_to_half,"",@"SHT_CUDA_INFO"
	.sectionflags	@""
	.align	4


	//----- nvinfo : EIATTR_CUDA_API_VERSION
	.align		4
        /*0000*/ 	.byte	0x04, 0x37
        /*0002*/ 	.short	(.L_65 - .L_64)
.L_64:
        /*0004*/ 	.word	0x00000082


	//----- nvinfo : EIATTR_KPARAM_INFO
	.align		4
.L_65:
        /*0008*/ 	.byte	0x04, 0x17
        /*000a*/ 	.short	(.L_67 - .L_66)
.L_66:
        /*000c*/ 	.word	0x00000000
        /*0010*/ 	.short	0x0003
        /*0012*/ 	.short	0x0018
        /*0014*/ 	.byte	0x00, 0xf0, 0x11, 0x00


	//----- nvinfo : EIATTR_KPARAM_INFO
	.align		4
.L_67:
        /*0018*/ 	.byte	0x04, 0x17
        /*001a*/ 	.short	(.L_69 - .L_68)
.L_68:
        /*001c*/ 	.word	0x00000000
        /*0020*/ 	.short	0x0002
        /*0022*/ 	.short	0x0010
        /*0024*/ 	.byte	0x00, 0xf5, 0x21, 0x00


	//----- nvinfo : EIATTR_KPARAM_INFO
	.align		4
.L_69:
        /*0028*/ 	.byte	0x04, 0x17
        /*002a*/ 	.short	(.L_71 - .L_70)
.L_70:
        /*002c*/ 	.word	0x00000000
        /*0030*/ 	.short	0x0001
        /*0032*/ 	.short	0x0008
        /*0034*/ 	.byte	0x00, 0xf5, 0x21, 0x00


	//----- nvinfo : EIATTR_KPARAM_INFO
	.align		4
.L_71:
        /*0038*/ 	.byte	0x04, 0x17
        /*003a*/ 	.short	(.L_73 - .L_72)
.L_72:
        /*003c*/ 	.word	0x00000000
        /*0040*/ 	.short	0x0000
        /*0042*/ 	.short	0x0000
        /*0044*/ 	.byte	0x00, 0xf5, 0x21, 0x00


	//----- nvinfo : EIATTR_SPARSE_MMA_MASK
	.align		4
.L_73:
        /*0048*/ 	.byte	0x03, 0x50
        /*004a*/ 	.short	0x0000


	//----- nvinfo : EIATTR_MAXREG_COUNT
	.align		4
        /*004c*/ 	.byte	0x03, 0x1b
        /*004e*/ 	.short	0x00ff


	//----- nvinfo : EIATTR_MERCURY_ISA_VERSION
	.align		4
        /*0050*/ 	.byte	0x03, 0x5f
        /*0052*/ 	.short	0x0101


	//----- nvinfo : EIATTR_VRC_CTA_INIT_COUNT
	.align		4
        /*0054*/ 	.byte	0x02, 0x4a
	.zero		1
	.zero		1


	//----- nvinfo : EIATTR_EXIT_INSTR_OFFSETS
	.align		4
        /*0058*/ 	.byte	0x04, 0x1c
        /*005a*/ 	.short	(.L_75 - .L_74)


	//   ....[0]....
.L_74:
        /*005c*/ 	.word	0x00000070


	//   ....[1]....
        /*0060*/ 	.word	0x000001d0


	//----- nvinfo : EIATTR_CBANK_PARAM_SIZE
	.align		4
.L_75:
        /*0064*/ 	.byte	0x03, 0x19
        /*0066*/ 	.short	0x001c


	//----- nvinfo : EIATTR_PARAM_CBANK
	.align		4
        /*0068*/ 	.byte	0x04, 0x0a
        /*006a*/ 	.short	(.L_77 - .L_76)
	.align		4
.L_76:
        /*006c*/ 	.word	index@(.nv.constant0.positions_to_half)
        /*0070*/ 	.short	0x0380
        /*0072*/ 	.short	0x001c


	//----- nvinfo : EIATTR_SW_WAR
	.align		4
.L_77:
        /*0074*/ 	.byte	0x04, 0x36
        /*0076*/ 	.short	(.L_79 - .L_78)
.L_78:
        /*0078*/ 	.word	0x00000008
.L_79:


//--------------------- .nv.info.zero_forces      --------------------------
	.section	.nv.info.zero_forces,"",@"SHT_CUDA_INFO"
	.sectionflags	@""
	.align	4


	//----- nvinfo : EIATTR_CUDA_API_VERSION
	.align		4
        /*0000*/ 	.byte	0x04, 0x37
        /*0002*/ 	.short	(.L_81 - .L_80)
.L_80:
        /*0004*/ 	.word	0x00000082


	//----- nvinfo : EIATTR_KPARAM_INFO
	.align		4
.L_81:
        /*0008*/ 	.byte	0x04, 0x17
        /*000a*/ 	.short	(.L_83 - .L_82)
.L_82:
        /*000c*/ 	.word	0x00000000
        /*0010*/ 	.short	0x0001
        /*0012*/ 	.short	0x0008
        /*0014*/ 	.byte	0x00, 0xf0, 0x11, 0x00


	//----- nvinfo : EIATTR_KPARAM_INFO
	.align		4
.L_83:
        /*0018*/ 	.byte	0x04, 0x17
        /*001a*/ 	.short	(.L_85 - .L_84)
.L_84:
        /*001c*/ 	.word	0x00000000
        /*0020*/ 	.short	0x0000
        /*0022*/ 	.short	0x0000
        /*0024*/ 	.byte	0x00, 0xf5, 0x21, 0x00


	//----- nvinfo : EIATTR_SPARSE_MMA_MASK
	.align		4
.L_85:
        /*0028*/ 	.byte	0x03, 0x50
        /*002a*/ 	.short	0x0000


	//----- nvinfo : EIATTR_MAXREG_COUNT
	.align		4
        /*002c*/ 	.byte	0x03, 0x1b
        /*002e*/ 	.short	0x00ff


	//----- nvinfo : EIATTR_MERCURY_ISA_VERSION
	.align		4
        /*0030*/ 	.byte	0x03, 0x5f
        /*0032*/ 	.short	0x0101


	//----- nvinfo : EIATTR_VRC_CTA_INIT_COUNT
	.align		4
        /*0034*/ 	.byte	0x02, 0x4a
	.zero		1
	.zero		1


	//----- nvinfo : EIATTR_EXIT_INSTR_OFFSETS
	.align		4
        /*0038*/ 	.byte	0x04, 0x1c
        /*003a*/ 	.short	(.L_87 - .L_86)


	//   ....[0]....
.L_86:
        /*003c*/ 	.word	0x00000080


	//   ....[1]....
        /*0040*/ 	.word	0x000000d0


	//----- nvinfo : EIATTR_CBANK_PARAM_SIZE
	.align		4
.L_87:
        /*0044*/ 	.byte	0x03, 0x19
        /*0046*/ 	.short	0x000c


	//----- nvinfo : EIATTR_PARAM_CBANK
	.align		4
        /*0048*/ 	.byte	0x04, 0x0a
        /*004a*/ 	.short	(.L_89 - .L_88)
	.align		4
.L_88:
        /*004c*/ 	.word	index@(.nv.constant0.zero_forces)
        /*0050*/ 	.short	0x0380
        /*0052*/ 	.short	0x000c


	//----- nvinfo : EIATTR_SW_WAR
	.align		4
.L_89:
        /*0054*/ 	.byte	0x04, 0x36
        /*0056*/ 	.short	(.L_91 - .L_90)
.L_90:
        /*0058*/ 	.word	0x00000008
.L_91:


//--------------------- .nv.info.tensor_core_distance_matrix --------------------------
	.section	.nv.info.tensor_core_distance_matrix,"",@"SHT_CUDA_INFO"
	.sectionflags	@""
	.align	4


	//----- nvinfo : EIATTR_CUDA_API_VERSION
	.align		4
        /*0000*/ 	.byte	0x04, 0x37
        /*0002*/ 	.short	(.L_93 - .L_92)
.L_92:
        /*0004*/ 	.word	0x00000082


	//----- nvinfo : EIATTR_KPARAM_INFO
	.align		4
.L_93:
        /*0008*/ 	.byte	0x04, 0x17
        /*000a*/ 	.short	(.L_95 - .L_94)
.L_94:
        /*000c*/ 	.word	0x00000000
        /*0010*/ 	.short	0x0003
        /*0012*/ 	.short	0x0018
        /*0014*/ 	.byte	0x00, 0xf0, 0x11, 0x00


	//----- nvinfo : EIATTR_KPARAM_INFO
	.align		4
.L_95:
        /*0018*/ 	.byte	0x04, 0x17
        /*001a*/ 	.short	(.L_97 - .L_96)
.L_96:
        /*001c*/ 	.word	0x00000000
        /*0020*/ 	.short	0x0002
        /*0022*/ 	.short	0x0010
        /*0024*/ 	.byte	0x00, 0xf5, 0x21, 0x00


	//----- nvinfo : EIATTR_KPARAM_INFO
	.align		4
.L_97:
        /*0028*/ 	.byte	0x04, 0x17
        /*002a*/ 	.short	(.L_99 - .L_98)
.L_98:
        /*002c*/ 	.word	0x00000000
        /*0030*/ 	.short	0x0001
        /*0032*/ 	.short	0x0008
        /*0034*/ 	.byte	0x00, 0xf5, 0x21, 0x00


	//----- nvinfo : EIATTR_KPARAM_INFO
	.align		4
.L_99:
        /*0038*/ 	.byte	0x04, 0x17
        /*003a*/ 	.short	(.L_101 - .L_100)
.L_100:
        /*003c*/ 	.word	0x00000000
        /*0040*/ 	.short	0x0000
        /*0042*/ 	.short	0x0000
        /*0044*/ 	.byte	0x00, 0xf5, 0x21, 0x00


	//----- nvinfo : EIATTR_SPARSE_MMA_MASK
	.align		4
.L_101:
        /*0048*/ 	.byte	0x03, 0x50
        /*004a*/ 	.short	0x0000


	//----- nvinfo : EIATTR_WMMA_USED
	.align		4
        /*004c*/ 	.byte	0x01, 0x2b
	.zero		2


	//----- nvinfo : EIATTR_MAXREG_COUNT
	.align		4
        /*0050*/ 	.byte	0x03, 0x1b
        /*0052*/ 	.short	0x00ff


	//----- nvinfo : EIATTR_MERCURY_ISA_VERSION
	.align		4
        /*0054*/ 	.byte	0x03, 0x5f
        /*0056*/ 	.short	0x0101


	//----- nvinfo : EIATTR_COOP_GROUP_MASK_REGIDS
	.align		4
        /*0058*/ 	.byte	0x04, 0x29
        /*005a*/ 	.short	(.L_103 - .L_102)


	//   ....[0]....
.L_102:
        /*005c*/ 	.word	0xffffffff


	//   ....[1]....
        /*0060*/ 	.word	0xffffffff


	//----- nvinfo : EIATTR_COOP_GROUP_INSTR_OFFSETS
	.align		4
.L_103:
        /*0064*/ 	.byte	0x04, 0x28
        /*0066*/ 	.short	(.L_105 - .L_104)


	//   ....[0]....
.L_104:
        /*0068*/ 	.word	0x00000630


	//   ....[1]....
        /*006c*/ 	.word	0x00000730


	//----- nvinfo : EIATTR_VRC_CTA_INIT_COUNT
	.align		4
.L_105:
        /*0070*/ 	.byte	0x02, 0x4a
	.zero		1
	.zero		1


	//----- nvinfo : EIATTR_EXIT_INSTR_OFFSETS
	.align		4
        /*0074*/ 	.byte	0x04, 0x1c
        /*0076*/ 	.short	(.L_107 - .L_106)


	//   ....[0]....
.L_106:
        /*0078*/ 	.word	0x00000260


	//   ....[1]....
        /*007c*/ 	.word	0x00000890


	//----- nvinfo : EIATTR_CRS_STACK_SIZE
	.align		4
.L_107:
        /*0080*/ 	.byte	0x04, 0x1e
        /*0082*/ 	.short	(.L_109 - .L_108)
.L_108:
        /*0084*/ 	.word	0x00000000


	//----- nvinfo : EIATTR_CBANK_PARAM_SIZE
	.align		4
.L_109:
        /*0088*/ 	.byte	0x03, 0x19
        /*008a*/ 	.short	0x001c


	//----- nvinfo : EIATTR_PARAM_CBANK
	.align		4
        /*008c*/ 	.byte	0x04, 0x0a
        /*008e*/ 	.short	(.L_111 - .L_110)
	.align		4
.L_110:
        /*0090*/ 	.word	index@(.nv.constant0.tensor_core_distance_matrix)
        /*0094*/ 	.short	0x0380
        /*0096*/ 	.short	0x001c


	//----- nvinfo : EIATTR_SW_WAR
	.align		4
.L_111:
        /*0098*/ 	.byte	0x04, 0x36
        /*009a*/ 	.short	(.L_113 - .L_112)
.L_112:
        /*009c*/ 	.word	0x00000008
.L_113:


//--------------------- .nv.info.graph_md_step    --------------------------
	.section	.nv.info.graph_md_step,"",@"SHT_CUDA_INFO"
	.sectionflags	@""
	.align	4


	//----- nvinfo : EIATTR_CUDA_API_VERSION
	.align		4
        /*0000*/ 	.byte	0x04, 0x37
        /*0002*/ 	.short	(.L_115 - .L_114)
.L_114:
        /*0004*/ 	.word	0x00000082


	//----- nvinfo : EIATTR_KPARAM_INFO
	.align		4
.L_115:
        /*0008*/ 	.byte	0x04, 0x17
        /*000a*/ 	.short	(.L_117 - .L_116)
.L_116:
        /*000c*/ 	.word	0x00000000
        /*0010*/ 	.short	0x0016
        /*0012*/ 	.short	0x0094
        /*0014*/ 	.byte	0x00, 0xf0, 0x11, 0x00


	//----- nvinfo : EIATTR_KPARAM_INFO
	.align		4
.L_117:
        /*0018*/ 	.byte	0x04, 0x17
        /*001a*/ 	.short	(.L_119 - .L_118)
.L_118:
        /*001c*/ 	.word	0x00000000
        /*0020*/ 	.short	0x0015
        /*0022*/ 	.short	0x0090
        /*0024*/ 	.byte	0x00, 0xf0, 0x11, 0x00


	//----- nvinfo : EIATTR_KPARAM_INFO
	.align		4
.L_119:
        /*0028*/ 	.byte	0x04, 0x17
        /*002a*/ 	.short	(.L_121 - .L_120)
.L_120:
        /*002c*/ 	.word	0x00000000
        /*0030*/ 	.short	0x0014
        /*0032*/ 	.short	0x008c
        /*0034*/ 	.byte	0x00, 0xf0, 0x11, 0x00


	//----- nvinfo : EIATTR_KPARAM_INFO
	.align		4
.L_121:
        /*0038*/ 	.byte	0x04, 0x17
        /*003a*/ 	.short	(.L_123 - .L_122)
.L_122:
        /*003c*/ 	.word	0x00000000
        /*0040*/ 	.short	0x0013
        /*0042*/ 	.short	0x0088
        /*0044*/ 	.byte	0x00, 0xf0, 0x11, 0x00


	//----- nvinfo : EIATTR_KPARAM_INFO
	.align		4
.L_123:
        /*0048*/ 	.byte	0x04, 0x17
        /*004a*/ 	.short	(.L_125 - .L_124)
.L_124:
        /*004c*/ 	.word	0x00000000
        /*0050*/ 	.short	0x0012
        /*0052*/ 	.short	0x0084
        /*0054*/ 	.byte	0x00, 0xf0, 0x11, 0x00


	//----- nvinfo : EIATTR_KPARAM_INFO
	.align		4
.L_125:
        /*0058*/ 	.byte	0x04, 0x17
        /*005a*/ 	.short	(.L_127 - .L_126)
.L_126:
        /*005c*/ 	.word	0x00000000
        /*0060*/ 	.short	0x0011
        /*0062*/ 	.short	0x0080
        /*0064*/ 	.byte	0x00, 0xf0, 0x11, 0x00


	//----- nvinfo : EIATTR_KPARAM_INFO
	.align		4
.L_127:
        /*0068*/ 	.byte	0x04, 0x17
        /*006a*/ 	.short	(.L_129 - .L_128)
.L_128:
        /*006c*/ 	.word	0x00000000
        /*0070*/ 	.short	0x0010
        /*0072*/ 	.short	0x007c
        /*0074*/ 	.byte	0x00, 0xf0, 0x11, 0x00


	//----- nvinfo : EIATTR_KPARAM_INFO
	.align		4
.L_129:
        /*0078*/ 	.byte	0x04, 0x17
        /*007a*/ 	.short	(.L_131 - .L_130)
.L_130:
        /*007c*/ 	.word	0x00000000
        /*0080*/ 	.short	0x000f
        /*0082*/ 	.short	0x0078
        /*0084*/ 	.byte	0x00, 0xf0, 0x11, 0x00


	//----- nvinfo : EIATTR_KPARAM_INFO
	.align		4
.L_131:
        /*0088*/ 	.byte	0x04, 0x17
        /*008a*/ 	.short	(.L_133 - .L_132)
.L_132:
        /*008c*/ 	.word	0x00000000
        /*0090*/ 	.short	0x000e
        /*0092*/ 	.short	0x0070
        /*0094*/ 	.byte	0x00, 0xf5, 0x21, 0x00


	//----- nvinfo : EIATTR_KPARAM_INFO
	.align		4
.L_133:
        /*0098*/ 	.byte	0x04, 0x17
        /*009a*/ 	.short	(.L_135 - .L_134)
.L_134:
        /*009c*/ 	.word	0x00000000
        /*00a0*/ 	.short	0x000d
        /*00a2*/ 	.short	0x0068
        /*00a4*/ 	.byte	0x00, 0xf5, 0x21, 0x00


	//----- nvinfo : EIATTR_KPARAM_INFO
	.align		4
.L_135:
        /*00a8*/ 	.byte	0x04, 0x17
        /*00aa*/ 	.short	(.L_137 - .L_136)
.L_136:
        /*00ac*/ 	.word	0x00000000
        /*00b0*/ 	.short	0x000c
        /*00b2*/ 	.short	0x0060
        /*00b4*/ 	.byte	0x00, 0xf5, 0x21, 0x00


	//----- nvinfo : EIATTR_KPARAM_INFO
	.align		4
.L_137:
        /*00b8*/ 	.byte	0x04, 0x17
        /*00ba*/ 	.short	(.L_139 - .L_138)
.L_138:
        /*00bc*/ 	.word	0x00000000
        /*00c0*/ 	.short	0x000b
        /*00c2*/ 	.short	0x0058
        /*00c4*/ 	.byte	0x00, 0xf5, 0x21, 0x00


	//----- nvinfo : EIATTR_KPARAM_INFO
	.align		4
.L_139:
        /*00c8*/ 	.byte	0x04, 0x17
        /*00ca*/ 	.short	(.L_141 - .L_140)
.L_140:
        /*00cc*/ 	.word	0x00000000
        /*00d0*/ 	.short	0x000a
        /*00d2*/ 	.short	0x0050
        /*00d4*/ 	.byte	0x00, 0xf5, 0x21, 0x00


	//----- nvinfo : EIATTR_KPARAM_INFO
	.align		4
.L_141:
        /*00d8*/ 	.byte	0x04, 0x17
        /*00da*/ 	.short	(.L_143 - .L_142)
.L_142:
        /*00dc*/ 	.word	0x00000000
        /*00e0*/ 	.short	0x0009
        /*00e2*/ 	.short	0x0048
        /*00e4*/ 	.byte	0x00, 0xf5, 0x21, 0x00


	//----- nvinfo : EIATTR_KPARAM_INFO
	.align		4
.L_143:
        /*00e8*/ 	.byte	0x04, 0x17
        /*00ea*/ 	.short	(.L_145 - .L_144)
.L_144:
        /*00ec*/ 	.word	0x00000000
        /*00f0*/ 	.short	0x0008
        /*00f2*/ 	.short	0x0040
        /*00f4*/ 	.byte	0x00, 0xf5, 0x21, 0x00


	//----- nvinfo : EIATTR_KPARAM_INFO
	.align		4
.L_145:
        /*00f8*/ 	.byte	0x04, 0x17
        /*00fa*/ 	.short	(.L_147 - .L_146)
.L_146:
        /*00fc*/ 	.word	0x00000000
        /*0100*/ 	.short	0x0007
        /*0102*/ 	.short	0x0038
        /*0104*/ 	.byte	0x00, 0xf5, 0x21, 0x00


	//----- nvinfo : EIATTR_KPARAM_INFO
	.align		4
.L_147:
        /*0108*/ 	.byte	0x04, 0x17
        /*010a*/ 	.short	(.L_149 - .L_148)
.L_148:
        /*010c*/ 	.word	0x00000000
        /*0110*/ 	.short	0x0006
        /*0112*/ 	.short	0x0030
        /*0114*/ 	.byte	0x00, 0xf5, 0x21, 0x00


	//----- nvinfo : EIATTR_KPARAM_INFO
	.align		4
.L_149:
        /*0118*/ 	.byte	0x04, 0x17
        /*011a*/ 	.short	(.L_151 - .L_150)
.L_150:
        /*011c*/ 	.word	0x00000000
        /*0120*/ 	.short	0x0005
        /*0122*/ 	.short	0x0028
        /*0124*/ 	.byte	0x00, 0xf5, 0x21, 0x00


	//----- nvinfo : EIATTR_KPARAM_INFO
	.align		4
.L_151:
        /*0128*/ 	.byte	0x04, 0x17
        /*012a*/ 	.short	(.L_153 - .L_152)
.L_152:
        /*012c*/ 	.word	0x00000000
        /*0130*/ 	.short	0x0004
        /*0132*/ 	.short	0x0020
        /*0134*/ 	.byte	0x00, 0xf5, 0x21, 0x00


	//----- nvinfo : EIATTR_KPARAM_INFO
	.align		4
.L_153:
        /*0138*/ 	.byte	0x04, 0x17
        /*013a*/ 	.short	(.L_155 - .L_154)
.L_154:
        /*013c*/ 	.word	0x00000000
        /*0140*/ 	.short	0x0003
        /*0142*/ 	.short	0x0018
        /*0144*/ 	.byte	0x00, 0xf5, 0x21, 0x00


	//----- nvinfo : EIATTR_KPARAM_INFO
	.align		4
.L_155:
        /*0148*/ 	.byte	0x04, 0x17
        /*014a*/ 	.short	(.L_157 - .L_156)
.L_156:
        /*014c*/ 	.word	0x00000000
        /*0150*/ 	.short	0x0002
        /*0152*/ 	.short	0x0010
        /*0154*/ 	.byte	0x00, 0xf5, 0x21, 0x00


	//----- nvinfo : EIATTR_KPARAM_INFO
	.align		4
.L_157:
        /*0158*/ 	.byte	0x04, 0x17
        /*015a*/ 	.short	(.L_159 - .L_158)
.L_158:
        /*015c*/ 	.word	0x00000000
        /*0160*/ 	.short	0x0001
        /*0162*/ 	.short	0x0008
        /*0164*/ 	.byte	0x00, 0xf5, 0x21, 0x00


	//----- nvinfo : EIATTR_KPARAM_INFO
	.align		4
.L_159:
        /*0168*/ 	.byte	0x04, 0x17
        /*016a*/ 	.short	(.L_161 - .L_160)
.L_160:
        /*016c*/ 	.word	0x00000000
        /*0170*/ 	.short	0x0000
        /*0172*/ 	.short	0x0000
        /*0174*/ 	.byte	0x00, 0xf5, 0x21, 0x00


	//----- nvinfo : EIATTR_SPARSE_MMA_MASK
	.align		4
.L_161:
        /*0178*/ 	.byte	0x03, 0x50
        /*017a*/ 	.short	0x0000


	//----- nvinfo : EIATTR_MAXREG_COUNT
	.align		4
        /*017c*/ 	.byte	0x03, 0x1b
        /*017e*/ 	.short	0x0040


	//----- nvinfo : EIATTR_NUM_BARRIERS
	.align		4
        /*0180*/ 	.byte	0x02, 0x4c
        /*0182*/ 	.byte	0x01
	.zero		1


	//----- nvinfo : EIATTR_MERCURY_ISA_VERSION
	.align		4
        /*0184*/ 	.byte	0x03, 0x5f
        /*0186*/ 	.short	0x0101


	//----- nvinfo : EIATTR_COOP_GROUP_MASK_REGIDS
	.align		4
        /*0188*/ 	.byte	0x04, 0x29
        /*018a*/ 	.short	(.L_163 - .L_162)


	//   ....[0]....
.L_162:
        /*018c*/ 	.word	0xffffffff


	//   ....[1]....
        /*0190*/ 	.word	0xffffffff


	//   ....[2]....
        /*0194*/ 	.word	0xffffffff


	//   ....[3]....
        /*0198*/ 	.word	0xffffffff


	//   ....[4]....
        /*019c*/ 	.word	0xffffffff


	//   ....[5]....
        /*01a0*/ 	.word	0xffffffff


	//   ....[6]....
        /*01a4*/ 	.word	0xffffffff


	//   ....[7]....
        /*01a8*/ 	.word	0xffffffff


	//   ....[8]....
        /*01ac*/ 	.word	0xffffffff


	//   ....[9]....
        /*01b0*/ 	.word	0xffffffff


	//   ....[10]....
        /*01b4*/ 	.word	0xffffffff


	//   ....[11]....
        /*01b8*/ 	.word	0xffffffff


	//   ....[12]....
        /*01bc*/ 	.word	0xffffffff


	//   ....[13]....
        /*01c0*/ 	.word	0xffffffff


	//   ....[14]....
        /*01c4*/ 	.word	0xffffffff


	//   ....[15]....
        /*01c8*/ 	.word	0x0500000a


	//   ....[16]....
        /*01cc*/ 	.word	0x0500000a


	//   ....[17]....
        /*01d0*/ 	.word	0x0500000a


	//   ....[18]....
        /*01d4*/ 	.word	0x0500000a


	//   ....[19]....
        /*01d8*/ 	.word	0x0500000a


	//   ....[20]....
        /*01dc*/ 	.word	0x0500000a


	//   ....[21]....
        /*01e0*/ 	.word	0x0500000a


	//   ....[22]....
        /*01e4*/ 	.word	0x0500000a


	//   ....[23]....
        /*01e8*/ 	.word	0x0500000a


	//   ....[24]....
        /*01ec*/ 	.word	0x0500000a


	//----- nvinfo : EIATTR_COOP_GROUP_INSTR_OFFSETS
	.align		4
.L_163:
        /*01f0*/ 	.byte	0x04, 0x28
        /*01f2*/ 	.short	(.L_165 - .L_164)


	//   ....[0]....
.L_164:
        /*01f4*/ 	.word	0x00000a60


	//   ....[1]....
        /*01f8*/ 	.word	0x00000a80


	//   ....[2]....
        /*01fc*/ 	.word	0x00000aa0


	//   ....[3]....
        /*0200*/ 	.word	0x00000ac0


	//   ....[4]....
        /*0204*/ 	.word	0x00000ae0


	//   ....[5]....
        /*0208*/ 	.word	0x00001bf0


	//   ....[6]....
        /*020c*/ 	.word	0x00001c10


	//   ....[7]....
        /*0210*/ 	.word	0x00001c30


	//   ....[8]....
        /*0214*/ 	.word	0x00001c50


	//   ....[9]....
        /*0218*/ 	.word	0x00001c70


	//   ....[10]....
        /*021c*/ 	.word	0x00006f40


	//   ....[11]....
        /*0220*/ 	.word	0x00006f70


	//   ....[12]....
        /*0224*/ 	.word	0x00006f90


	//   ....[13]....
        /*0228*/ 	.word	0x00006fb0


	//   ....[14]....
        /*022c*/ 	.word	0x00006fd0


	//   ....[15]....
        /*0230*/ 	.word	0x00007080


	//   ....[16]....
        /*0234*/ 	.word	0x00007120


	//   ....[17]....
        /*0238*/ 	.word	0x00007190


	//   ....[18]....
        /*023c*/ 	.word	0x00007200


	//   ....[19]....
        /*0240*/ 	.word	0x00007270


	//   ....[20]....
        /*0244*/ 	.word	0x00007300


	//   ....[21]....
        /*0248*/ 	.word	0x000073a0


	//   ....[22]....
        /*024c*/ 	.word	0x00007410


	//   ....[23]....
        /*0250*/ 	.word	0x00007480


	//   ....[24]....
        /*0254*/ 	.word	0x000074f0


	//----- nvinfo : EIATTR_VRC_CTA_INIT_COUNT
	.align		4
.L_165:
        /*0258*/ 	.byte	0x02, 0x4a
	.zero		1
	.zero		1


	//----- nvinfo : EIATTR_EXIT_INSTR_OFFSETS
	.align		4
        /*025c*/ 	.byte	0x04, 0x1c
        /*025e*/ 	.short	(.L_167 - .L_166)


	//   ....[0]....
.L_166:
        /*0260*/ 	.word	0x00006fe0


	//   ....[1]....
        /*0264*/ 	.word	0x00007020


	//----- nvinfo : EIATTR_MAX_THREADS
	.align		4
.L_167:
        /*0268*/ 	.byte	0x04, 0x05
        /*026a*/ 	.short	(.L_169 - .L_168)
.L_168:
        /*026c*/ 	.word	0x00000100
        /*0270*/ 	.word	0x00000001
        /*0274*/ 	.word	0x00000001


	//----- nvinfo : EIATTR_CRS_STACK_SIZE
	.align		4
.L_169:
        /*0278*/ 	.byte	0x04, 0x1e
        /*027a*/ 	.short	(.L_171 - .L_170)
.L_170:
        /*027c*/ 	.word	0x00000000


	//----- nvinfo : EIATTR_CBANK_PARAM_SIZE
	.align		4
.L_171:
        /*0280*/ 	.byte	0x03, 0x19
        /*0282*/ 	.short	0x0098


	//----- nvinfo : EIATTR_PARAM_CBANK
	.align		4
        /*0284*/ 	.byte	0x04, 0x0a
        /*0286*/ 	.short	(.L_173 - .L_172)
	.align		4
.L_172:
        /*0288*/ 	.word	index@(.nv.constant0.graph_md_step)
        /*028c*/ 	.short	0x0380
        /*028e*/ 	.short	0x0098


	//----- nvinfo : EIATTR_SW_WAR
	.align		4
.L_173:
        /*0290*/ 	.byte	0x04, 0x36
        /*0292*/ 	.short	(.L_175 - .L_174)
.L_174:
        /*0294*/ 	.word	0x00000008
.L_175:


//--------------------- .nv.info.persistent_md_kernel --------------------------
	.section	.nv.info.persistent_md_kernel,"",@"SHT_CUDA_INFO"
	.sectionflags	@""
	.align	4


	//----- nvinfo : EIATTR_CUDA_API_VERSION
	.align		4
        /*0000*/ 	.byte	0x04, 0x37
        /*0002*/ 	.short	(.L_177 - .L_176)
.L_176:
        /*0004*/ 	.word	0x00000082


	//----- nvinfo : EIATTR_KPARAM_INFO
	.align		4
.L_177:
        /*0008*/ 	.byte	0x04, 0x17
        /*000a*/ 	.short	(.L_179 - .L_178)
.L_178:
        /*000c*/ 	.word	0x00000000
        /*0010*/ 	.short	0x0013
        /*0012*/ 	.short	0x0088
        /*0014*/ 	.byte	0x00, 0xf5, 0x21, 0x00


	//----- nvinfo : EIATTR_KPARAM_INFO
	.align		4
.L_179:
        /*0018*/ 	.byte	0x04, 0x17
        /*001a*/ 	.short	(.L_181 - .L_180)
.L_180:
        /*001c*/ 	.word	0x00000000
        /*0020*/ 	.short	0x0012
        /*0022*/ 	.short	0x0084
        /*0024*/ 	.byte	0x00, 0xf0, 0x11, 0x00


	//----- nvinfo : EIATTR_KPARAM_INFO
	.align		4
.L_181:
        /*0028*/ 	.byte	0x04, 0x17
        /*002a*/ 	.short	(.L_183 - .L_182)
.L_182:
        /*002c*/ 	.word	0x00000000
        /*0030*/ 	.short	0x0011
        /*0032*/ 	.short	0x0080
        /*0034*/ 	.byte	0x00, 0xf0, 0x11, 0x00


	//----- nvinfo : EIATTR_KPARAM_INFO
	.align		4
.L_183:
        /*0038*/ 	.byte	0x04, 0x17
        /*003a*/ 	.short	(.L_185 - .L_184)
.L_184:
        /*003c*/ 	.word	0x00000000
        /*0040*/ 	.short	0x0010
        /*0042*/ 	.short	0x007c
        /*0044*/ 	.byte	0x00, 0xf0, 0x11, 0x00


	//----- nvinfo : EIATTR_KPARAM_INFO
	.align		4
.L_185:
        /*0048*/ 	.byte	0x04, 0x17
        /*004a*/ 	.short	(.L_187 - .L_186)
.L_186:
        /*004c*/ 	.word	0x00000000
        /*0050*/ 	.short	0x000f
        /*0052*/ 	.short	0x0078
        /*0054*/ 	.byte	0x00, 0xf0, 0x11, 0x00


	//----- nvinfo : EIATTR_KPARAM_INFO
	.align		4
.L_187:
        /*0058*/ 	.byte	0x04, 0x17
        /*005a*/ 	.short	(.L_189 - .L_188)
.L_188:
        /*005c*/ 	.word	0x00000000
        /*0060*/ 	.short	0x000e
        /*0062*/ 	.short	0x0070
        /*0064*/ 	.byte	0x00, 0xf5, 0x21, 0x00


	//----- nvinfo : EIATTR_KPARAM_INFO
	.align		4
.L_189:
        /*0068*/ 	.byte	0x04, 0x17
        /*006a*/ 	.short	(.L_191 - .L_190)
.L_190:
        /*006c*/ 	.word	0x00000000
        /*0070*/ 	.short	0x000d
        /*0072*/ 	.short	0x0068
        /*0074*/ 	.byte	0x00, 0xf5, 0x21, 0x00


	//----- nvinfo : EIATTR_KPARAM_INFO
	.align		4
.L_191:
        /*0078*/ 	.byte	0x04, 0x17
        /*007a*/ 	.short	(.L_193 - .L_192)
.L_192:
        /*007c*/ 	.word	0x00000000
        /*0080*/ 	.short	0x000c
        /*0082*/ 	.short	0x0060
        /*0084*/ 	.byte	0x00, 0xf5, 0x21, 0x00


	//----- nvinfo : EIATTR_KPARAM_INFO
	.align		4
.L_193:
        /*0088*/ 	.byte	0x04, 0x17
        /*008a*/ 	.short	(.L_195 - .L_194)
.L_194:
        /*008c*/ 	.word	0x00000000
        /*0090*/ 	.short	0x000b
        /*0092*/ 	.short	0x0058
        /*0094*/ 	.byte	0x00, 0xf5, 0x21, 0x00


	//----- nvinfo : EIATTR_KPARAM_INFO
	.align		4
.L_195:
        /*0098*/ 	.byte	0x04, 0x17
        /*009a*/ 	.short	(.L_197 - .L_196)
.L_196:
        /*009c*/ 	.word	0x00000000
        /*00a0*/ 	.short	0x000a
        /*00a2*/ 	.short	0x0050
        /*00a4*/ 	.byte	0x00, 0xf5, 0x21, 0x00


	//----- nvinfo : EIATTR_KPARAM_INFO
	.align		4
.L_197:
        /*00a8*/ 	.byte	0x04, 0x17
        /*00aa*/ 	.short	(.L_199 - .L_198)
.L_198:
        /*00ac*/ 	.word	0x00000000
        /*00b0*/ 	.short	0x0009
        /*00b2*/ 	.short	0x0048
        /*00b4*/ 	.byte	0x00, 0xf5, 0x21, 0x00


	//----- nvinfo : EIATTR_KPARAM_INFO
	.align		4
.L_199:
        /*00b8*/ 	.byte	0x04, 0x17
        /*00ba*/ 	.short	(.L_201 - .L_200)
.L_200:
        /*00bc*/ 	.word	0x00000000
        /*00c0*/ 	.short	0x0008
        /*00c2*/ 	.short	0x0040
        /*00c4*/ 	.byte	0x00, 0xf5, 0x21, 0x00


	//----- nvinfo : EIATTR_KPARAM_INFO
	.align		4
.L_201:
        /*00c8*/ 	.byte	0x04, 0x17
        /*00ca*/ 	.short	(.L_203 - .L_202)
.L_202:
        /*00cc*/ 	.word	0x00000000
        /*00d0*/ 	.short	0x0007
        /*00d2*/ 	.short	0x0038
        /*00d4*/ 	.byte	0x00, 0xf5, 0x21, 0x00


	//----- nvinfo : EIATTR_KPARAM_INFO
	.align		4
.L_203:
        /*00d8*/ 	.byte	0x04, 0x17
        /*00da*/ 	.short	(.L_205 - .L_204)
.L_204:
        /*00dc*/ 	.word	0x00000000
        /*00e0*/ 	.short	0x0006
        /*00e2*/ 	.short	0x0030
        /*00e4*/ 	.byte	0x00, 0xf5, 0x21, 0x00


	//----- nvinfo : EIATTR_KPARAM_INFO
	.align		4
.L_205:
        /*00e8*/ 	.byte	0x04, 0x17
        /*00ea*/ 	.short	(.L_207 - .L_206)
.L_206:
        /*00ec*/ 	.word	0x00000000
        /*00f0*/ 	.short	0x0005
        /*00f2*/ 	.short	0x0028
        /*00f4*/ 	.byte	0x00, 0xf5, 0x21, 0x00


	//----- nvinfo : EIATTR_KPARAM_INFO
	.align		4
.L_207:
        /*00f8*/ 	.byte	0x04, 0x17
        /*00fa*/ 	.short	(.L_209 - .L_208)
.L_208:
        /*00fc*/ 	.word	0x00000000
        /*0100*/ 	.short	0x0004
        /*0102*/ 	.short	0x0020
        /*0104*/ 	.byte	0x00, 0xf5, 0x21, 0x00


	//----- nvinfo : EIATTR_KPARAM_INFO
	.align		4
.L_209:
        /*0108*/ 	.byte	0x04, 0x17
        /*010a*/ 	.short	(.L_211 - .L_210)
.L_210:
        /*010c*/ 	.word	0x00000000
        /*0110*/ 	.short	0x0003
        /*0112*/ 	.short	0x0018
        /*0114*/ 	.byte	0x00, 0xf5, 0x21, 0x00


	//----- nvinfo : EIATTR_KPARAM_INFO
	.align		4
.L_211:
        /*0118*/ 	.byte	0x04, 0x17
        /*011a*/ 	.short	(.L_213 - .L_212)
.L_212:
        /*011c*/ 	.word	0x00000000
        /*0120*/ 	.short	0x0002
        /*0122*/ 	.short	0x0010
        /*0124*/ 	.byte	0x00, 0xf5, 0x21, 0x00


	//----- nvinfo : EIATTR_KPARAM_INFO
	.align		4
.L_213:
        /*0128*/ 	.byte	0x04, 0x17
        /*012a*/ 	.short	(.L_215 - .L_214)
.L_214:
        /*012c*/ 	.word	0x00000000
        /*0130*/ 	.short	0x0001
        /*0132*/ 	.short	0x0008
        /*0134*/ 	.byte	0x00, 0xf5, 0x21, 0x00


	//----- nvinfo : EIATTR_KPARAM_INFO
	.align		4
.L_215:
        /*0138*/ 	.byte	0x04, 0x17
        /*013a*/ 	.short	(.L_217 - .L_216)
.L_216:
        /*013c*/ 	.word	0x00000000
        /*0140*/ 	.short	0x0000
        /*0142*/ 	.short	0x0000
        /*0144*/ 	.byte	0x00, 0xf5, 0x21, 0x00


	//----- nvinfo : EIATTR_SPARSE_MMA_MASK
	.align		4
.L_217:
        /*0148*/ 	.byte	0x03, 0x50
        /*014a*/ 	.short	0x0000


	//----- nvinfo : EIATTR_MAXREG_COUNT
	.align		4
        /*014c*/ 	.byte	0x03, 0x1b
        /*014e*/ 	.short	0x0040


	//----- nvinfo : EIATTR_NUM_BARRIERS
	.align		4
        /*0150*/ 	.byte	0x02, 0x4c
        /*0152*/ 	.byte	0x01
	.zero		1


	//----- nvinfo : EIATTR_MERCURY_ISA_VERSION
	.align		4
        /*0154*/ 	.byte	0x03, 0x5f
        /*0156*/ 	.short	0x0101


	//----- nvinfo : EIATTR_UNUSED_LOAD_BYTE_OFFSET
	.align		4
        /*0158*/ 	.byte	0x04, 0x44
        /*015a*/ 	.short	(.L_219 - .L_218)


	//   ....[0]....
.L_218:
        /*015c*/ 	.word	0x00007460
        /*0160*/ 	.word	0x00000fff


	//----- nvinfo : EIATTR_INT_WARP_WIDE_INSTR_OFFSETS
	.align		4
.L_219:
        /*0164*/ 	.byte	0x04, 0x31
        /*0166*/ 	.short	(.L_221 - .L_220)


	//   ....[0]....
.L_220:
        /*0168*/ 	.word	0x000004b0


	//----- nvinfo : EIATTR_COOP_GROUP_MASK_REGIDS
	.align		4
.L_221:
        /*016c*/ 	.byte	0x04, 0x29
        /*016e*/ 	.short	(.L_223 - .L_222)


	//   ....[0]....
.L_222:
        /*0170*/ 	.word	0xffffffff


	//   ....[1]....
        /*0174*/ 	.word	0xffffffff


	//   ....[2]....
        /*0178*/ 	.word	0xffffffff


	//   ....[3]....
        /*017c*/ 	.word	0xffffffff


	//   ....[4]....
        /*0180*/ 	.word	0xffffffff


	//   ....[5]....
        /*0184*/ 	.word	0xffffffff


	//   ....[6]....
        /*0188*/ 	.word	0xffffffff


	//   ....[7]....
        /*018c*/ 	.word	0xffffffff


	//   ....[8]....
        /*0190*/ 	.word	0xffffffff


	//   ....[9]....
        /*0194*/ 	.word	0xffffffff


	//   ....[10]....
        /*0198*/ 	.word	0xffffffff


	//   ....[11]....
        /*019c*/ 	.word	0xffffffff


	//   ....[12]....
        /*01a0*/ 	.word	0xffffffff


	//   ....[13]....
        /*01a4*/ 	.word	0xffffffff


	//   ....[14]....
        /*01a8*/ 	.word	0xffffffff


	//   ....[15]....
        /*01ac*/ 	.word	0x0500000e


	//   ....[16]....
        /*01b0*/ 	.word	0x0500000e


	//   ....[17]....
        /*01b4*/ 	.word	0x0500000e


	//   ....[18]....
        /*01b8*/ 	.word	0x0500000e


	//   ....[19]....
        /*01bc*/ 	.word	0x0500000e


	//   ....[20]....
        /*01c0*/ 	.word	0x0500000e


	//   ....[21]....
        /*01c4*/ 	.word	0x0500000e


	//   ....[22]....
        /*01c8*/ 	.word	0x0500000e


	//   ....[23]....
        /*01cc*/ 	.word	0x0500000e


	//   ....[24]....
        /*01d0*/ 	.word	0x0500000e


	//----- nvinfo : EIATTR_COOP_GROUP_INSTR_OFFSETS
	.align		4
.L_223:
        /*01d4*/ 	.byte	0x04, 0x28
        /*01d6*/ 	.short	(.L_225 - .L_224)


	//   ....[0]....
.L_224:
        /*01d8*/ 	.word	0x00001a60


	//   ....[1]....
        /*01dc*/ 	.word	0x00001a80


	//   ....[2]....
        /*01e0*/ 	.word	0x00001aa0


	//   ....[3]....
        /*01e4*/ 	.word	0x00001ac0


	//   ....[4]....
        /*01e8*/ 	.word	0x00001ae0


	//   ....[5]....
        /*01ec*/ 	.word	0x00002be0


	//   ....[6]....
        /*01f0*/ 	.word	0x00002c00


	//   ....[7]....
        /*01f4*/ 	.word	0x00002c20


	//   ....[8]....
        /*01f8*/ 	.word	0x00002c40


	//   ....[9]....
        /*01fc*/ 	.word	0x00002c60


	//   ....[10]....
        /*0200*/ 	.word	0x00007f30


	//   ....[11]....
        /*0204*/ 	.word	0x00007f70


	//   ....[12]....
        /*0208*/ 	.word	0x00007f90


	//   ....[13]....
        /*020c*/ 	.word	0x00007fb0


	//   ....[14]....
        /*0210*/ 	.word	0x00007fd0


	//   ....[15]....
        /*0214*/ 	.word	0x000080b0


	//   ....[16]....
        /*0218*/ 	.word	0x00008140


	//   ....[17]....
        /*021c*/ 	.word	0x000081b0


	//   ....[18]....
        /*0220*/ 	.word	0x00008220


	//   ....[19]....
        /*0224*/ 	.word	0x00008290


	//   ....[20]....
        /*0228*/ 	.word	0x00008320


	//   ....[21]....
        /*022c*/ 	.word	0x000083b0


	//   ....[22]....
        /*0230*/ 	.word	0x00008420


	//   ....[23]....
        /*0234*/ 	.word	0x00008490


	//   ....[24]....
        /*0238*/ 	.word	0x00008500


	//----- nvinfo : EIATTR_VRC_CTA_INIT_COUNT
	.align		4
.L_225:
        /*023c*/ 	.byte	0x02, 0x4a
	.zero		1
	.zero		1


	//----- nvinfo : EIATTR_EXIT_INSTR_OFFSETS
	.align		4
        /*0240*/ 	.byte	0x04, 0x1c
        /*0242*/ 	.short	(.L_227 - .L_226)


	//   ....[0]....
.L_226:
        /*0244*/ 	.word	0x000007c0


	//----- nvinfo : EIATTR_MAX_THREADS
	.align		4
.L_227:
        /*0248*/ 	.byte	0x04, 0x05
        /*024a*/ 	.short	(.L_229 - .L_228)
.L_228:
        /*024c*/ 	.word	0x00000100
        /*0250*/ 	.word	0x00000001
        /*0254*/ 	.word	0x00000001


	//----- nvinfo : EIATTR_CRS_STACK_SIZE
	.align		4
.L_229:
        /*0258*/ 	.byte	0x04, 0x1e
        /*025a*/ 	.short	(.L_231 - .L_230)
.L_230:
        /*025c*/ 	.word	0x00000000


	//----- nvinfo : EIATTR_CBANK_PARAM_SIZE
	.align		4
.L_231:
        /*0260*/ 	.byte	0x03, 0x19
        /*0262*/ 	.short	0x0090


	//----- nvinfo : EIATTR_PARAM_CBANK
	.align		4
        /*0264*/ 	.byte	0x04, 0x0a
        /*0266*/ 	.short	(.L_233 - .L_232)
	.align		4
.L_232:
        /*0268*/ 	.word	index@(.nv.constant0.persistent_md_kernel)
        /*026c*/ 	.short	0x0380
        /*026e*/ 	.short	0x0090


	//----- nvinfo : EIATTR_SW_WAR
	.align		4
.L_233:
        /*0270*/ 	.byte	0x04, 0x36
        /*0272*/ 	.short	(.L_235 - .L_234)
.L_234:
        /*0274*/ 	.word	0x00000008
.L_235:


//--------------------- .nv.callgraph             --------------------------
	.section	.nv.callgraph,"",@"SHT_CUDA_CALLGRAPH"
	.align	4
	.sectionentsize	8
	.align		4
        /*0000*/ 	.word	0x00000000
	.align		4
        /*0004*/ 	.word	0xffffffff
	.align		4
        /*0008*/ 	.word	0x00000000
	.align		4
        /*000c*/ 	.word	0xfffffffe
	.align		4
        /*0010*/ 	.word	0x00000000
	.align		4
        /*0014*/ 	.word	0xfffffffd
	.align		4
        /*0018*/ 	.word	0x00000000
	.align		4
        /*001c*/ 	.word	0xfffffffc


//--------------------- .text.l2_cache_warmup     --------------------------
	.section	.text.l2_cache_warmup,"ax",@progbits
	.align	128
        .global         l2_cache_warmup
        .type           l2_cache_warmup,@function
        .size           l2_cache_warmup,(.L_x_456 - l2_cache_warmup)
        .other          l2_cache_warmup,@"STO_CUDA_ENTRY STV_DEFAULT"
l2_cache_warmup:
.text.l2_cache_warmup:
[----:B------:R-:W-:Y:S01]  /*0000*/  LDC R1, c[0x0][0x37c] ;  /* 0x0000df00ff017b82 */ /* 0x000fe20000000800 */
[----:B------:R-:W0:Y:S07]  /*0010*/  S2R R0, SR_TID.X ;  /* 0x0000000000007919 */ /* 0x000e2e0000002100 */
[----:B------:R-:W0:Y:S01]  /*0020*/  S2UR UR5, SR_CTAID.X ;  /* 0x00000000000579c3 */ /* 0x000e220000002500 */
[----:B------:R-:W1:Y:S01]  /*0030*/  LDCU UR4, c[0x0][0x390] ;  /* 0x00007200ff0477ac */ /* 0x000e620008000800 */
[----:B------:R-:W2:Y:S06]  /*0040*/  LDCU UR6, c[0x0][0x394] ;  /* 0x00007280ff0677ac */ /* 0x000eac0008000800 */
[----:B------:R-:W0:Y:S01]  /*0050*/  LDC R7, c[0x0][0x360] ;  /* 0x0000d800ff077b82 */ /* 0x000e220000000800 */
[----:B-1----:R-:W-:Y:S01]  /*0060*/  UIMAD UR4, UR4, 0x3, URZ ;  /* 0x00000003040478a4 */ /* 0x002fe2000f8e02ff */
[----:B0-----:R-:W-:-:S05]  /*0070*/  IMAD R7, R7, UR5, R0 ;  /* 0x0000000507077c24 */ /* 0x001fca000f8e0200 */
[----:B------:R-:W-:-:S05]  /*0080*/  ISETP.GE.AND P0, PT, R7, UR4, PT ;  /* 0x0000000407007c0c */ /* 0x000fca000bf06270 */
[----:B------:R-:W0:Y:S01]  /*0090*/  LDCU.64 UR4, c[0x0][0x358] ;  /* 0x00006b00ff0477ac */ /* 0x000e220008000a00 */
[----:B--2---:R-:W-:-:S07]  /*00a0*/  ISETP.GE.AND P1, PT, R7, UR6, PT ;  /* 0x0000000607007c0c */ /* 0x004fce000bf26270 */
[----:B------:R-:W1:Y:S08]  /*00b0*/  @!P0 LDC.64 R2, c[0x0][0x380] ;  /* 0x0000e000ff028b82 */ /* 0x000e700000000a00 */
[----:B------:R-:W2:Y:S01]  /*00c0*/  @!P1 LDC.64 R4, c[0x0][0x388] ;  /* 0x0000e200ff049b82 */ /* 0x000ea20000000a00 */
[----:B-1----:R-:W-:-:S06]  /*00d0*/  @!P0 IMAD.WIDE R2, R7, 0x4, R2 ;  /* 0x0000000407028825 */ /* 0x002fcc00078e0202 */
[----:B0-----:R-:W3:Y:S01]  /*00e0*/  @!P0 LDG.E.CONSTANT R2, desc[UR4][R2.64] ;  /* 0x0000000402028981 */ /* 0x001ee2000c1e9900 */
[----:B--2---:R-:W-:-:S06]  /*00f0*/  @!P1 IMAD.WIDE R4, R7, 0x4, R4 ;  /* 0x0000000407049825 */ /* 0x004fcc00078e0204 */
[----:B------:R-:W2:Y:S01]  /*0100*/  @!P1 LDG.E.CONSTANT R5, desc[UR4][R4.64] ;  /* 0x0000000404059981 */ /* 0x000ea2000c1e9900 */
[----:B------:R-:W-:Y:S02]  /*0110*/  HFMA2 R0, -RZ, RZ, 0, 0 ;  /* 0x00000000ff007431 */ /* 0x000fe400000001ff */
[----:B---3--:R-:W-:-:S04]  /*0120*/  @!P0 FADD R0, RZ, R2 ;  /* 0x00000002ff008221 */ /* 0x008fc80000000000 */
[----:B--2---:R-:W-:-:S05]  /*0130*/  @!P1 FADD R0, R0, R5 ;  /* 0x0000000500009221 */ /* 0x004fca0000000000 */
[----:B------:R-:W-:-:S13]  /*0140*/  FSETP.NEU.AND P0, PT, R0, 1234567, PT ;  /* 0x4996b4380000780b */ /* 0x000fda0003f0d000 */
[----:B------:R-:W-:Y:S05]  /*0150*/  @P0 EXIT ;  /* 0x000000000000094d */ /* 0x000fea0003800000 */
[----:B------:R-:W0:Y:S01]  /*0160*/  S2UR UR5, SR_CgaCtaId ;  /* 0x00000000000579c3 */ /* 0x000e220000008800 */
[----:B------:R-:W-:Y:S01]  /*0170*/  UMOV UR4, 0x400 ;  /* 0x0000040000047882 */ /* 0x000fe20000000000 */
[----:B------:R-:W-:Y:S01]  /*0180*/  MOV R0, 0x4996b438 ;  /* 0x4996b43800007802 */ /* 0x000fe20000000f00 */
[----:B0-----:R-:W-:-:S09]  /*0190*/  ULEA UR4, UR5, UR4, 0x18 ;  /* 0x0000000405047291 */ /* 0x001fd2000f8ec0ff */
[----:B------:R-:W-:Y:S01]  /*01a0*/  STS [UR4], R0 ;  /* 0x00000000ff007988 */ /* 0x000fe20008000804 */
[----:B------:R-:W-:Y:S05]  /*01b0*/  EXIT ;  /* 0x000000000000794d */ /* 0x000fea0003800000 */
.L_x_0:
[----:B------:R-:W-:-:S00]  /*01c0*/  BRA `(.L_x_0) ;  /* 0xfffffffc00fc7947 */ /* 0x000fc0000383ffff */
[----:B------:R-:W-:-:S00]  /*01d0*/  NOP ;  /* 0x0000000000007918 */ /* 0x000fc00000000000 */
        /* <DEDUP_REMOVED lines=10> */
.L_x_456:


//--------------------- .text.positions_to_half   --------------------------
	.section	.text.positions_to_half,"ax",@progbits
	.align	128
        .global         positions_to_half
        .type           positions_to_half,@function
        .size           positions_to_half,(.L_x_457 - positions_to_half)
        .other          positions_to_half,@"STO_CUDA_ENTRY STV_DEFAULT"
positions_to_half:
.text.positions_to_half:
[----:B------:R-:W-:Y:S01]  /*0000*/  LDC R1, c[0x0][0x37c] ;  /* 0x0000df00ff017b82 */ /* 0x000fe20000000800 */
[----:B------:R-:W0:Y:S07]  /*0010*/  S2R R0, SR_TID.X ;  /* 0x0000000000007919 */ /* 0x000e2e0000002100 */
[----:B------:R-:W0:Y:S01]  /*0020*/  S2UR UR4, SR_CTAID.X ;  /* 0x00000000000479c3 */ /* 0x000e220000002500 */
[----:B------:R-:W1:Y:S07]  /*0030*/  LDCU UR5, c[0x0][0x398] ;  /* 0x00007300ff0577ac */ /* 0x000e6e0008000800 */
[----:B------:R-:W0:Y:S02]  /*0040*/  LDC R9, c[0x0][0x360] ;  /* 0x0000d800ff097b82 */ /* 0x000e240000000800 */
[----:B0-----:R-:W-:-:S05]  /*0050*/  IMAD R9, R9, UR4, R0 ;  /* 0x0000000409097c24 */ /* 0x001fca000f8e0200 */
[----:B-1----:R-:W-:-:S13]  /*0060*/  ISETP.GE.AND P0, PT, R9, UR5, PT ;  /* 0x0000000509007c0c */ /* 0x002fda000bf06270 */
[----:B------:R-:W-:Y:S05]  /*0070*/  @P0 EXIT ;  /* 0x000000000000094d */ /* 0x000fea0003800000 */
[----:B------:R-:W0:Y:S01]  /*0080*/  LDC.64 R4, c[0x0][0x380] ;  /* 0x0000e000ff047b82 */ /* 0x000e220000000a00 */
[----:B------:R-:W1:Y:S01]  /*0090*/  LDCU.64 UR4, c[0x0][0x358] ;  /* 0x00006b00ff0477ac */ /* 0x000e620008000a00 */
[----:B------:R-:W-:-:S06]  /*00a0*/  LEA R11, R9, R9, 0x1 ;  /* 0x00000009090b7211 */ /* 0x000fcc00078e08ff */
[----:B------:R-:W2:Y:S08]  /*00b0*/  LDC.64 R6, c[0x0][0x388] ;  /* 0x0000e200ff067b82 */ /* 0x000eb00000000a00 */
[----:B------:R-:W3:Y:S01]  /*00c0*/  LDC.64 R2, c[0x0][0x390] ;  /* 0x0000e400ff027b82 */ /* 0x000ee20000000a00 */
[----:B0-----:R-:W-:-:S05]  /*00d0*/  IMAD.WIDE R4, R11, 0x4, R4 ;  /* 0x000000040b047825 */ /* 0x001fca00078e0204 */
[----:B-1----:R-:W4:Y:S04]  /*00e0*/  LDG.E.CONSTANT R13, desc[UR4][R4.64+0x4] ;  /* 0x00000404040d7981 */ /* 0x002f28000c1e9900 */
[----:B------:R-:W5:Y:S04]  /*00f0*/  LDG.E.CONSTANT R0, desc[UR4][R4.64] ;  /* 0x0000000404007981 */ /* 0x000f68000c1e9900 */
[----:B------:R-:W5:Y:S01]  /*0100*/  LDG.E.CONSTANT R8, desc[UR4][R4.64+0x8] ;  /* 0x0000080404087981 */ /* 0x000f62000c1e9900 */
[----:B--2---:R-:W-:-:S04]  /*0110*/  IMAD.WIDE R6, R11, 0x2, R6 ;  /* 0x000000020b067825 */ /* 0x004fc800078e0206 */
[----:B---3--:R-:W-:-:S04]  /*0120*/  IMAD.WIDE R2, R9, 0x4, R2 ;  /* 0x0000000409027825 */ /* 0x008fc800078e0202 */
[----:B----4-:R-:W-:-:S04]  /*0130*/  FMUL R15, R13, R13 ;  /* 0x0000000d0d0f7220 */ /* 0x010fc80000400000 */
[-C--:B-----5:R-:W-:Y:S01]  /*0140*/  FFMA R15, R0, R0.reuse, R15 ;  /* 0x00000000000f7223 */ /* 0x0a0fe2000000000f */
[----:B------:R-:W-:-:S03]  /*0150*/  F2FP.F16.F32.PACK_AB R0, R13, R0 ;  /* 0x000000000d00723e */ /* 0x000fc600000000ff */
[-C--:B------:R-:W-:Y:S01]  /*0160*/  FFMA R15, R8, R8.reuse, R15 ;  /* 0x00000008080f7223 */ /* 0x080fe2000000000f */
[----:B------:R-:W-:Y:S01]  /*0170*/  F2FP.F16.F32.PACK_AB R8, RZ, R8 ;  /* 0x00000008ff08723e */ /* 0x000fe200000000ff */
[----:B------:R-:W-:Y:S01]  /*0180*/  STG.E.U16 desc[UR4][R6.64], R0 ;  /* 0x0000000006007986 */ /* 0x000fe2000c101504 */
[----:B------:R-:W-:-:S03]  /*0190*/  PRMT R5, R0, 0x7632, R5 ;  /* 0x0000763200057816 */ /* 0x000fc60000000005 */
[----:B------:R-:W-:Y:S04]  /*01a0*/  STG.E.U16 desc[UR4][R6.64+0x4], R8 ;  /* 0x0000040806007986 */ /* 0x000fe8000c101504 */
[----:B------:R-:W-:Y:S04]  /*01b0*/  STG.E.U16 desc[UR4][R6.64+0x2], R5 ;  /* 0x0000020506007986 */ /* 0x000fe8000c101504 */
[----:B------:R-:W-:Y:S01]  /*01c0*/  STG.E desc[UR4][R2.64], R15 ;  /* 0x0000000f02007986 */ /* 0x000fe2000c101904 */
[----:B------:R-:W-:Y:S05]  /*01d0*/  EXIT ;  /* 0x000000000000794d */ /* 0x000fea0003800000 */
.L_x_1:
        /* <DEDUP_REMOVED lines=10> */
.L_x_457:


//--------------------- .text.zero_forces         --------------------------
	.section	.text.zero_forces,"ax",@progbits
	.align	128
        .global         zero_forces
        .type           zero_forces,@function
        .size           zero_forces,(.L_x_458 - zero_forces)
        .other          zero_forces,@"STO_CUDA_ENTRY STV_DEFAULT"
zero_forces:
.text.zero_forces:
[----:B------:R-:W-:Y:S01]  /*0000*/  LDC R1, c[0x0][0x37c] ;  /* 0x0000df00ff017b82 */ /* 0x000fe20000000800 */
[----:B------:R-:W0:Y:S07]  /*0010*/  S2R R0, SR_TID.X ;  /* 0x0000000000007919 */ /* 0x000e2e0000002100 */
[----:B------:R-:W0:Y:S01]  /*0020*/  S2UR UR5, SR_CTAID.X ;  /* 0x00000000000579c3 */ /* 0x000e220000002500 */
[----:B------:R-:W1:Y:S07]  /*0030*/  LDCU UR4, c[0x0][0x388] ;  /* 0x00007100ff0477ac */ /* 0x000e6e0008000800 */
[----:B------:R-:W0:Y:S01]  /*0040*/  LDC R5, c[0x0][0x360] ;  /* 0x0000d800ff057b82 */ /* 0x000e220000000800 */
[----:B-1----:R-:W-:Y:S01]  /*0050*/  UIMAD UR4, UR4, 0x3, URZ ;  /* 0x00000003040478a4 */ /* 0x002fe2000f8e02ff */
[----:B0-----:R-:W-:-:S05]  /*0060*/  IMAD R5, R5, UR5, R0 ;  /* 0x0000000505057c24 */ /* 0x001fca000f8e0200 */
[----:B------:R-:W-:-:S13]  /*0070*/  ISETP.GE.AND P0, PT, R5, UR4, PT ;  /* 0x0000000405007c0c */ /* 0x000fda000bf06270 */
[----:B------:R-:W-:Y:S05]  /*0080*/  @P0 EXIT ;  /* 0x000000000000094d */ /* 0x000fea0003800000 */
[----:B------:R-:W0:Y:S01]  /*0090*/  LDC.64 R2, c[0x0][0x380] ;  /* 0x0000e000ff027b82 */ /* 0x000e220000000a00 */
[----:B------:R-:W1:Y:S01]  /*00a0*/  LDCU.64 UR4, c[0x0][0x358] ;  /* 0x00006b00ff0477ac */ /* 0x000e620008000a00 */
[----:B0-----:R-:W-:-:S05]  /*00b0*/  IMAD.WIDE R2, R5, 0x4, R2 ;  /* 0x0000000405027825 */ /* 0x001fca00078e0202 */
[----:B-1----:R-:W-:Y:S01]  /*00c0*/  STG.E desc[UR4][R2.64], RZ ;  /* 0x000000ff02007986 */ /* 0x002fe2000c101904 */
[----:B------:R-:W-:Y:S05]  /*00d0*/  EXIT ;  /* 0x000000000000794d */ /* 0x000fea0003800000 */
.L_x_2:
        /* <DEDUP_REMOVED lines=10> */
.L_x_458:


//--------------------- .text.tensor_core_distance_matrix --------------------------
	.section	.text.tensor_core_distance_matrix,"ax",@progbits
	.align	128
        .global         tensor_core_distance_matrix
        .type           tensor_core_distance_matrix,@function
        .size           tensor_core_distance_matrix,(.L_x_459 - tensor_core_distance_matrix)
        .other          tensor_core_distance_matrix,@"STO_CUDA_ENTRY STV_DEFAULT"
tensor_core_distance_matrix:
.text.tensor_core_distance_matrix:
[----:B------:R-:W-:Y:S08]  /*0000*/  LDC R1, c[0x0][0x37c] ;  /* 0x0000df00ff017b82 */ /* 0x000ff00000000800 */
[----:B------:R-:W0:Y:S01]  /*0010*/  LDC R3, c[0x0][0x398] ;  /* 0x0000e600ff037b82 */ /* 0x000e220000000800 */
[----:B------:R-:W1:Y:S07]  /*0020*/  S2R R2, SR_TID.X ;  /* 0x0000000000027919 */ /* 0x000e6e0000002100 */
[----:B------:R-:W1:Y:S08]  /*0030*/  S2UR UR4, SR_CTAID.X ;  /* 0x00000000000479c3 */ /* 0x000e700000002500 */
[----:B------:R-:W1:Y:S01]  /*0040*/  LDC R9, c[0x0][0x360] ;  /* 0x0000d800ff097b82 */ /* 0x000e620000000800 */
[----:B0-----:R-:W-:-:S05]  /*0050*/  VIADD R0, R3, 0xf ;  /* 0x0000000f03007836 */ /* 0x001fca0000000000 */
[----:B------:R-:W-:-:S04]  /*0060*/  SHF.R.S32.HI R5, RZ, 0x1f, R0 ;  /* 0x0000001fff057819 */ /* 0x000fc80000011400 */
[----:B------:R-:W-:-:S04]  /*0070*/  LEA.HI R5, R5, R0, RZ, 0x4 ;  /* 0x0000000005057211 */ /* 0x000fc800078f20ff */
[----:B------:R-:W-:Y:S01]  /*0080*/  SHF.R.S32.HI R7, RZ, 0x4, R5 ;  /* 0x00000004ff077819 */ /* 0x000fe20000011405 */
[----:B-1----:R-:W-:-:S03]  /*0090*/  IMAD R0, R9, UR4, R2 ;  /* 0x0000000409007c24 */ /* 0x002fc6000f8e0202 */
[----:B------:R-:W-:-:S04]  /*00a0*/  IABS R11, R7 ;  /* 0x00000007000b7213 */ /* 0x000fc80000000000 */
[----:B------:R-:W0:Y:S01]  /*00b0*/  I2F.RP R6, R11 ;  /* 0x0000000b00067306 */ /* 0x000e220000209400 */
[----:B------:R-:W-:-:S07]  /*00c0*/  SHF.R.U32.HI R0, RZ, 0x5, R0 ;  /* 0x00000005ff007819 */ /* 0x000fce0000011600 */
[----:B0-----:R-:W0:Y:S02]  /*00d0*/  MUFU.RCP R6, R6 ;  /* 0x0000000600067308 */ /* 0x001e240000001000 */
[----:B0-----:R-:W-:Y:S01]  /*00e0*/  VIADD R4, R6, 0xffffffe ;  /* 0x0ffffffe06047836 */ /* 0x001fe20000000000 */
[----:B------:R-:W-:-:S05]  /*00f0*/  IABS R6, R0 ;  /* 0x0000000000067213 */ /* 0x000fca0000000000 */
[----:B------:R0:W1:Y:S02]  /*0100*/  F2I.FTZ.U32.TRUNC.NTZ R5, R4 ;  /* 0x0000000400057305 */ /* 0x000064000021f000 */
[----:B0-----:R-:W-:Y:S02]  /*0110*/  IMAD.MOV.U32 R4, RZ, RZ, RZ ;  /* 0x000000ffff047224 */ /* 0x001fe400078e00ff */
[----:B-1----:R-:W-:-:S04]  /*0120*/  IMAD.MOV R8, RZ, RZ, -R5 ;  /* 0x000000ffff087224 */ /* 0x002fc800078e0a05 */
[----:B------:R-:W-:Y:S01]  /*0130*/  IMAD R9, R8, R11, RZ ;  /* 0x0000000b08097224 */ /* 0x000fe200078e02ff */
[----:B------:R-:W-:-:S03]  /*0140*/  IABS R8, R7 ;  /* 0x0000000700087213 */ /* 0x000fc60000000000 */
[----:B------:R-:W-:-:S04]  /*0150*/  IMAD.HI.U32 R5, R5, R9, R4 ;  /* 0x0000000905057227 */ /* 0x000fc800078e0004 */
[----:B------:R-:W-:Y:S02]  /*0160*/  IMAD.MOV R4, RZ, RZ, -R8 ;  /* 0x000000ffff047224 */ /* 0x000fe400078e0a08 */
[----:B------:R-:W-:-:S04]  /*0170*/  IMAD.HI.U32 R5, R5, R6, RZ ;  /* 0x0000000605057227 */ /* 0x000fc800078e00ff */
[----:B------:R-:W-:-:S05]  /*0180*/  IMAD R4, R5, R4, R6 ;  /* 0x0000000405047224 */ /* 0x000fca00078e0206 */
[----:B------:R-:W-:-:S13]  /*0190*/  ISETP.GT.U32.AND P2, PT, R11, R4, PT ;  /* 0x000000040b00720c */ /* 0x000fda0003f44070 */
[----:B------:R-:W-:Y:S02]  /*01a0*/  @!P2 IMAD.IADD R4, R4, 0x1, -R11 ;  /* 0x000000010404a824 */ /* 0x000fe400078e0a0b */
[----:B------:R-:W-:Y:S01]  /*01b0*/  @!P2 VIADD R5, R5, 0x1 ;  /* 0x000000010505a836 */ /* 0x000fe20000000000 */
[----:B------:R-:W-:Y:S02]  /*01c0*/  ISETP.NE.AND P2, PT, R7, RZ, PT ;  /* 0x000000ff0700720c */ /* 0x000fe40003f45270 */
[----:B------:R-:W-:Y:S02]  /*01d0*/  ISETP.GE.U32.AND P0, PT, R4, R11, PT ;  /* 0x0000000b0400720c */ /* 0x000fe40003f06070 */
[----:B------:R-:W-:-:S04]  /*01e0*/  LOP3.LUT R4, R0, R7, RZ, 0x3c, !PT ;  /* 0x0000000700047212 */ /* 0x000fc800078e3cff */
[----:B------:R-:W-:-:S07]  /*01f0*/  ISETP.GE.AND P1, PT, R4, RZ, PT ;  /* 0x000000ff0400720c */ /* 0x000fce0003f26270 */
[----:B------:R-:W-:-:S06]  /*0200*/  @P0 VIADD R5, R5, 0x1 ;  /* 0x0000000105050836 */ /* 0x000fcc0000000000 */
[----:B------:R-:W-:Y:S01]  /*0210*/  @!P1 IMAD.MOV R5, RZ, RZ, -R5 ;  /* 0x000000ffff059224 */ /* 0x000fe200078e0a05 */
[----:B------:R-:W-:-:S04]  /*0220*/  @!P2 LOP3.LUT R5, RZ, R7, RZ, 0x33, !PT ;  /* 0x00000007ff05a212 */ /* 0x000fc800078e33ff */
[----:B------:R-:W-:Y:S01]  /*0230*/  ISETP.GE.AND P0, PT, R5, R7, PT ;  /* 0x000000070500720c */ /* 0x000fe20003f06270 */
[----:B------:R-:W-:-:S04]  /*0240*/  IMAD.MOV R4, RZ, RZ, -R5 ;  /* 0x000000ffff047224 */ /* 0x000fc800078e0a05 */
[----:B------:R-:W-:-:S08]  /*0250*/  IMAD R4, R7, R4, R0 ;  /* 0x0000000407047224 */ /* 0x000fd000078e0200 */
[----:B------:R-:W-:Y:S05]  /*0260*/  @P0 EXIT ;  /* 0x000000000000094d */ /* 0x000fea0003800000 */
[----:B------:R-:W-:Y:S01]  /*0270*/  IMAD.SHL.U32 R17, R5, 0x10, RZ ;  /* 0x0000001005117824 */ /* 0x000fe200078e00ff */
[----:B------:R-:W-:Y:S01]  /*0280*/  LOP3.LUT R19, R2, 0xf, RZ, 0xc0, !PT ;  /* 0x0000000f02137812 */ /* 0x000fe200078ec0ff */
[----:B------:R-:W-:Y:S01]  /*0290*/  IMAD.SHL.U32 R16, R4, 0x10, RZ ;  /* 0x0000001004107824 */ /* 0x000fe200078e00ff */
[----:B------:R-:W0:Y:S02]  /*02a0*/  LDCU.64 UR8, c[0x0][0x358] ;  /* 0x00006b00ff0877ac */ /* 0x000e240008000a00 */
[----:B------:R-:W-:Y:S01]  /*02b0*/  LOP3.LUT R4, R17, 0xf, R2, 0xf8, !PT ;  /* 0x0000000f11047812 */ /* 0x000fe200078ef802 */
[----:B------:R-:W-:Y:S01]  /*02c0*/  IMAD.IADD R0, R19, 0x1, R16 ;  /* 0x0000000113007824 */ /* 0x000fe200078e0210 */
[----:B------:R-:W-:Y:S02]  /*02d0*/  LOP3.LUT R2, R2, 0x1f, RZ, 0xc0, !PT ;  /* 0x0000001f02027812 */ /* 0x000fe400078ec0ff */
[-C--:B------:R-:W-:Y:S02]  /*02e0*/  ISETP.GE.AND P0, PT, R4, R3.reuse, PT ;  /* 0x000000030400720c */ /* 0x080fe40003f06270 */
[----:B------:R-:W-:-:S02]  /*02f0*/  ISETP.GE.AND P1, PT, R0, R3, PT ;  /* 0x000000030000720c */ /* 0x000fc40003f26270 */
[C---:B------:R-:W-:Y:S02]  /*0300*/  ISETP.GT.U32.OR P0, PT, R2.reuse, 0xf, P0 ;  /* 0x0000000f0200780c */ /* 0x040fe40000704470 */
[----:B------:R-:W-:-:S11]  /*0310*/  ISETP.GT.U32.OR P1, PT, R2, 0xf, P1 ;  /* 0x0000000f0200780c */ /* 0x000fd60000f24470 */
[----:B------:R-:W1:Y:S01]  /*0320*/  @!P0 LDC.64 R6, c[0x0][0x380] ;  /* 0x0000e000ff068b82 */ /* 0x000e620000000a00 */
[----:B------:R-:W-:-:S07]  /*0330*/  @!P0 IMAD R5, R4, 0x3, RZ ;  /* 0x0000000304058824 */ /* 0x000fce00078e02ff */
[----:B------:R-:W2:Y:S01]  /*0340*/  @!P1 LDC.64 R8, c[0x0][0x380] ;  /* 0x0000e000ff089b82 */ /* 0x000ea20000000a00 */
[----:B-1----:R-:W-:-:S04]  /*0350*/  @!P0 IMAD.WIDE R6, R5, 0x2, R6 ;  /* 0x0000000205068825 */ /* 0x002fc800078e0206 */
[----:B------:R-:W-:Y:S01]  /*0360*/  @!P1 IMAD R5, R0, 0x3, RZ ;  /* 0x0000000300059824 */ /* 0x000fe200078e02ff */
[----:B0-----:R-:W3:Y:S03]  /*0370*/  @!P0 LDG.E.U16.CONSTANT R20, desc[UR8][R6.64] ;  /* 0x0000000806148981 */ /* 0x001ee6000c1e9500 */
[----:B--2---:R-:W-:Y:S01]  /*0380*/  @!P1 IMAD.WIDE.U32 R8, R5, 0x2, R8 ;  /* 0x0000000205089825 */ /* 0x004fe200078e0008 */
[----:B------:R-:W2:Y:S04]  /*0390*/  @!P0 LDG.E.U16.CONSTANT R21, desc[UR8][R6.64+0x4] ;  /* 0x0000040806158981 */ /* 0x000ea8000c1e9500 */
[----:B------:R0:W3:Y:S04]  /*03a0*/  @!P0 LDG.E.U16.CONSTANT R5, desc[UR8][R6.64+0x2] ;  /* 0x0000020806058981 */ /* 0x0000e8000c1e9500 */
[----:B------:R-:W4:Y:S04]  /*03b0*/  @!P1 LDG.E.U16.CONSTANT R22, desc[UR8][R8.64] ;  /* 0x0000000808169981 */ /* 0x000f28000c1e9500 */
[----:B------:R-:W4:Y:S04]  /*03c0*/  @!P1 LDG.E.U16.CONSTANT R4, desc[UR8][R8.64+0x2] ;  /* 0x0000020808049981 */ /* 0x000f28000c1e9500 */
[----:B------:R1:W5:Y:S01]  /*03d0*/  @!P1 LDG.E.U16.CONSTANT R23, desc[UR8][R8.64+0x4] ;  /* 0x0000040808179981 */ /* 0x000362000c1e9500 */
[----:B------:R-:W1:Y:S01]  /*03e0*/  S2R R18, SR_LANEID ;  /* 0x0000000000127919 */ /* 0x000e620000000000 */
[----:B------:R-:W1:Y:S01]  /*03f0*/  @!P1 S2R R13, SR_CgaCtaId ;  /* 0x00000000000d9919 */ /* 0x000e620000008800 */
[----:B------:R-:W1:Y:S01]  /*0400*/  S2UR UR5, SR_CgaCtaId ;  /* 0x00000000000579c3 */ /* 0x000e620000008800 */
[----:B0-----:R-:W-:Y:S01]  /*0410*/  @!P1 MOV R6, 0x400 ;  /* 0x0000040000069802 */ /* 0x001fe20000000f00 */
[----:B------:R-:W-:-:S02]  /*0420*/  UMOV UR4, 0x400 ;  /* 0x0000040000047882 */ /* 0x000fc40000000000 */
[----:B------:R-:W-:Y:S02]  /*0430*/  UIADD3 UR6, UPT, UPT, UR4, 0x80, URZ ;  /* 0x0000008004067890 */ /* 0x000fe4000fffe0ff */
[----:B------:R-:W-:Y:S01]  /*0440*/  @!P1 VIADD R6, R6, 0x80 ;  /* 0x0000008006069836 */ /* 0x000fe20000000000 */
[--C-:B-1----:R-:W-:Y:S02]  /*0450*/  SHF.R.U32.HI R10, RZ, 0x3, R18.reuse ;  /* 0x00000003ff0a7819 */ /* 0x102fe40000011612 */
[----:B------:R-:W-:Y:S02]  /*0460*/  LOP3.LUT R11, R18, 0x7, RZ, 0xc0, !PT ;  /* 0x00000007120b7812 */ /* 0x000fe400078ec0ff */
[----:B------:R-:W-:Y:S01]  /*0470*/  SHF.R.U32.HI R12, RZ, 0x4, R18 ;  /* 0x00000004ff0c7819 */ /* 0x000fe20000011612 */
[C---:B------:R-:W-:Y:S01]  /*0480*/  IMAD.SHL.U32 R14, R10.reuse, 0x8, RZ ;  /* 0x000000080a0e7824 */ /* 0x040fe200078e00ff */
[----:B------:R-:W-:-:S04]  /*0490*/  SHF.L.U32 R10, R10, 0x3, RZ ;  /* 0x000000030a0a7819 */ /* 0x000fc800000006ff */
[--C-:B------:R-:W-:Y:S01]  /*04a0*/  LOP3.LUT R7, R14, 0x8, R11.reuse, 0xe2, !PT ;  /* 0x000000080e077812 */ /* 0x100fe200078ee20b */
[----:B------:R-:W-:Y:S01]  /*04b0*/  IMAD R11, R12, 0x8, R11 ;  /* 0x000000080c0b7824 */ /* 0x000fe200078e020b */
[----:B------:R-:W-:Y:S01]  /*04c0*/  LOP3.LUT R8, R10, 0x8, RZ, 0xe2, !PT ;  /* 0x000000080a087812 */ /* 0x000fe200078ee2ff */
[----:B------:R-:W-:Y:S01]  /*04d0*/  IMAD.SHL.U32 R12, R12, 0x8, RZ ;  /* 0x000000080c0c7824 */ /* 0x000fe200078e00ff */
[----:B------:R-:W-:Y:S02]  /*04e0*/  ULEA UR7, UR5, UR4, 0x18 ;  /* 0x0000000405077291 */ /* 0x000fe4000f8ec0ff */
[----:B------:R-:W-:Y:S01]  /*04f0*/  ULEA UR6, UR5, UR6, 0x18 ;  /* 0x0000000605067291 */ /* 0x000fe2000f8ec0ff */
[----:B------:R-:W-:Y:S01]  /*0500*/  IMAD R12, R7, 0x10, R12 ;  /* 0x00000010070c7824 */ /* 0x000fe200078e020c */
[----:B------:R-:W-:Y:S01]  /*0510*/  @!P1 LEA R7, R13, R6, 0x18 ;  /* 0x000000060d079211 */ /* 0x000fe200078ec0ff */
[----:B------:R-:W-:Y:S01]  /*0520*/  IMAD R8, R11, 0x10, R8 ;  /* 0x000000100b087824 */ /* 0x000fe200078e0208 */
[----:B------:R-:W-:-:S03]  /*0530*/  @!P0 LEA R24, R2, UR7, 0x3 ;  /* 0x0000000702188c11 */ /* 0x000fc6000f8e18ff */
[----:B------:R-:W-:Y:S01]  /*0540*/  @!P1 IMAD R25, R2, 0x8, R7 ;  /* 0x0000000802199824 */ /* 0x000fe200078e0207 */
[----:B------:R-:W-:Y:S02]  /*0550*/  LEA R14, R8, UR6, 0x1 ;  /* 0x00000006080e7c11 */ /* 0x000fe4000f8e08ff */
[----:B------:R-:W-:Y:S01]  /*0560*/  LEA R26, R12, UR7, 0x1 ;  /* 0x000000070c1a7c11 */ /* 0x000fe2000f8e08ff */
[----:B------:R-:W-:-:S04]  /*0570*/  UIADD3 UR4, UPT, UPT, UR4, 0x100, URZ ;  /* 0x0000010004047890 */ /* 0x000fc8000fffe0ff */
[----:B------:R-:W-:Y:S01]  /*0580*/  ULEA UR4, UR5, UR4, 0x18 ;  /* 0x0000000405047291 */ /* 0x000fe2000f8ec0ff */
[----:B------:R-:W-:-:S05]  /*0590*/  LEA.HI R17, R2, R17, RZ, 0x1c ;  /* 0x0000001102117211 */ /* 0x000fca00078fe0ff */
[----:B------:R-:W-:Y:S01]  /*05a0*/  IMAD R16, R17, R3, R16 ;  /* 0x0000000311107224 */ /* 0x000fe200078e0210 */
[----:B------:R-:W-:-:S04]  /*05b0*/  LEA R3, R2, UR4, 0x2 ;  /* 0x0000000402037c11 */ /* 0x000fc8000f8e10ff */
[----:B------:R-:W-:Y:S02]  /*05c0*/  IADD3 R19, PT, PT, R19, R16, RZ ;  /* 0x0000001013137210 */ /* 0x000fe40007ffe0ff */
[----:B--2---:R-:W-:Y:S02]  /*05d0*/  PRMT R21, R21, 0x5410, RZ ;  /* 0x0000541015157816 */ /* 0x004fe400000000ff */
[----:B---3--:R-:W-:Y:S02]  /*05e0*/  PRMT R20, R20, 0x5410, R5 ;  /* 0x0000541014147816 */ /* 0x008fe40000000005 */
[----:B----4-:R-:W-:Y:S02]  /*05f0*/  PRMT R22, R22, 0x5410, R4 ;  /* 0x0000541016167816 */ /* 0x010fe40000000004 */
[----:B-----5:R-:W-:Y:S01]  /*0600*/  PRMT R23, R23, 0x5410, RZ ;  /* 0x0000541017177816 */ /* 0x020fe200000000ff */
[----:B------:R-:W-:Y:S04]  /*0610*/  @!P0 STS.64 [R24], R20 ;  /* 0x0000001418008388 */ /* 0x000fe80000000a00 */
[----:B------:R-:W-:Y:S01]  /*0620*/  @!P1 STS.64 [R25], R22 ;  /* 0x0000001619009388 */ /* 0x000fe20000000a00 */
[----:B------:R-:W-:-:S03]  /*0630*/  NOP ;  /* 0x0000000000007918 */ /* 0x000fc60000000000 */
[----:B------:R-:W-:Y:S04]  /*0640*/  LDSM.16.M88.4 R8, [R26] ;  /* 0x000000001a08783b */ /* 0x000fe80000000200 */
[----:B------:R-:W0:Y:S02]  /*0650*/  LDSM.16.M88.4 R12, [R14] ;  /* 0x000000000e0c783b */ /* 0x000e240000000200 */
[----:B0-----:R-:W-:Y:S01]  /*0660*/  HMMA.16816.F32 R4, R8, R12, RZ ;  /* 0x0000000c0804723c */ /* 0x001fe200000018ff */
[----:B------:R-:W-:Y:S02]  /*0670*/  SHF.R.U32.HI R12, RZ, 0x2, R18 ;  /* 0x00000002ff0c7819 */ /* 0x000fe40000011612 */
[----:B------:R-:W-:-:S05]  /*0680*/  LOP3.LUT R13, R18, 0x3, RZ, 0xc0, !PT ;  /* 0x00000003120d7812 */ /* 0x000fca00078ec0ff */
[----:B------:R-:W-:Y:S01]  /*0690*/  IMAD R12, R12, 0x8, R13 ;  /* 0x000000080c0c7824 */ /* 0x000fe200078e020d */
[----:B------:R-:W-:Y:S01]  /*06a0*/  HMMA.16816.F32 R8, R8, R14, RZ ;  /* 0x0000000e0808723c */ /* 0x000fe200000018ff */
[----:B------:R-:W0:Y:S03]  /*06b0*/  LDC R14, c[0x0][0x398] ;  /* 0x0000e600ff0e7b82 */ /* 0x000e260000000800 */
[----:B------:R-:W-:-:S05]  /*06c0*/  LEA R15, R12, UR4, 0x3 ;  /* 0x000000040c0f7c11 */ /* 0x000fca000f8e18ff */
[----:B------:R-:W1:Y:S01]  /*06d0*/  LDC.64 R12, c[0x0][0x388] ;  /* 0x0000e200ff0c7b82 */ /* 0x000e620000000a00 */
[----:B------:R2:W-:Y:S04]  /*06e0*/  STS.64 [R15], R4 ;  /* 0x000000040f007388 */ /* 0x0005e80000000a00 */
[----:B------:R2:W-:Y:S05]  /*06f0*/  STS.64 [R15+0x200], R6 ;  /* 0x000200060f007388 */ /* 0x0005ea0000000a00 */
[----:B------:R2:W-:Y:S04]  /*0700*/  STS.64 [R15+0x20], R8 ;  /* 0x000020080f007388 */ /* 0x0005e80000000a00 */
[----:B------:R2:W-:Y:S01]  /*0710*/  STS.64 [R15+0x220], R10 ;  /* 0x0002200a0f007388 */ /* 0x0005e20000000a00 */
[----:B-1----:R-:W-:Y:S01]  /*0720*/  IMAD.WIDE.U32 R12, R0, 0x4, R12 ;  /* 0x00000004000c7825 */ /* 0x002fe200078e000c */
[----:B0-2---:R-:W-:-:S06]  /*0730*/  NOP ;  /* 0x0000000000007918 */ /* 0x005fcc0000000000 */
.L_x_3:
[----:B------:R-:W-:-:S04]  /*0740*/  VIMNMX R5, PT, PT, R0, R17, !PT ;  /* 0x0000001100057248 */ /* 0x000fc80007fe0100 */
[----:B------:R-:W-:-:S13]  /*0750*/  ISETP.GE.AND P0, PT, R5, R14, PT ;  /* 0x0000000e0500720c */ /* 0x000fda0003f06270 */
[----:B------:R-:W0:Y:S01]  /*0760*/  @!P0 LDC.64 R4, c[0x0][0x388] ;  /* 0x0000e200ff048b82 */ /* 0x000e220000000a00 */
[----:B------:R-:W2:Y:S04]  /*0770*/  @!P0 LDG.E.CONSTANT R9, desc[UR8][R12.64] ;  /* 0x000000080c098981 */ /* 0x000ea8000c1e9900 */
[----:B------:R-:W1:Y:S03]  /*0780*/  @!P0 LDS R8, [R3] ;  /* 0x0000000003088984 */ /* 0x000e660000000800 */
[----:B------:R-:W3:Y:S01]  /*0790*/  @!P0 LDC.64 R6, c[0x0][0x390] ;  /* 0x0000e400ff068b82 */ /* 0x000ee20000000a00 */
[----:B0-----:R-:W-:-:S06]  /*07a0*/  @!P0 IMAD.WIDE R4, R17, 0x4, R4 ;  /* 0x0000000411048825 */ /* 0x001fcc00078e0204 */
[----:B------:R-:W2:Y:S01]  /*07b0*/  @!P0 LDG.E.CONSTANT R4, desc[UR8][R4.64] ;  /* 0x0000000804048981 */ /* 0x000ea2000c1e9900 */
[----:B---3--:R-:W-:-:S04]  /*07c0*/  @!P0 IMAD.WIDE R6, R19, 0x4, R6 ;  /* 0x0000000413068825 */ /* 0x008fc800078e0206 */
[----:B-1----:R-:W-:Y:S01]  /*07d0*/  @!P0 FADD R8, R8, R8 ;  /* 0x0000000808088221 */ /* 0x002fe20000000000 */
[----:B------:R-:W-:Y:S02]  /*07e0*/  VIADD R3, R3, 0x80 ;  /* 0x0000008003037836 */ /* 0x000fe40000000000 */
[----:B------:R-:W-:Y:S02]  /*07f0*/  VIADD R17, R17, 0x2 ;  /* 0x0000000211117836 */ /* 0x000fe40000000000 */
[----:B------:R-:W-:Y:S02]  /*0800*/  IMAD R19, R14, 0x2, R19 ;  /* 0x000000020e137824 */ /* 0x000fe400078e0213 */
[----:B--2---:R-:W-:-:S04]  /*0810*/  @!P0 FADD R9, R4, R9 ;  /* 0x0000000904098221 */ /* 0x004fc80000000000 */
[----:B------:R-:W-:-:S05]  /*0820*/  @!P0 FADD R8, R9, -R8 ;  /* 0x8000000809088221 */ /* 0x000fca0000000000 */
[----:B------:R-:W-:-:S05]  /*0830*/  @!P0 FMNMX R9, RZ, R8, !PT ;  /* 0x00000008ff098209 */ /* 0x000fca0007800000 */
[----:B------:R0:W-:Y:S01]  /*0840*/  @!P0 STG.E desc[UR8][R6.64], R9 ;  /* 0x0000000906008986 */ /* 0x0001e2000c101908 */
[C---:B------:R-:W-:Y:S01]  /*0850*/  ISETP.GE.U32.AND P0, PT, R2.reuse, 0xe0, PT ;  /* 0x000000e00200780c */ /* 0x040fe20003f06070 */
[----:B------:R-:W-:-:S04]  /*0860*/  VIADD R8, R2, 0x20 ;  /* 0x0000002002087836 */ /* 0x000fc80000000000 */
[----:B------:R-:W-:-:S08]  /*0870*/  IMAD.MOV.U32 R2, RZ, RZ, R8 ;  /* 0x000000ffff027224 */ /* 0x000fd000078e0008 */
[----:B0-----:R-:W-:Y:S05]  /*0880*/  @!P0 BRA `(.L_x_3) ;  /* 0xfffffffc00ac8947 */ /* 0x001fea000383ffff */
[----:B------:R-:W-:Y:S05]  /*0890*/  EXIT ;  /* 0x000000000000794d */ /* 0x000fea0003800000 */
.L_x_4:
        /* <DEDUP_REMOVED lines=14> */
.L_x_459:


//--------------------- .text.graph_md_step       --------------------------
	.section	.text.graph_md_step,"ax",@progbits
	.align	128
        .global         graph_md_step
        .type           graph_md_step,@function
        .size           graph_md_step,(.L_x_452 - graph_md_step)
        .other          graph_md_step,@"STO_CUDA_ENTRY STV_DEFAULT"
graph_md_step:
.text.graph_md_step:
[----:B------:R-:W-:Y:S01]  /*0000*/  LDC R1, c[0x0][0x37c] ;  /* 0x0000df00ff017b82 */ /* 0x000fe20000000800 */
[----:B------:R-:W0:Y:S07]  /*0010*/  S2R R3, SR_TID.X ;  /* 0x0000000000037919 */ /* 0x000e2e0000002100 */
[----:B------:R-:W0:Y:S01]  /*0020*/  S2UR UR5, SR_CTAID.X ;  /* 0x00000000000579c3 */ /* 0x000e220000002500 */
[----:B------:R-:W1:Y:S01]  /*0030*/  LDCU UR4, c[0x0][0x3f8] ;  /* 0x00007f00ff0477ac */ /* 0x000e620008000800 */
[----:B------:R-:W-:Y:S01]  /*0040*/  BSSY.RECONVERGENT B0, `(.L_x_5) ;  /* 0x0000040000007945 */ /* 0x000fe20003800200 */
[----:B------:R-:W2:Y:S05]  /*0050*/  LDCU.64 UR12, c[0x0][0x358] ;  /* 0x00006b00ff0c77ac */ /* 0x000eaa0008000a00 */
[----:B------:R-:W0:Y:S01]  /*0060*/  LDC R0, c[0x0][0x360] ;  /* 0x0000d800ff007b82 */ /* 0x000e220000000800 */
[----:B------:R-:W3:Y:S01]  /*0070*/  LDCU UR6, c[0x0][0x370] ;  /* 0x00006e00ff0677ac */ /* 0x000ee20008000800 */
[----:B-1----:R-:W-:Y:S01]  /*0080*/  UIMAD UR4, UR4, 0x3, URZ ;  /* 0x00000003040478a4 */ /* 0x002fe2000f8e02ff */
[----:B0-----:R-:W-:-:S02]  /*0090*/  IMAD R4, R0, UR5, R3 ;  /* 0x0000000500047c24 */ /* 0x001fc4000f8e0203 */
[----:B---3--:R-:W-:-:S03]  /*00a0*/  IMAD R5, R0, UR6, RZ ;  /* 0x0000000600057c24 */ /* 0x008fc6000f8e02ff */
[----:B------:R-:W-:-:S13]  /*00b0*/  ISETP.GE.AND P0, PT, R4, UR4, PT ;  /* 0x0000000404007c0c */ /* 0x000fda000bf06270 */
[----:B--2---:R-:W-:Y:S05]  /*00c0*/  @P0 BRA `(.L_x_6) ;  /* 0x0000000000dc0947 */ /* 0x004fea0003800000 */
[----:B------:R-:W0:Y:S01]  /*00d0*/  I2F.U32.RP R8, R5 ;  /* 0x0000000500087306 */ /* 0x000e220000209000 */
[C---:B------:R-:W-:Y:S01]  /*00e0*/  IADD3 R0, PT, PT, R5.reuse, R4, RZ ;  /* 0x0000000405007210 */ /* 0x040fe20007ffe0ff */
[----:B------:R-:W-:Y:S01]  /*00f0*/  BSSY.RECONVERGENT B1, `(.L_x_7) ;  /* 0x0000027000017945 */ /* 0x000fe20003800200 */
[----:B------:R-:W-:Y:S02]  /*0100*/  IADD3 R11, PT, PT, RZ, -R5, RZ ;  /* 0x80000005ff0b7210 */ /* 0x000fe40007ffe0ff */
[C---:B------:R-:W-:Y:S02]  /*0110*/  ISETP.GE.AND P0, PT, R0.reuse, UR4, PT ;  /* 0x0000000400007c0c */ /* 0x040fe4000bf06270 */
[----:B------:R-:W-:Y:S02]  /*0120*/  VIMNMX R9, PT, PT, R0, UR4, !PT ;  /* 0x0000000400097c48 */ /* 0x000fe4000ffe0100 */
[----:B------:R-:W-:Y:S02]  /*0130*/  SEL R2, RZ, 0x1, P0 ;  /* 0x00000001ff027807 */ /* 0x000fe40000000000 */
[----:B------:R-:W-:-:S02]  /*0140*/  ISETP.NE.U32.AND P2, PT, R5, RZ, PT ;  /* 0x000000ff0500720c */ /* 0x000fc40003f45070 */
[----:B------:R-:W-:Y:S01]  /*0150*/  IADD3 R0, PT, PT, R9, -R0, -R2 ;  /* 0x8000000009007210 */ /* 0x000fe20007ffe802 */
[----:B0-----:R-:W0:Y:S02]  /*0160*/  MUFU.RCP R8, R8 ;  /* 0x0000000800087308 */ /* 0x001e240000001000 */
[----:B0-----:R-:W-:-:S06]  /*0170*/  IADD3 R6, PT, PT, R8, 0xffffffe, RZ ;  /* 0x0ffffffe08067810 */ /* 0x001fcc0007ffe0ff */
[----:B------:R0:W1:Y:S02]  /*0180*/  F2I.FTZ.U32.TRUNC.NTZ R7, R6 ;  /* 0x0000000600077305 */ /* 0x000064000021f000 */
[----:B0-----:R-:W-:Y:S02]  /*0190*/  HFMA2 R6, -RZ, RZ, 0, 0 ;  /* 0x00000000ff067431 */ /* 0x001fe400000001ff */
[----:B-1----:R-:W-:-:S04]  /*01a0*/  IMAD R11, R11, R7, RZ ;  /* 0x000000070b0b7224 */ /* 0x002fc800078e02ff */
[----:B------:R-:W-:-:S06]  /*01b0*/  IMAD.HI.U32 R7, R7, R11, R6 ;  /* 0x0000000b07077227 */ /* 0x000fcc00078e0006 */
[----:B------:R-:W-:-:S05]  /*01c0*/  IMAD.HI.U32 R7, R7, R0, RZ ;  /* 0x0000000007077227 */ /* 0x000fca00078e00ff */
[----:B------:R-:W-:-:S05]  /*01d0*/  IADD3 R6, PT, PT, -R7, RZ, RZ ;  /* 0x000000ff07067210 */ /* 0x000fca0007ffe1ff */
[----:B------:R-:W-:-:S05]  /*01e0*/  IMAD R0, R5, R6, R0 ;  /* 0x0000000605007224 */ /* 0x000fca00078e0200 */
[----:B------:R-:W-:-:S13]  /*01f0*/  ISETP.GE.U32.AND P0, PT, R0, R5, PT ;  /* 0x000000050000720c */ /* 0x000fda0003f06070 */
[----:B------:R-:W-:Y:S02]  /*0200*/  @P0 IADD3 R0, PT, PT, -R5, R0, RZ ;  /* 0x0000000005000210 */ /* 0x000fe40007ffe1ff */
[----:B------:R-:W-:Y:S02]  /*0210*/  @P0 IADD3 R7, PT, PT, R7, 0x1, RZ ;  /* 0x0000000107070810 */ /* 0x000fe40007ffe0ff */
[----:B------:R-:W-:-:S13]  /*0220*/  ISETP.GE.U32.AND P1, PT, R0, R5, PT ;  /* 0x000000050000720c */ /* 0x000fda0003f26070 */
[----:B------:R-:W-:Y:S02]  /*0230*/  @P1 IADD3 R7, PT, PT, R7, 0x1, RZ ;  /* 0x0000000107071810 */ /* 0x000fe40007ffe0ff */
[----:B------:R-:W-:-:S04]  /*0240*/  @!P2 LOP3.LUT R7, RZ, R5, RZ, 0x33, !PT ;  /* 0x00000005ff07a212 */ /* 0x000fc800078e33ff */
[----:B------:R-:W-:-:S04]  /*0250*/  IADD3 R2, PT, PT, R2, R7, RZ ;  /* 0x0000000702027210 */ /* 0x000fc80007ffe0ff */
[C---:B------:R-:W-:Y:S02]  /*0260*/  LOP3.LUT R0, R2.reuse, 0x3, RZ, 0xc0, !PT ;  /* 0x0000000302007812 */ /* 0x040fe400078ec0ff */
[----:B------:R-:W-:Y:S02]  /*0270*/  ISETP.GE.U32.AND P1, PT, R2, 0x3, PT ;  /* 0x000000030200780c */ /* 0x000fe40003f26070 */
[----:B------:R-:W-:Y:S02]  /*0280*/  ISETP.NE.AND P0, PT, R0, 0x3, PT ;  /* 0x000000030000780c */ /* 0x000fe40003f05270 */
[----:B------:R-:W-:-:S11]  /*0290*/  MOV R0, R4 ;  /* 0x0000000400007202 */ /* 0x000fd60000000f00 */
[----:B------:R-:W-:Y:S05]  /*02a0*/  @!P0 BRA `(.L_x_8) ;  /* 0x00000000002c8947 */ /* 0x000fea0003800000 */
[----:B------:R-:W0:Y:S01]  /*02b0*/  LDC.64 R8, c[0x0][0x390] ;  /* 0x0000e400ff087b82 */ /* 0x000e220000000a00 */
[----:B------:R-:W-:Y:S02]  /*02c0*/  IADD3 R2, PT, PT, R2, 0x1, RZ ;  /* 0x0000000102027810 */ /* 0x000fe40007ffe0ff */
[----:B------:R-:W-:Y:S02]  /*02d0*/  MOV R10, RZ ;  /* 0x000000ff000a7202 */ /* 0x000fe40000000f00 */
[----:B------:R-:W-:Y:S02]  /*02e0*/  MOV R0, R4 ;  /* 0x0000000400007202 */ /* 0x000fe40000000f00 */
[----:B------:R-:W-:-:S07]  /*02f0*/  LOP3.LUT R11, R2, 0x3, RZ, 0xc0, !PT ;  /* 0x00000003020b7812 */ /* 0x000fce00078ec0ff */
.L_x_9:
[----:B0-----:R-:W-:Y:S01]  /*0300*/  IMAD.WIDE R6, R0, 0x4, R8 ;  /* 0x0000000400067825 */ /* 0x001fe200078e0208 */
[----:B------:R-:W-:Y:S02]  /*0310*/  IADD3 R10, PT, PT, R10, 0x1, RZ ;  /* 0x000000010a0a7810 */ /* 0x000fe40007ffe0ff */
[----:B------:R-:W-:Y:S02]  /*0320*/  IADD3 R0, PT, PT, R5, R0, RZ ;  /* 0x0000000005007210 */ /* 0x000fe40007ffe0ff */
[----:B------:R1:W-:Y:S01]  /*0330*/  STG.E desc[UR12][R6.64], RZ ;  /* 0x000000ff06007986 */ /* 0x0003e2000c10190c */
[----:B------:R-:W-:-:S13]  /*0340*/  ISETP.NE.AND P0, PT, R10, R11, PT ;  /* 0x0000000b0a00720c */ /* 0x000fda0003f05270 */
[----:B-1----:R-:W-:Y:S05]  /*0350*/  @P0 BRA `(.L_x_9) ;  /* 0xfffffffc00e80947 */ /* 0x002fea000383ffff */
.L_x_8:
[----:B------:R-:W-:Y:S05]  /*0360*/  BSYNC.RECONVERGENT B1 ;  /* 0x0000000000017941 */ /* 0x000fea0003800200 */
.L_x_7:
[----:B------:R-:W-:Y:S05]  /*0370*/  @!P1 BRA `(.L_x_6) ;  /* 0x0000000000309947 */ /* 0x000fea0003800000 */
[----:B------:R-:W0:Y:S02]  /*0380*/  LDC.64 R12, c[0x0][0x390] ;  /* 0x0000e400ff0c7b82 */ /* 0x000e240000000a00 */
.L_x_10:
[----:B01----:R-:W-:Y:S01]  /*0390*/  IMAD.WIDE R14, R0, 0x4, R12 ;  /* 0x00000004000e7825 */ /* 0x003fe200078e020c */
[----:B------:R-:W-:-:S04]  /*03a0*/  LEA R0, R5, R0, 0x2 ;  /* 0x0000000005007211 */ /* 0x000fc800078e10ff */
[----:B------:R1:W-:Y:S01]  /*03b0*/  STG.E desc[UR12][R14.64], RZ ;  /* 0x000000ff0e007986 */ /* 0x0003e2000c10190c */
[----:B------:R-:W-:Y:S01]  /*03c0*/  IMAD.WIDE R6, R5, 0x4, R14 ;  /* 0x0000000405067825 */ /* 0x000fe200078e020e */
[----:B------:R-:W-:-:S04]  /*03d0*/  ISETP.GE.AND P0, PT, R0, UR4, PT ;  /* 0x0000000400007c0c */ /* 0x000fc8000bf06270 */
[----:B------:R1:W-:Y:S01]  /*03e0*/  STG.E desc[UR12][R6.64], RZ ;  /* 0x000000ff06007986 */ /* 0x0003e2000c10190c */
[----:B------:R-:W-:-:S05]  /*03f0*/  IMAD.WIDE R8, R5, 0x4, R6 ;  /* 0x0000000405087825 */ /* 0x000fca00078e0206 */
[----:B------:R1:W-:Y:S01]  /*0400*/  STG.E desc[UR12][R8.64], RZ ;  /* 0x000000ff08007986 */ /* 0x0003e2000c10190c */
[----:B------:R-:W-:-:S05]  /*0410*/  IMAD.WIDE R10, R5, 0x4, R8 ;  /* 0x00000004050a7825 */ /* 0x000fca00078e0208 */
[----:B------:R1:W-:Y:S01]  /*0420*/  STG.E desc[UR12][R10.64], RZ ;  /* 0x000000ff0a007986 */ /* 0x0003e2000c10190c */
[----:B------:R-:W-:Y:S05]  /*0430*/  @!P0 BRA `(.L_x_10) ;  /* 0xfffffffc00d48947 */ /* 0x000fea000383ffff */
.L_x_6:
[----:B------:R-:W-:Y:S05]  /*0440*/  BSYNC.RECONVERGENT B0 ;  /* 0x0000000000007941 */ /* 0x000fea0003800200 */
.L_x_5:
[C---:B------:R-:W-:Y:S01]  /*0450*/  ISETP.NE.AND P0, PT, R4.reuse, RZ, PT ;  /* 0x000000ff0400720c */ /* 0x040fe20003f05270 */
[----:B------:R-:W0:Y:S01]  /*0460*/  LDCU UR4, c[0x0][0x3fc] ;  /* 0x00007f80ff0477ac */ /* 0x000e220008000800 */
[----:B------:R-:W-:Y:S01]  /*0470*/  BSSY B0, `(.L_x_11) ;  /* 0x000005c000007945 */ /* 0x000fe20003800000 */
[----:B------:R-:W-:Y:S01]  /*0480*/  HFMA2 R13, -RZ, RZ, 0, 0 ;  /* 0x00000000ff0d7431 */ /* 0x000fe200000001ff */
[----:B------:R-:W2:Y:S09]  /*0490*/  LDCU UR5, c[0x0][0x3fc] ;  /* 0x00007f80ff0577ac */ /* 0x000eb20008000800 */
[----:B-1----:R-:W1:Y:S08]  /*04a0*/  @!P0 LDC.64 R6, c[0x0][0x398] ;  /* 0x0000e600ff068b82 */ /* 0x002e700000000a00 */
[----:B------:R-:W3:Y:S01]  /*04b0*/  @!P0 LDC.64 R8, c[0x0][0x3a0] ;  /* 0x0000e800ff088b82 */ /* 0x000ee20000000a00 */
[----:B-1----:R1:W-:Y:S04]  /*04c0*/  @!P0 STG.E desc[UR12][R6.64], RZ ;  /* 0x000000ff06008986 */ /* 0x0023e8000c10190c */
[----:B---3--:R1:W-:Y:S03]  /*04d0*/  @!P0 STG.E desc[UR12][R8.64], RZ ;  /* 0x000000ff08008986 */ /* 0x0083e6000c10190c */
[----:B------:R-:W-:Y:S01]  /*04e0*/  BAR.SYNC.DEFER_BLOCKING 0x0 ;  /* 0x0000000000007b1d */ /* 0x000fe20000010000 */
[----:B0-----:R-:W-:-:S13]  /*04f0*/  ISETP.GE.AND P0, PT, R4, UR4, PT ;  /* 0x0000000404007c0c */ /* 0x001fda000bf06270 */
[----:B-12---:R-:W-:Y:S05]  /*0500*/  @P0 BRA `(.L_x_12) ;  /* 0x0000000400480947 */ /* 0x006fea0003800000 */
[----:B------:R-:W0:Y:S01]  /*0510*/  LDC.64 R14, c[0x0][0x390] ;  /* 0x0000e400ff0e7b82 */ /* 0x000e220000000a00 */
[----:B------:R-:W-:Y:S02]  /*0520*/  MOV R13, RZ ;  /* 0x000000ff000d7202 */ /* 0x000fe40000000f00 */
[----:B------:R-:W-:-:S05]  /*0530*/  MOV R12, R4 ;  /* 0x00000004000c7202 */ /* 0x000fca0000000f00 */
[----:B------:R-:W1:Y:S08]  /*0540*/  LDC.64 R16, c[0x0][0x380] ;  /* 0x0000e000ff107b82 */ /* 0x000e700000000a00 */
[----:B------:R-:W2:Y:S08]  /*0550*/  LDC.64 R20, c[0x0][0x3a8] ;  /* 0x0000ea00ff147b82 */ /* 0x000eb00000000a00 */
[----:B------:R-:W3:Y:S02]  /*0560*/  LDC.64 R18, c[0x0][0x3b0] ;  /* 0x0000ec00ff127b82 */ /* 0x000ee40000000a00 */
.L_x_18:
[----:B----4-:R-:W-:-:S05]  /*0570*/  SHF.L.U32 R25, R12, 0x1, RZ ;  /* 0x000000010c197819 */ /* 0x010fca00000006ff */
[----:B--2---:R-:W-:-:S05]  /*0580*/  IMAD.WIDE R6, R25, 0x4, R20 ;  /* 0x0000000419067825 */ /* 0x004fca00078e0214 */
[----:B------:R-:W2:Y:S04]  /*0590*/  LDG.E.CONSTANT R9, desc[UR12][R6.64] ;  /* 0x0000000c06097981 */ /* 0x000ea8000c1e9900 */
[----:B------:R-:W4:Y:S01]  /*05a0*/  LDG.E.CONSTANT R10, desc[UR12][R6.64+0x4] ;  /* 0x0000040c060a7981 */ /* 0x000f22000c1e9900 */
[----:B---3--:R-:W-:-:S05]  /*05b0*/  IMAD.WIDE R24, R25, 0x4, R18 ;  /* 0x0000000419187825 */ /* 0x008fca00078e0212 */
[----:B------:R3:W5:Y:S04]  /*05c0*/  LDG.E.CONSTANT R22, desc[UR12][R24.64] ;  /* 0x0000000c18167981 */ /* 0x000768000c1e9900 */
[----:B------:R3:W5:Y:S01]  /*05d0*/  LDG.E.CONSTANT R11, desc[UR12][R24.64+0x4] ;  /* 0x0000040c180b7981 */ /* 0x000762000c1e9900 */
[----:B--2---:R-:W-:Y:S02]  /*05e0*/  LEA R9, R9, R9, 0x1 ;  /* 0x0000000909097211 */ /* 0x004fe400078e08ff */
[----:B----4-:R-:W-:-:S03]  /*05f0*/  LEA R10, R10, R10, 0x1 ;  /* 0x0000000a0a0a7211 */ /* 0x010fc600078e08ff */
[----:B-1----:R-:W-:-:S04]  /*0600*/  IMAD.WIDE R28, R9, 0x4, R16 ;  /* 0x00000004091c7825 */ /* 0x002fc800078e0210 */
[----:B------:R-:W-:Y:S01]  /*0610*/  IMAD.WIDE R26, R10, 0x4, R16 ;  /* 0x000000040a1a7825 */ /* 0x000fe200078e0210 */
[----:B------:R-:W2:Y:S04]  /*0620*/  LDG.E R31, desc[UR12][R28.64+0x4] ;  /* 0x0000040c1c1f7981 */ /* 0x000ea8000c1e1900 */
[----:B------:R-:W2:Y:S04]  /*0630*/  LDG.E R0, desc[UR12][R26.64+0x4] ;  /* 0x0000040c1a007981 */ /* 0x000ea8000c1e1900 */
[----:B------:R-:W4:Y:S04]  /*0640*/  LDG.E R23, desc[UR12][R28.64] ;  /* 0x0000000c1c177981 */ /* 0x000f28000c1e1900 */
[----:B------:R-:W4:Y:S04]  /*0650*/  LDG.E R8, desc[UR12][R26.64] ;  /* 0x0000000c1a087981 */ /* 0x000f28000c1e1900 */
[----:B------:R-:W3:Y:S04]  /*0660*/  LDG.E R33, desc[UR12][R28.64+0x8] ;  /* 0x0000080c1c217981 */ /* 0x000ee8000c1e1900 */
[----:B------:R-:W3:Y:S01]  /*0670*/  LDG.E R2, desc[UR12][R26.64+0x8] ;  /* 0x0000080c1a027981 */ /* 0x000ee2000c1e1900 */
[----:B------:R-:W-:Y:S05]  /*0680*/  YIELD ;  /* 0x0000000000007946 */ /* 0x000fea0003800000 */
[----:B------:R-:W-:Y:S01]  /*0690*/  BSSY.RECONVERGENT B1, `(.L_x_13) ;  /* 0x0000013000017945 */ /* 0x000fe20003800200 */
[----:B--2---:R-:W-:Y:S01]  /*06a0*/  FADD R7, R0, -R31 ;  /* 0x8000001f00077221 */ /* 0x004fe20000000000 */
[----:B----4-:R-:W-:-:S03]  /*06b0*/  FADD R8, R8, -R23 ;  /* 0x8000001708087221 */ /* 0x010fc60000000000 */
[----:B------:R-:W-:-:S04]  /*06c0*/  FMUL R23, R7, R7 ;  /* 0x0000000707177220 */ /* 0x000fc80000400000 */
[----:B------:R-:W-:Y:S01]  /*06d0*/  FFMA R23, R8, R8, R23 ;  /* 0x0000000808177223 */ /* 0x000fe20000000017 */
[----:B---3--:R-:W-:-:S04]  /*06e0*/  FADD R6, R2, -R33 ;  /* 0x8000002102067221 */ /* 0x008fc80000000000 */
[----:B------:R-:W-:-:S05]  /*06f0*/  FFMA R30, R6, R6, R23 ;  /* 0x00000006061e7223 */ /* 0x000fca0000000017 */
[----:B------:R-:W-:Y:S01]  /*0700*/  IADD3 R0, PT, PT, R30, -0xd000000, RZ ;  /* 0xf30000001e007810 */ /* 0x000fe20007ffe0ff */
[----:B------:R1:W2:Y:S03]  /*0710*/  MUFU.RSQ R23, R30 ;  /* 0x0000001e00177308 */ /* 0x0002a60000001400 */
[----:B------:R-:W-:-:S13]  /*0720*/  ISETP.GT.U32.AND P0, PT, R0, 0x727fffff, PT ;  /* 0x727fffff0000780c */ /* 0x000fda0003f04070 */
[----:B-1----:R-:W-:Y:S05]  /*0730*/  @!P0 BRA `(.L_x_14) ;  /* 0x0000000000108947 */ /* 0x002fea0003800000 */
[----:B------:R-:W-:Y:S02]  /*0740*/  MOV R2, R30 ;  /* 0x0000001e00027202 */ /* 0x000fe40000000f00 */
[----:B------:R-:W-:-:S07]  /*0750*/  MOV R0, 0x770 ;  /* 0x0000077000007802 */ /* 0x000fce0000000f00 */
[----:B0-2--5:R-:W-:Y:S05]  /*0760*/  CALL.REL.NOINC `($__internal_1_$__cuda_sm20_sqrt_rn_f32_slowpath) ;  /* 0x0000007000407944 */ /* 0x025fea0003c00000 */
[----:B------:R-:W-:Y:S05]  /*0770*/  BRA `(.L_x_15) ;  /* 0x0000000000107947 */ /* 0x000fea0003800000 */
.L_x_14:
[----:B--2---:R-:W-:Y:S01]  /*0780*/  FMUL.FTZ R47, R30, R23 ;  /* 0x000000171e2f7220 */ /* 0x004fe20000410000 */
[----:B------:R-:W-:-:S03]  /*0790*/  FMUL.FTZ R2, R23, 0.5 ;  /* 0x3f00000017027820 */ /* 0x000fc60000410000 */
[----:B------:R-:W-:-:S04]  /*07a0*/  FFMA R0, -R47, R47, R30 ;  /* 0x0000002f2f007223 */ /* 0x000fc8000000011e */
[----:B------:R-:W-:-:S07]  /*07b0*/  FFMA R47, R0, R2, R47 ;  /* 0x00000002002f7223 */ /* 0x000fce000000002f */
.L_x_15:
[----:B------:R-:W-:Y:S05]  /*07c0*/  BSYNC.RECONVERGENT B1 ;  /* 0x0000000000017941 */ /* 0x000fea0003800200 */
.L_x_13:
[----:B------:R-:W-:Y:S01]  /*07d0*/  FADD R24, R47, 9.9999999747524270788e-07 ;  /* 0x358637bd2f187421 */ /* 0x000fe20000000000 */
[----:B-----5:R-:W-:Y:S01]  /*07e0*/  FADD R22, -R22, R47 ;  /* 0x0000002f16167221 */ /* 0x020fe20000000100 */
[----:B------:R-:W-:Y:S02]  /*07f0*/  BSSY.RECONVERGENT B1, `(.L_x_16) ;  /* 0x000000d000017945 */ /* 0x000fe40003800200 */
[----:B------:R-:W1:Y:S01]  /*0800*/  MUFU.RCP R0, R24 ;  /* 0x0000001800007308 */ /* 0x000e620000001000 */
[----:B------:R-:W-:-:S07]  /*0810*/  FMUL R33, R11, -R22 ;  /* 0x800000160b217220 */ /* 0x000fce0000400000 */
[----:B------:R-:W2:Y:S01]  /*0820*/  FCHK P0, R33, R24 ;  /* 0x0000001821007302 */ /* 0x000ea20000000000 */
[----:B-1----:R-:W-:-:S04]  /*0830*/  FFMA R23, -R24, R0, 1 ;  /* 0x3f80000018177423 */ /* 0x002fc80000000100 */
[----:B------:R-:W-:-:S04]  /*0840*/  FFMA R0, R0, R23, R0 ;  /* 0x0000001700007223 */ /* 0x000fc80000000000 */
[----:B------:R-:W-:-:S04]  /*0850*/  FFMA R23, R33, R0, RZ ;  /* 0x0000000021177223 */ /* 0x000fc800000000ff */
[----:B------:R-:W-:-:S04]  /*0860*/  FFMA R2, -R24, R23, R33 ;  /* 0x0000001718027223 */ /* 0x000fc80000000121 */
[----:B------:R-:W-:Y:S01]  /*0870*/  FFMA R0, R0, R2, R23 ;  /* 0x0000000200007223 */ /* 0x000fe20000000017 */
[----:B--2---:R-:W-:Y:S06]  /*0880*/  @!P0 BRA `(.L_x_17) ;  /* 0x00000000000c8947 */ /* 0x004fec0003800000 */
[----:B------:R-:W-:Y:S02]  /*0890*/  MOV R0, R24 ;  /* 0x0000001800007202 */ /* 0x000fe40000000f00 */
[----:B------:R-:W-:-:S07]  /*08a0*/  MOV R2, 0x8c0 ;  /* 0x000008c000027802 */ /* 0x000fce0000000f00 */
[----:B0-----:R-:W-:Y:S05]  /*08b0*/  CALL.REL.NOINC `($__internal_2_$__cuda_sm3x_div_rn_noftz_f32_slowpath) ;  /* 0x0000007000447944 */ /* 0x001fea0003c00000 */
.L_x_17:
[----:B------:R-:W-:Y:S05]  /*08c0*/  BSYNC.RECONVERGENT B1 ;  /* 0x0000000000017941 */ /* 0x000fea0003800200 */
.L_x_16:
[----:B------:R-:W-:Y:S01]  /*08d0*/  FMNMX R0, R0, -300, !PT ;  /* 0xc396000000007809 */ /* 0x000fe20007800000 */
[----:B0-----:R-:W-:Y:S01]  /*08e0*/  IMAD.WIDE R24, R9, 0x4, R14 ;  /* 0x0000000409187825 */ /* 0x001fe200078e020e */
[----:B------:R-:W-:Y:S02]  /*08f0*/  IADD3 R12, PT, PT, R5, R12, RZ ;  /* 0x0000000c050c7210 */ /* 0x000fe40007ffe0ff */
[----:B------:R-:W-:Y:S02]  /*0900*/  FMNMX R23, R0, 300, PT ;  /* 0x4396000000177809 */ /* 0x000fe40003800000 */
[----:B------:R-:W-:-:S03]  /*0910*/  ISETP.GE.AND P0, PT, R12, UR5, PT ;  /* 0x000000050c007c0c */ /* 0x000fc6000bf06270 */
[-C--:B------:R-:W-:Y:S01]  /*0920*/  FMUL R9, R8, R23.reuse ;  /* 0x0000001708097220 */ /* 0x080fe20000400000 */
[-C--:B------:R-:W-:Y:S01]  /*0930*/  FMUL R27, R7, R23.reuse ;  /* 0x00000017071b7220 */ /* 0x080fe20000400000 */
[----:B------:R-:W-:Y:S01]  /*0940*/  FMUL R23, R6, R23 ;  /* 0x0000001706177220 */ /* 0x000fe20000400000 */
[----:B------:R-:W-:-:S04]  /*0950*/  IMAD.WIDE R6, R10, 0x4, R14 ;  /* 0x000000040a067825 */ /* 0x000fc800078e020e */
[----:B------:R-:W-:Y:S01]  /*0960*/  FADD R29, -R9, -RZ ;  /* 0x800000ff091d7221 */ /* 0x000fe20000000100 */
[----:B------:R-:W-:Y:S01]  /*0970*/  FADD R31, -R27, -RZ ;  /* 0x800000ff1b1f7221 */ /* 0x000fe20000000100 */
[----:B------:R4:W-:Y:S01]  /*0980*/  REDG.E.ADD.F32.FTZ.RN.STRONG.GPU desc[UR12][R24.64], R9 ;  /* 0x00000009180079a6 */ /* 0x0009e2000c12f30c */
[----:B------:R-:W-:Y:S01]  /*0990*/  FADD R33, -R23, -RZ ;  /* 0x800000ff17217221 */ /* 0x000fe20000000100 */
[----:B------:R-:W-:Y:S02]  /*09a0*/  FMUL R11, R11, 0.5 ;  /* 0x3f0000000b0b7820 */ /* 0x000fe40000400000 */
[----:B------:R4:W-:Y:S02]  /*09b0*/  REDG.E.ADD.F32.FTZ.RN.STRONG.GPU desc[UR12][R24.64+0x4], R27 ;  /* 0x0000041b180079a6 */ /* 0x0009e4000c12f30c */
[C---:B------:R-:W-:Y:S02]  /*09c0*/  FMUL R11, R22.reuse, R11 ;  /* 0x0000000b160b7220 */ /* 0x040fe40000400000 */
[----:B------:R4:W-:Y:S04]  /*09d0*/  REDG.E.ADD.F32.FTZ.RN.STRONG.GPU desc[UR12][R24.64+0x8], R23 ;  /* 0x00000817180079a6 */ /* 0x0009e8000c12f30c */
[----:B------:R4:W-:Y:S04]  /*09e0*/  REDG.E.ADD.F32.FTZ.RN.STRONG.GPU desc[UR12][R6.64], R29 ;  /* 0x0000001d060079a6 */ /* 0x0009e8000c12f30c */
[----:B------:R4:W-:Y:S01]  /*09f0*/  REDG.E.ADD.F32.FTZ.RN.STRONG.GPU desc[UR12][R6.64+0x4], R31 ;  /* 0x0000041f060079a6 */ /* 0x0009e2000c12f30c */
[----:B------:R-:W-:-:S03]  /*0a00*/  FFMA R13, R22, R11, R13 ;  /* 0x0000000b160d7223 */ /* 0x000fc6000000000d */
[----:B------:R4:W-:Y:S01]  /*0a10*/  REDG.E.ADD.F32.FTZ.RN.STRONG.GPU desc[UR12][R6.64+0x8], R33 ;  /* 0x00000821060079a6 */ /* 0x0009e2000c12f30c */
[----:B------:R-:W-:Y:S05]  /*0a20*/  @!P0 BRA `(.L_x_18) ;  /* 0xfffffff800d08947 */ /* 0x000fea000383ffff */
.L_x_12:
[----:B------:R-:W-:Y:S05]  /*0a30*/  BSYNC B0 ;  /* 0x0000000000007941 */ /* 0x000fea0003800000 */
.L_x_11:
[----:B------:R-:W-:-:S03]  /*0a40*/  UMOV UR4, 0xffffffff ;  /* 0xffffffff00047882 */ /* 0x000fc60000000000 */
[----:B------:R-:W-:Y:S05]  /*0a50*/  BRA.DIV UR4, `(.L_x_19) ;  /* 0x0000006604747947 */ /* 0x000fea000b800000 */
[----:B------:R-:W0:Y:S02]  /*0a60*/  SHFL.BFLY PT, R0, R13, 0x10, 0x1f ;  /* 0x0e001f000d007f89 */ /* 0x000e2400000e0000 */
[----:B0-----:R-:W-:-:S05]  /*0a70*/  FADD R0, R0, R13 ;  /* 0x0000000d00007221 */ /* 0x001fca0000000000 */
[----:B----4-:R-:W0:Y:S02]  /*0a80*/  SHFL.BFLY PT, R7, R0, 0x8, 0x1f ;  /* 0x0d001f0000077f89 */ /* 0x010e2400000e0000 */
[----:B0-----:R-:W-:-:S05]  /*0a90*/  FADD R7, R0, R7 ;  /* 0x0000000700077221 */ /* 0x001fca0000000000 */
[----:B------:R-:W0:Y:S02]  /*0aa0*/  SHFL.BFLY PT, R2, R7, 0x4, 0x1f ;  /* 0x0c801f0007027f89 */ /* 0x000e2400000e0000 */
[----:B0-----:R-:W-:-:S05]  /*0ab0*/  FADD R2, R7, R2 ;  /* 0x0000000207027221 */ /* 0x001fca0000000000 */
[----:B------:R-:W0:Y:S02]  /*0ac0*/  SHFL.BFLY PT, R9, R2, 0x2, 0x1f ;  /* 0x0c401f0002097f89 */ /* 0x000e2400000e0000 */
[----:B0-----:R-:W-:-:S05]  /*0ad0*/  FADD R9, R2, R9 ;  /* 0x0000000902097221 */ /* 0x001fca0000000000 */
[----:B------:R0:W1:Y:S02]  /*0ae0*/  SHFL.BFLY PT, R8, R9, 0x1, 0x1f ;  /* 0x0c201f0009087f89 */ /* 0x00006400000e0000 */
.L_x_193:
[----:B------:R-:W-:Y:S01]  /*0af0*/  LOP3.LUT P0, R6, R3, 0x1f, RZ, 0xc0, !PT ;  /* 0x0000001f03067812 */ /* 0x000fe2000780c0ff */
[----:B------:R-:W-:Y:S01]  /*0b00*/  BSSY.RECONVERGENT B0, `(.L_x_20) ;  /* 0x0000005000007945 */ /* 0x000fe20003800200 */
[----:B-1----:R-:W-:-:S11]  /*0b10*/  FADD R7, R9, R8 ;  /* 0x0000000809077221 */ /* 0x002fd60000000000 */
[----:B------:R-:W-:Y:S05]  /*0b20*/  @P0 BRA `(.L_x_21) ;  /* 0x0000000000080947 */ /* 0x000fea0003800000 */
[----:B0-----:R-:W0:Y:S02]  /*0b30*/  LDC.64 R8, c[0x0][0x398] ;  /* 0x0000e600ff087b82 */ /* 0x001e240000000a00 */
[----:B0-----:R1:W-:Y:S02]  /*0b40*/  REDG.E.ADD.F32.FTZ.RN.STRONG.GPU desc[UR12][R8.64], R7 ;  /* 0x00000007080079a6 */ /* 0x0013e4000c12f30c */
.L_x_21:
[----:B------:R-:W-:Y:S05]  /*0b50*/  BSYNC.RECONVERGENT B0 ;  /* 0x0000000000007941 */ /* 0x000fea0003800200 */
.L_x_20:
[----:B------:R-:W2:Y:S01]  /*0b60*/  LDCU UR4, c[0x0][0x400] ;  /* 0x00008000ff0477ac */ /* 0x000ea20008000800 */
[----:B------:R-:W-:Y:S01]  /*0b70*/  BSSY B1, `(.L_x_22) ;  /* 0x0000104000017945 */ /* 0x000fe20003800000 */
[----:B------:R-:W-:Y:S01]  /*0b80*/  HFMA2 R19, -RZ, RZ, 0, 0 ;  /* 0x00000000ff137431 */ /* 0x000fe200000001ff */
[----:B--2---:R-:W-:-:S13]  /*0b90*/  ISETP.GE.AND P0, PT, R4, UR4, PT ;  /* 0x0000000404007c0c */ /* 0x004fda000bf06270 */
[----:B------:R-:W-:Y:S05]  /*0ba0*/  @P0 BRA `(.L_x_23) ;  /* 0x0000001000000947 */ /* 0x000fea0003800000 */
[----:B------:R-:W2:Y:S01]  /*0bb0*/  LDC.64 R20, c[0x0][0x390] ;  /* 0x0000e400ff147b82 */ /* 0x000ea20000000a00 */
[----:B------:R-:W-:Y:S02]  /*0bc0*/  MOV R19, RZ ;  /* 0x000000ff00137202 */ /* 0x000fe40000000f00 */
[----:B------:R-:W-:-:S05]  /*0bd0*/  MOV R18, R4 ;  /* 0x0000000400127202 */ /* 0x000fca0000000f00 */
[----:B------:R-:W3:Y:S08]  /*0be0*/  LDC.64 R22, c[0x0][0x380] ;  /* 0x0000e000ff167b82 */ /* 0x000ef00000000a00 */
[----:B------:R-:W4:Y:S08]  /*0bf0*/  LDC.64 R26, c[0x0][0x3b8] ;  /* 0x0000ee00ff1a7b82 */ /* 0x000f300000000a00 */
[----:B------:R-:W0:Y:S02]  /*0c00*/  LDC.64 R24, c[0x0][0x3c0] ;  /* 0x0000f000ff187b82 */ /* 0x000e240000000a00 */
.L_x_46:
[----:B01----:R-:W-:-:S05]  /*0c10*/  SHF.L.U32 R9, R18, 0x2, RZ ;  /* 0x0000000212097819 */ /* 0x003fca00000006ff */
[----:B----4-:R-:W-:-:S05]  /*0c20*/  IMAD.WIDE R8, R9, 0x4, R26 ;  /* 0x0000000409087825 */ /* 0x010fca00078e021a */
[----:B------:R-:W4:Y:S04]  /*0c30*/  LDG.E.CONSTANT R16, desc[UR12][R8.64] ;  /* 0x0000000c08107981 */ /* 0x000f28000c1e9900 */
[----:B------:R-:W5:Y:S04]  /*0c40*/  LDG.E.CONSTANT R15, desc[UR12][R8.64+0x4] ;  /* 0x0000040c080f7981 */ /* 0x000f68000c1e9900 */
[----:B------:R-:W2:Y:S01]  /*0c50*/  LDG.E.CONSTANT R0, desc[UR12][R8.64+0x8] ;  /* 0x0000080c08007981 */ /* 0x000ea2000c1e9900 */
[----:B----4-:R-:W-:Y:S02]  /*0c60*/  LEA R16, R16, R16, 0x1 ;  /* 0x0000001010107211 */ /* 0x010fe400078e08ff */
[----:B-----5:R-:W-:-:S03]  /*0c70*/  LEA R15, R15, R15, 0x1 ;  /* 0x0000000f0f0f7211 */ /* 0x020fc600078e08ff */
[----:B---3--:R-:W-:-:S04]  /*0c80*/  IMAD.WIDE R28, R16, 0x4, R22 ;  /* 0x00000004101c7825 */ /* 0x008fc800078e0216 */
[----:B------:R-:W-:Y:S01]  /*0c90*/  IMAD.WIDE R30, R15, 0x4, R22 ;  /* 0x000000040f1e7825 */ /* 0x000fe200078e0216 */
[----:B------:R-:W3:Y:S04]  /*0ca0*/  LDG.E R13, desc[UR12][R28.64+0x4] ;  /* 0x0000040c1c0d7981 */ /* 0x000ee8000c1e1900 */
[----:B------:R-:W3:Y:S04]  /*0cb0*/  LDG.E R10, desc[UR12][R30.64+0x4] ;  /* 0x0000040c1e0a7981 */ /* 0x000ee8000c1e1900 */
[----:B------:R-:W4:Y:S04]  /*0cc0*/  LDG.E R14, desc[UR12][R28.64] ;  /* 0x0000000c1c0e7981 */ /* 0x000f28000c1e1900 */
[----:B------:R-:W4:Y:S04]  /*0cd0*/  LDG.E R7, desc[UR12][R30.64] ;  /* 0x0000000c1e077981 */ /* 0x000f28000c1e1900 */
[----:B------:R-:W5:Y:S04]  /*0ce0*/  LDG.E R11, desc[UR12][R28.64+0x8] ;  /* 0x0000080c1c0b7981 */ /* 0x000f68000c1e1900 */
[----:B------:R-:W5:Y:S01]  /*0cf0*/  LDG.E R2, desc[UR12][R30.64+0x8] ;  /* 0x0000080c1e027981 */ /* 0x000f62000c1e1900 */
[----:B--2---:R-:W-:-:S05]  /*0d00*/  LEA R9, R0, R0, 0x1 ;  /* 0x0000000000097211 */ /* 0x004fca00078e08ff */
[----:B------:R-:W-:-:S05]  /*0d10*/  IMAD.WIDE R32, R9, 0x4, R22 ;  /* 0x0000000409207825 */ /* 0x000fca00078e0216 */
[----:B------:R-:W2:Y:S04]  /*0d20*/  LDG.E R12, desc[UR12][R32.64] ;  /* 0x0000000c200c7981 */ /* 0x000ea8000c1e1900 */
[----:B------:R-:W2:Y:S04]  /*0d30*/  LDG.E R17, desc[UR12][R32.64+0x4] ;  /* 0x0000040c20117981 */ /* 0x000ea8000c1e1900 */
[----:B------:R-:W2:Y:S01]  /*0d40*/  LDG.E R35, desc[UR12][R32.64+0x8] ;  /* 0x0000080c20237981 */ /* 0x000ea2000c1e1900 */
[----:B------:R-:W-:Y:S05]  /*0d50*/  YIELD ;  /* 0x0000000000007946 */ /* 0x000fea0003800000 */
[----:B------:R-:W-:Y:S01]  /*0d60*/  BSSY.RECONVERGENT B0, `(.L_x_24) ;  /* 0x0000017000007945 */ /* 0x000fe20003800200 */
[----:B---3--:R-:W-:-:S04]  /*0d70*/  FADD R13, R13, -R10 ;  /* 0x8000000a0d0d7221 */ /* 0x008fc80000000000 */
[----:B------:R-:W-:Y:S01]  /*0d80*/  FMUL R37, R13, R13 ;  /* 0x0000000d0d257220 */ /* 0x000fe20000400000 */
[----:B----4-:R-:W-:-:S04]  /*0d90*/  FADD R14, R14, -R7 ;  /* 0x800000070e0e7221 */ /* 0x010fc80000000000 */
[----:B------:R-:W-:Y:S01]  /*0da0*/  FFMA R0, R14, R14, R37 ;  /* 0x0000000e0e007223 */ /* 0x000fe20000000025 */
[----:B-----5:R-:W-:-:S04]  /*0db0*/  FADD R11, R11, -R2 ;  /* 0x800000020b0b7221 */ /* 0x020fc80000000000 */
[----:B------:R-:W-:-:S04]  /*0dc0*/  FFMA R29, R11, R11, R0 ;  /* 0x0000000b0b1d7223 */ /* 0x000fc80000000000 */
[----:B------:R0:W1:Y:S01]  /*0dd0*/  MUFU.RSQ R30, R29 ;  /* 0x0000001d001e7308 */ /* 0x0000620000001400 */
[----:B------:R-:W-:Y:S01]  /*0de0*/  IADD3 R0, PT, PT, R29, -0xd000000, RZ ;  /* 0xf30000001d007810 */ /* 0x000fe20007ffe0ff */
[----:B--2---:R-:W-:-:S03]  /*0df0*/  FADD R12, -R7, R12 ;  /* 0x0000000c070c7221 */ /* 0x004fc60000000100 */
[----:B------:R-:W-:Y:S01]  /*0e00*/  ISETP.GT.U32.AND P0, PT, R0, 0x727fffff, PT ;  /* 0x727fffff0000780c */ /* 0x000fe20003f04070 */
[----:B------:R-:W-:Y:S01]  /*0e10*/  FADD R10, -R10, R17 ;  /* 0x000000110a0a7221 */ /* 0x000fe20000000100 */
[----:B------:R-:W-:-:S11]  /*0e20*/  FADD R8, -R2, R35 ;  /* 0x0000002302087221 */ /* 0x000fd60000000100 */
[----:B01----:R-:W-:Y:S05]  /*0e30*/  @!P0 BRA `(.L_x_25) ;  /* 0x0000000000148947 */ /* 0x003fea0003800000 */
[----:B------:R-:W-:Y:S02]  /*0e40*/  MOV R2, R29 ;  /* 0x0000001d00027202 */ /* 0x000fe40000000f00 */
[----:B------:R-:W-:-:S07]  /*0e50*/  MOV R0, 0xe70 ;  /* 0x00000e7000007802 */ /* 0x000fce0000000f00 */
[----:B------:R-:W-:Y:S05]  /*0e60*/  CALL.REL.NOINC `($__internal_1_$__cuda_sm20_sqrt_rn_f32_slowpath) ;  /* 0x0000006800807944 */ /* 0x000fea0003c00000 */
[----:B------:R-:W-:Y:S01]  /*0e70*/  MOV R28, R47 ;  /* 0x0000002f001c7202 */ /* 0x000fe20000000f00 */
[----:B------:R-:W-:Y:S06]  /*0e80*/  BRA `(.L_x_26) ;  /* 0x0000000000107947 */ /* 0x000fec0003800000 */
.L_x_25:
[----:B------:R-:W-:Y:S01]  /*0e90*/  FMUL.FTZ R28, R29, R30 ;  /* 0x0000001e1d1c7220 */ /* 0x000fe20000410000 */
[----:B------:R-:W-:-:S03]  /*0ea0*/  FMUL.FTZ R0, R30, 0.5 ;  /* 0x3f0000001e007820 */ /* 0x000fc60000410000 */
[----:B------:R-:W-:-:S04]  /*0eb0*/  FFMA R7, -R28, R28, R29 ;  /* 0x0000001c1c077223 */ /* 0x000fc8000000011d */
[----:B------:R-:W-:-:S07]  /*0ec0*/  FFMA R28, R7, R0, R28 ;  /* 0x00000000071c7223 */ /* 0x000fce000000001c */
.L_x_26:
[----:B------:R-:W-:Y:S05]  /*0ed0*/  BSYNC.RECONVERGENT B0 ;  /* 0x0000000000007941 */ /* 0x000fea0003800200 */
.L_x_24:
[----:B------:R-:W-:Y:S01]  /*0ee0*/  FMUL R7, R10, R10 ;  /* 0x0000000a0a077220 */ /* 0x000fe20000400000 */
[----:B------:R-:W-:Y:S03]  /*0ef0*/  BSSY.RECONVERGENT B0, `(.L_x_27) ;  /* 0x0000010000007945 */ /* 0x000fe60003800200 */
[----:B------:R-:W-:-:S04]  /*0f00*/  FFMA R7, R12, R12, R7 ;  /* 0x0000000c0c077223 */ /* 0x000fc80000000007 */
[----:B------:R-:W-:-:S04]  /*0f10*/  FFMA R0, R8, R8, R7 ;  /* 0x0000000808007223 */ /* 0x000fc80000000007 */
[----:B------:R0:W1:Y:S01]  /*0f20*/  MUFU.RSQ R7, R0 ;  /* 0x0000000000077308 */ /* 0x0000620000001400 */
[----:B------:R-:W-:-:S04]  /*0f30*/  IADD3 R2, PT, PT, R0, -0xd000000, RZ ;  /* 0xf300000000027810 */ /* 0x000fc80007ffe0ff */
[----:B------:R-:W-:-:S13]  /*0f40*/  ISETP.GT.U32.AND P0, PT, R2, 0x727fffff, PT ;  /* 0x727fffff0200780c */ /* 0x000fda0003f04070 */
[----:B01----:R-:W-:Y:S05]  /*0f50*/  @!P0 BRA `(.L_x_28) ;  /* 0x0000000000148947 */ /* 0x003fea0003800000 */
[----:B------:R-:W-:Y:S02]  /*0f60*/  MOV R2, R0 ;  /* 0x0000000000027202 */ /* 0x000fe40000000f00 */
[----:B------:R-:W-:-:S07]  /*0f70*/  MOV R0, 0xf90 ;  /* 0x00000f9000007802 */ /* 0x000fce0000000f00 */
[----:B------:R-:W-:Y:S05]  /*0f80*/  CALL.REL.NOINC `($__internal_1_$__cuda_sm20_sqrt_rn_f32_slowpath) ;  /* 0x0000006800387944 */ /* 0x000fea0003c00000 */
[----:B------:R-:W-:Y:S01]  /*0f90*/  MOV R17, R47 ;  /* 0x0000002f00117202 */ /* 0x000fe20000000f00 */
[----:B------:R-:W-:Y:S06]  /*0fa0*/  BRA `(.L_x_29) ;  /* 0x0000000000107947 */ /* 0x000fec0003800000 */
.L_x_28:
[----:B------:R-:W-:Y:S01]  /*0fb0*/  FMUL.FTZ R17, R0, R7 ;  /* 0x0000000700117220 */ /* 0x000fe20000410000 */
[----:B------:R-:W-:-:S03]  /*0fc0*/  FMUL.FTZ R2, R7, 0.5 ;  /* 0x3f00000007027820 */ /* 0x000fc60000410000 */
[----:B------:R-:W-:-:S04]  /*0fd0*/  FFMA R0, -R17, R17, R0 ;  /* 0x0000001111007223 */ /* 0x000fc80000000100 */
[----:B------:R-:W-:-:S07]  /*0fe0*/  FFMA R17, R0, R2, R17 ;  /* 0x0000000200117223 */ /* 0x000fce0000000011 */
.L_x_29:
[----:B------:R-:W-:Y:S05]  /*0ff0*/  BSYNC.RECONVERGENT B0 ;  /* 0x0000000000007941 */ /* 0x000fea0003800200 */
.L_x_27:
[----:B------:R-:W-:Y:S01]  /*1000*/  FMNMX R0, R17, R28, PT ;  /* 0x0000001c11007209 */ /* 0x000fe20003800000 */
[----:B------:R-:W-:Y:S03]  /*1010*/  BSSY.RECONVERGENT B2, `(.L_x_30) ;  /* 0x00000b5000027945 */ /* 0x000fe60003800200 */
[----:B------:R-:W-:-:S13]  /*1020*/  FSETP.GEU.AND P0, PT, R0, 9.9999999747524270788e-07, PT ;  /* 0x358637bd0000780b */ /* 0x000fda0003f0e000 */
[----:B------:R-:W-:Y:S05]  /*1030*/  @!P0 BRA `(.L_x_31) ;  /* 0x0000000800c88947 */ /* 0x000fea0003800000 */
[----:B------:R-:W-:Y:S01]  /*1040*/  FMUL R30, R17, R28 ;  /* 0x0000001c111e7220 */ /* 0x000fe20000400000 */
[----:B------:R-:W-:Y:S01]  /*1050*/  FMUL R7, R13, R10 ;  /* 0x0000000a0d077220 */ /* 0x000fe20000400000 */
[----:B------:R-:W-:Y:S02]  /*1060*/  BSSY.RECONVERGENT B0, `(.L_x_32) ;  /* 0x000000e000007945 */ /* 0x000fe40003800200 */
[----:B------:R-:W0:Y:S01]  /*1070*/  MUFU.RCP R2, R30 ;  /* 0x0000001e00027308 */ /* 0x000e220000001000 */
[----:B------:R-:W-:-:S04]  /*1080*/  FFMA R0, R14, R12, R7 ;  /* 0x0000000c0e007223 */ /* 0x000fc80000000007 */
[----:B------:R-:W-:-:S04]  /*1090*/  FFMA R33, R11, R8, R0 ;  /* 0x000000080b217223 */ /* 0x000fc80000000000 */
[----:B------:R-:W1:Y:S01]  /*10a0*/  FCHK P0, R33, R30 ;  /* 0x0000001e21007302 */ /* 0x000e620000000000 */
[----:B0-----:R-:W-:-:S04]  /*10b0*/  FFMA R7, -R30, R2, 1 ;  /* 0x3f8000001e077423 */ /* 0x001fc80000000102 */
[----:B------:R-:W-:-:S04]  /*10c0*/  FFMA R2, R2, R7, R2 ;  /* 0x0000000702027223 */ /* 0x000fc80000000002 */
[----:B------:R-:W-:-:S04]  /*10d0*/  FFMA R7, R33, R2, RZ ;  /* 0x0000000221077223 */ /* 0x000fc800000000ff */
[----:B------:R-:W-:-:S04]  /*10e0*/  FFMA R0, -R30, R7, R33 ;  /* 0x000000071e007223 */ /* 0x000fc80000000121 */
[----:B------:R-:W-:Y:S01]  /*10f0*/  FFMA R0, R2, R0, R7 ;  /* 0x0000000002007223 */ /* 0x000fe20000000007 */
[----:B-1----:R-:W-:Y:S06]  /*1100*/  @!P0 BRA `(.L_x_33) ;  /* 0x00000000000c8947 */ /* 0x002fec0003800000 */
[----:B------:R-:W-:Y:S02]  /*1110*/  MOV R0, R30 ;  /* 0x0000001e00007202 */ /* 0x000fe40000000f00 */
[----:B------:R-:W-:-:S07]  /*1120*/  MOV R2, 0x1140 ;  /* 0x0000114000027802 */ /* 0x000fce0000000f00 */
[----:B------:R-:W-:Y:S05]  /*1130*/  CALL.REL.NOINC `($__internal_2_$__cuda_sm3x_div_rn_noftz_f32_slowpath) ;  /* 0x0000006800247944 */ /* 0x000fea0003c00000 */
.L_x_33:
[----:B------:R-:W-:Y:S05]  /*1140*/  BSYNC.RECONVERGENT B0 ;  /* 0x0000000000007941 */ /* 0x000fea0003800200 */
.L_x_32:
[----:B------:R-:W-:Y:S01]  /*1150*/  FMNMX R0, R0, -1, !PT ;  /* 0xbf80000000007809 */ /* 0x000fe20007800000 */
[----:B------:R-:W-:Y:S03]  /*1160*/  BSSY.RECONVERGENT B0, `(.L_x_34) ;  /* 0x000000f000007945 */ /* 0x000fe60003800200 */
[----:B------:R-:W-:-:S05]  /*1170*/  FMNMX R7, R0, 1, PT ;  /* 0x3f80000000077809 */ /* 0x000fca0003800000 */
[----:B------:R-:W-:-:S04]  /*1180*/  FFMA R2, -R7, R7, 1 ;  /* 0x3f80000007027423 */ /* 0x000fc80000000107 */
[----:B------:R0:W1:Y:S01]  /*1190*/  MUFU.RSQ R29, R2 ;  /* 0x00000002001d7308 */ /* 0x0000620000001400 */
[----:B------:R-:W-:-:S04]  /*11a0*/  IADD3 R0, PT, PT, R2, -0xd000000, RZ ;  /* 0xf300000002007810 */ /* 0x000fc80007ffe0ff */
[----:B------:R-:W-:-:S13]  /*11b0*/  ISETP.GT.U32.AND P0, PT, R0, 0x727fffff, PT ;  /* 0x727fffff0000780c */ /* 0x000fda0003f04070 */
[----:B01----:R-:W-:Y:S05]  /*11c0*/  @!P0 BRA `(.L_x_35) ;  /* 0x0000000000108947 */ /* 0x003fea0003800000 */
[----:B------:R-:W-:-:S07]  /*11d0*/  MOV R0, 0x11f0 ;  /* 0x000011f000007802 */ /* 0x000fce0000000f00 */
[----:B------:R-:W-:Y:S05]  /*11e0*/  CALL.REL.NOINC `($__internal_1_$__cuda_sm20_sqrt_rn_f32_slowpath) ;  /* 0x0000006400a07944 */ /* 0x000fea0003c00000 */
[----:B------:R-:W-:Y:S01]  /*11f0*/  MOV R32, R47 ;  /* 0x0000002f00207202 */ /* 0x000fe20000000f00 */
[----:B------:R-:W-:Y:S06]  /*1200*/  BRA `(.L_x_36) ;  /* 0x0000000000107947 */ /* 0x000fec0003800000 */
.L_x_35:
[----:B------:R-:W-:Y:S01]  /*1210*/  FMUL.FTZ R32, R2, R29 ;  /* 0x0000001d02207220 */ /* 0x000fe20000410000 */
[----:B------:R-:W-:-:S03]  /*1220*/  FMUL.FTZ R0, R29, 0.5 ;  /* 0x3f0000001d007820 */ /* 0x000fc60000410000 */
[----:B------:R-:W-:-:S04]  /*1230*/  FFMA R29, -R32, R32, R2 ;  /* 0x00000020201d7223 */ /* 0x000fc80000000102 */
[----:B------:R-:W-:-:S07]  /*1240*/  FFMA R32, R29, R0, R32 ;  /* 0x000000001d207223 */ /* 0x000fce0000000020 */
.L_x_36:
[----:B------:R-:W-:Y:S05]  /*1250*/  BSYNC.RECONVERGENT B0 ;  /* 0x0000000000007941 */ /* 0x000fea0003800200 */
.L_x_34:
[----:B------:R-:W-:-:S13]  /*1260*/  FSETP.GEU.AND P0, PT, R32, 9.9999999747524270788e-07, PT ;  /* 0x358637bd2000780b */ /* 0x000fda0003f0e000 */
[----:B------:R-:W-:Y:S05]  /*1270*/  @!P0 BRA `(.L_x_31) ;  /* 0x0000000800388947 */ /* 0x000fea0003800000 */
[----:B------:R-:W-:-:S05]  /*1280*/  SHF.L.U32 R35, R18, 0x1, RZ ;  /* 0x0000000112237819 */ /* 0x000fca00000006ff */
[----:B------:R-:W-:-:S05]  /*1290*/  IMAD.WIDE R34, R35, 0x4, R24 ;  /* 0x0000000423227825 */ /* 0x000fca00078e0218 */
[----:B------:R-:W2:Y:S04]  /*12a0*/  LDG.E.CONSTANT R30, desc[UR12][R34.64] ;  /* 0x0000000c221e7981 */ /* 0x000ea8000c1e9900 */
[----:B------:R-:W3:Y:S01]  /*12b0*/  LDG.E.CONSTANT R31, desc[UR12][R34.64+0x4] ;  /* 0x0000040c221f7981 */ /* 0x000ee2000c1e9900 */
[----:B------:R-:W-:Y:S01]  /*12c0*/  HFMA2 R0, -RZ, RZ, 1.75, 0 ;  /* 0x3f000000ff007431 */ /* 0x000fe200000001ff */
[C---:B------:R-:W-:Y:S01]  /*12d0*/  FSETP.NEU.AND P1, PT, |R7|.reuse, 1, PT ;  /* 0x3f8000000700780b */ /* 0x040fe20003f2d200 */
[----:B------:R-:W-:Y:S01]  /*12e0*/  HFMA2 R33, -RZ, RZ, 1.9599609375, 20144 ;  /* 0x3fd774ebff217431 */ /* 0x000fe200000001ff */
[C---:B------:R-:W-:Y:S01]  /*12f0*/  FSETP.GT.AND P0, PT, |R7|.reuse, 0.56000000238418579102, PT ;  /* 0x3f0f5c290700780b */ /* 0x040fe20003f04200 */
[----:B------:R-:W-:Y:S01]  /*1300*/  BSSY.RECONVERGENT B3, `(.L_x_37) ;  /* 0x0000026000037945 */ /* 0x000fe20003800200 */
[----:B------:R-:W-:-:S04]  /*1310*/  FFMA R0, |R7|, -R0, 0.5 ;  /* 0x3f00000007007423 */ /* 0x000fc80000000a00 */
[----:B------:R-:W0:Y:S02]  /*1320*/  MUFU.RSQ R29, R0 ;  /* 0x00000000001d7308 */ /* 0x000e240000001400 */
[----:B0-----:R-:W-:Y:S01]  /*1330*/  FMUL R2, R0, R29 ;  /* 0x0000001d00027220 */ /* 0x001fe20000400000 */
[----:B------:R-:W-:-:S04]  /*1340*/  FMUL R29, R29, -0.5 ;  /* 0xbf0000001d1d7820 */ /* 0x000fc80000400000 */
[----:B------:R-:W-:-:S04]  /*1350*/  FFMA R29, R2, R29, 0.5 ;  /* 0x3f000000021d7423 */ /* 0x000fc8000000001d */
[----:B------:R-:W-:-:S05]  /*1360*/  FFMA R29, R2, R29, R2 ;  /* 0x0000001d021d7223 */ /* 0x000fca0000000002 */
[----:B------:R-:W-:Y:S02]  /*1370*/  FSEL R2, R29, RZ, P1 ;  /* 0x000000ff1d027208 */ /* 0x000fe40000800000 */
[----:B------:R-:W-:Y:S02]  /*1380*/  MOV R29, 0x3d10ecef ;  /* 0x3d10ecef001d7802 */ /* 0x000fe40000000f00 */
[----:B------:R-:W-:Y:S02]  /*1390*/  FSEL R2, R2, |R7|, P0 ;  /* 0x4000000702027208 */ /* 0x000fe40000000000 */
[----:B------:R-:W-:Y:S02]  /*13a0*/  FSETP.GT.AND P1, PT, R7, 0.56000000238418579102, PT ;  /* 0x3f0f5c290700780b */ /* 0x000fe40003f24000 */
[----:B------:R-:W-:-:S05]  /*13b0*/  LOP3.LUT R2, R2, 0x80000000, R7, 0xb8, !PT ;  /* 0x8000000002027812 */ /* 0x000fca00078eb807 */
[----:B------:R-:W-:-:S04]  /*13c0*/  FMUL R0, R2, R2 ;  /* 0x0000000202007220 */ /* 0x000fc80000400000 */
[----:B------:R-:W-:-:S04]  /*13d0*/  FFMA R29, R0, R29, 0.016980519518256187439 ;  /* 0x3c8b1abb001d7423 */ /* 0x000fc8000000001d */
[----:B------:R-:W-:-:S04]  /*13e0*/  FFMA R29, R0, R29, 0.030762933194637298584 ;  /* 0x3cfc028c001d7423 */ /* 0x000fc8000000001d */
[----:B------:R-:W-:-:S04]  /*13f0*/  FFMA R29, R0, R29, 0.044709417968988418579 ;  /* 0x3d372139001d7423 */ /* 0x000fc8000000001d */
[----:B------:R-:W-:-:S04]  /*1400*/  FFMA R29, R0, R29, 0.074989043176174163818 ;  /* 0x3d9993db001d7423 */ /* 0x000fc8000000001d */
[----:B------:R-:W-:-:S04]  /*1410*/  FFMA R29, R0, R29, 0.16666707396507263184 ;  /* 0x3e2aaac6001d7423 */ /* 0x000fc8000000001d */
[----:B------:R-:W-:-:S04]  /*1420*/  FMUL R29, R0, R29 ;  /* 0x0000001d001d7220 */ /* 0x000fc80000400000 */
[----:B------:R-:W-:Y:S01]  /*1430*/  FFMA R29, R2, R29, R2 ;  /* 0x0000001d021d7223 */ /* 0x000fe20000000002 */
[----:B------:R-:W-:-:S04]  /*1440*/  IADD3 R2, PT, PT, R28, 0x1800000, RZ ;  /* 0x018000001c027810 */ /* 0x000fc80007ffe0ff */
[----:B------:R-:W-:Y:S02]  /*1450*/  FSEL R0, R29, -R29, P0 ;  /* 0x8000001d1d007208 */ /* 0x000fe40000000000 */
[----:B------:R-:W-:-:S03]  /*1460*/  LOP3.LUT R2, R2, 0x7f800000, RZ, 0xc0, !PT ;  /* 0x7f80000002027812 */ /* 0x000fc600078ec0ff */
[----:B------:R-:W-:-:S04]  /*1470*/  @!P1 FFMA R29, R33, 0.93318945169448852539, R0 ;  /* 0x3f6ee581211d9823 */ /* 0x000fc80000000000 */
[----:B------:R-:W-:Y:S01]  /*1480*/  @P0 FADD R29, R29, R29 ;  /* 0x0000001d1d1d0221 */ /* 0x000fe20000000000 */
[----:B------:R-:W-:-:S03]  /*1490*/  ISETP.GT.U32.AND P0, PT, R2, 0x1ffffff, PT ;  /* 0x01ffffff0200780c */ /* 0x000fc60003f04070 */
[----:B--2---:R-:W-:-:S04]  /*14a0*/  FADD R30, -R30, R29 ;  /* 0x0000001d1e1e7221 */ /* 0x004fc80000000100 */
[----:B---3--:R-:W-:-:S06]  /*14b0*/  FMUL R29, R31, R30 ;  /* 0x0000001e1f1d7220 */ /* 0x008fcc0000400000 */
[----:B------:R-:W-:Y:S05]  /*14c0*/  @P0 BRA `(.L_x_38) ;  /* 0x0000000000140947 */ /* 0x000fea0003800000 */
[----:B------:R-:W-:Y:S02]  /*14d0*/  MOV R0, R28 ;  /* 0x0000001c00007202 */ /* 0x000fe40000000f00 */
[----:B------:R-:W-:-:S07]  /*14e0*/  MOV R2, 0x1500 ;  /* 0x0000150000027802 */ /* 0x000fce0000000f00 */
[----:B------:R-:W-:Y:S05]  /*14f0*/  CALL.REL.NOINC `($__internal_0_$__cuda_sm20_rcp_rn_f32_slowpath) ;  /* 0x0000006000087944 */ /* 0x000fea0003c00000 */
[----:B------:R-:W-:Y:S01]  /*1500*/  MOV R33, R45 ;  /* 0x0000002d00217202 */ /* 0x000fe20000000f00 */
[----:B------:R-:W-:Y:S06]  /*1510*/  BRA `(.L_x_39) ;  /* 0x0000000000107947 */ /* 0x000fec0003800000 */
.L_x_38:
[----:B------:R-:W0:Y:S02]  /*1520*/  MUFU.RCP R33, R28 ;  /* 0x0000001c00217308 */ /* 0x000e240000001000 */
[----:B0-----:R-:W-:-:S04]  /*1530*/  FFMA R0, R33, R28, -1 ;  /* 0xbf80000021007423 */ /* 0x001fc8000000001c */
[----:B------:R-:W-:-:S04]  /*1540*/  FADD.FTZ R0, -R0, -RZ ;  /* 0x800000ff00007221 */ /* 0x000fc80000010100 */
[----:B------:R-:W-:-:S07]  /*1550*/  FFMA R33, R33, R0, R33 ;  /* 0x0000000021217223 */ /* 0x000fce0000000021 */
.L_x_39:
[----:B------:R-:W-:Y:S05]  /*1560*/  BSYNC.RECONVERGENT B3 ;  /* 0x0000000000037941 */ /* 0x000fea0003800200 */
.L_x_37:
[----:B------:R-:W-:Y:S01]  /*1570*/  IADD3 R0, PT, PT, R17, 0x1800000, RZ ;  /* 0x0180000011007810 */ /* 0x000fe20007ffe0ff */
[----:B------:R-:W-:Y:S03]  /*1580*/  BSSY.RECONVERGENT B3, `(.L_x_40) ;  /* 0x000000d000037945 */ /* 0x000fe60003800200 */
[----:B------:R-:W-:-:S04]  /*1590*/  LOP3.LUT R0, R0, 0x7f800000, RZ, 0xc0, !PT ;  /* 0x7f80000000007812 */ /* 0x000fc800078ec0ff */
[----:B------:R-:W-:-:S13]  /*15a0*/  ISETP.GT.U32.AND P0, PT, R0, 0x1ffffff, PT ;  /* 0x01ffffff0000780c */ /* 0x000fda0003f04070 */
[----:B------:R-:W-:Y:S05]  /*15b0*/  @P0 BRA `(.L_x_41) ;  /* 0x0000000000140947 */ /* 0x000fea0003800000 */
[----:B------:R-:W-:Y:S02]  /*15c0*/  MOV R0, R17 ;  /* 0x0000001100007202 */ /* 0x000fe40000000f00 */
[----:B------:R-:W-:-:S07]  /*15d0*/  MOV R2, 0x15f0 ;  /* 0x000015f000027802 */ /* 0x000fce0000000f00 */
[----:B------:R-:W-:Y:S05]  /*15e0*/  CALL.REL.NOINC `($__internal_0_$__cuda_sm20_rcp_rn_f32_slowpath) ;  /* 0x0000005c00cc7944 */ /* 0x000fea0003c00000 */
[----:B------:R-:W-:Y:S01]  /*15f0*/  MOV R28, R45 ;  /* 0x0000002d001c7202 */ /* 0x000fe20000000f00 */
[----:B------:R-:W-:Y:S06]  /*1600*/  BRA `(.L_x_42) ;  /* 0x0000000000107947 */ /* 0x000fec0003800000 */
.L_x_41:
[----:B------:R-:W0:Y:S02]  /*1610*/  MUFU.RCP R28, R17 ;  /* 0x00000011001c7308 */ /* 0x000e240000001000 */
[----:B0-----:R-:W-:-:S04]  /*1620*/  FFMA R0, R28, R17, -1 ;  /* 0xbf8000001c007423 */ /* 0x001fc80000000011 */
[----:B------:R-:W-:-:S04]  /*1630*/  FADD.FTZ R35, -R0, -RZ ;  /* 0x800000ff00237221 */ /* 0x000fc80000010100 */
[----:B------:R-:W-:-:S07]  /*1640*/  FFMA R28, R28, R35, R28 ;  /* 0x000000231c1c7223 */ /* 0x000fce000000001c */
.L_x_42:
[----:B------:R-:W-:Y:S05]  /*1650*/  BSYNC.RECONVERGENT B3 ;  /* 0x0000000000037941 */ /* 0x000fea0003800200 */
.L_x_40:
        /* <DEDUP_REMOVED lines=8> */
[----:B------:R-:W-:Y:S05]  /*16e0*/  BRA `(.L_x_45) ;  /* 0x0000000000107947 */ /* 0x000fea0003800000 */
.L_x_44:
[----:B------:R-:W0:Y:S02]  /*16f0*/  MUFU.RCP R45, R32 ;  /* 0x00000020002d7308 */ /* 0x000e240000001000 */
[----:B0-----:R-:W-:-:S04]  /*1700*/  FFMA R0, R45, R32, -1 ;  /* 0xbf8000002d007423 */ /* 0x001fc80000000020 */
[----:B------:R-:W-:-:S04]  /*1710*/  FADD.FTZ R0, -R0, -RZ ;  /* 0x800000ff00007221 */ /* 0x000fc80000010100 */
[----:B------:R-:W-:-:S07]  /*1720*/  FFMA R45, R45, R0, R45 ;  /* 0x000000002d2d7223 */ /* 0x000fce000000002d */
.L_x_45:
[----:B------:R-:W-:Y:S05]  /*1730*/  BSYNC.RECONVERGENT B3 ;  /* 0x0000000000037941 */ /* 0x000fea0003800200 */
.L_x_43:
[----:B------:R-:W-:Y:S01]  /*1740*/  FMUL R0, R14, R7 ;  /* 0x000000070e007220 */ /* 0x000fe20000400000 */
[C---:B------:R-:W-:Y:S01]  /*1750*/  FMUL R17, R10.reuse, R33 ;  /* 0x000000210a117220 */ /* 0x040fe20000400000 */
[-C--:B------:R-:W-:Y:S01]  /*1760*/  FMUL R41, R10, R7.reuse ;  /* 0x000000070a297220 */ /* 0x080fe20000400000 */
[-C--:B------:R-:W-:Y:S01]  /*1770*/  FMUL R2, R13, R7.reuse ;  /* 0x000000070d027220 */ /* 0x080fe20000400000 */
[-C--:B------:R-:W-:Y:S01]  /*1780*/  FMUL R10, R11, R7.reuse ;  /* 0x000000070b0a7220 */ /* 0x080fe20000400000 */
[-C--:B------:R-:W-:Y:S01]  /*1790*/  FMUL R39, R12, R7.reuse ;  /* 0x000000070c277220 */ /* 0x080fe20000400000 */
[----:B------:R-:W-:Y:S01]  /*17a0*/  FMUL R43, R8, R7 ;  /* 0x00000007082b7220 */ /* 0x000fe20000400000 */
[-C--:B------:R-:W-:Y:S01]  /*17b0*/  FMUL R0, R0, R33.reuse ;  /* 0x0000002100007220 */ /* 0x080fe20000400000 */
        /* <DEDUP_REMOVED lines=14> */
[----:B------:R-:W-:Y:S01]  /*18a0*/  FMUL R11, R11, R33 ;  /* 0x000000210b0b7220 */ /* 0x000fe20000400000 */
[-C--:B------:R-:W-:Y:S01]  /*18b0*/  FFMA R0, R35, R28.reuse, -R0 ;  /* 0x0000001c23007223 */ /* 0x080fe20000000800 */
[-C--:B------:R-:W-:Y:S01]  /*18c0*/  FMUL R14, R43, R28.reuse ;  /* 0x0000001c2b0e7220 */ /* 0x080fe20000400000 */
[-C--:B------:R-:W-:Y:S01]  /*18d0*/  FFMA R2, R17, R28.reuse, -R2 ;  /* 0x0000001c11027223 */ /* 0x080fe20000000802 */
[-C--:B------:R-:W-:Y:S01]  /*18e0*/  FFMA R10, R7, R28.reuse, -R10 ;  /* 0x0000001c070a7223 */ /* 0x080fe2000000080a */
[-C--:B------:R-:W-:Y:S01]  /*18f0*/  FFMA R8, R37, R28.reuse, -R8 ;  /* 0x0000001c25087223 */ /* 0x080fe20000000808 */
[-C--:B------:R-:W-:Y:S01]  /*1900*/  FFMA R12, R13, R28.reuse, -R12 ;  /* 0x0000001c0d0c7223 */ /* 0x080fe2000000080c */
[----:B------:R-:W-:Y:S01]  /*1910*/  FFMA R14, R11, R28, -R14 ;  /* 0x0000001c0b0e7223 */ /* 0x000fe2000000080e */
[C---:B------:R-:W-:Y:S01]  /*1920*/  FMUL R0, R29.reuse, R0 ;  /* 0x000000001d007220 */ /* 0x040fe20000400000 */
[C---:B------:R-:W-:Y:S01]  /*1930*/  FMUL R2, R29.reuse, R2 ;  /* 0x000000021d027220 */ /* 0x040fe20000400000 */
[C---:B------:R-:W-:Y:S01]  /*1940*/  FMUL R10, R29.reuse, R10 ;  /* 0x0000000a1d0a7220 */ /* 0x040fe20000400000 */
[C---:B------:R-:W-:Y:S01]  /*1950*/  FMUL R8, R29.reuse, R8 ;  /* 0x000000081d087220 */ /* 0x040fe20000400000 */
[C---:B------:R-:W-:Y:S01]  /*1960*/  FMUL R12, R29.reuse, R12 ;  /* 0x0000000c1d0c7220 */ /* 0x040fe20000400000 */
[----:B------:R-:W-:Y:S01]  /*1970*/  FMUL R14, R29, R14 ;  /* 0x0000000e1d0e7220 */ /* 0x000fe20000400000 */
[-C--:B------:R-:W-:Y:S01]  /*1980*/  FMUL R0, R0, R45.reuse ;  /* 0x0000002d00007220 */ /* 0x080fe20000400000 */
[-C--:B------:R-:W-:Y:S01]  /*1990*/  FMUL R2, R2, R45.reuse ;  /* 0x0000002d02027220 */ /* 0x080fe20000400000 */
[-C--:B------:R-:W-:Y:S01]  /*19a0*/  FMUL R10, R10, R45.reuse ;  /* 0x0000002d0a0a7220 */ /* 0x080fe20000400000 */
[-C--:B------:R-:W-:Y:S01]  /*19b0*/  FMUL R7, R8, R45.reuse ;  /* 0x0000002d08077220 */ /* 0x080fe20000400000 */
[----:B------:R-:W-:Y:S01]  /*19c0*/  FMUL R11, R12, R45 ;  /* 0x0000002d0c0b7220 */ /* 0x000fe20000400000 */
[----:B------:R-:W-:-:S04]  /*19d0*/  IMAD.WIDE R16, R16, 0x4, R20 ;  /* 0x0000000410107825 */ /* 0x000fc800078e0214 */
[----:B------:R-:W-:Y:S01]  /*19e0*/  FADD R33, -R0, -RZ ;  /* 0x800000ff00217221 */ /* 0x000fe20000000100 */
[----:B------:R-:W-:Y:S01]  /*19f0*/  FMUL R45, R14, R45 ;  /* 0x0000002d0e2d7220 */ /* 0x000fe20000400000 */
[----:B------:R-:W-:Y:S01]  /*1a00*/  FADD R35, -R2, -RZ ;  /* 0x800000ff02237221 */ /* 0x000fe20000000100 */
[----:B------:R-:W-:Y:S01]  /*1a10*/  FADD R37, -R10, -RZ ;  /* 0x800000ff0a257221 */ /* 0x000fe20000000100 */
[----:B------:R-:W-:-:S04]  /*1a20*/  IMAD.WIDE R8, R9, 0x4, R20 ;  /* 0x0000000409087825 */ /* 0x000fc800078e0214 */
[----:B------:R-:W-:Y:S01]  /*1a30*/  FADD R39, -R7, -RZ ;  /* 0x800000ff07277221 */ /* 0x000fe20000000100 */
[----:B------:R-:W-:Y:S01]  /*1a40*/  FADD R13, R0, R7 ;  /* 0x00000007000d7221 */ /* 0x000fe20000000000 */
[----:B------:R-:W-:Y:S01]  /*1a50*/  FADD R41, -R11, -RZ ;  /* 0x800000ff0b297221 */ /* 0x000fe20000000100 */
[----:B------:R-:W-:Y:S01]  /*1a60*/  FADD R29, R10, R45 ;  /* 0x0000002d0a1d7221 */ /* 0x000fe20000000000 */
[----:B------:R0:W-:Y:S01]  /*1a70*/  REDG.E.ADD.F32.FTZ.RN.STRONG.GPU desc[UR12][R16.64], R33 ;  /* 0x00000021100079a6 */ /* 0x0001e2000c12f30c */
[----:B------:R-:W-:Y:S01]  /*1a80*/  FADD R7, R2, R11 ;  /* 0x0000000b02077221 */ /* 0x000fe20000000000 */
[----:B------:R-:W-:Y:S01]  /*1a90*/  FADD R45, -R45, -RZ ;  /* 0x800000ff2d2d7221 */ /* 0x000fe20000000100 */
[----:B------:R-:W-:Y:S01]  /*1aa0*/  IMAD.WIDE R10, R15, 0x4, R20 ;  /* 0x000000040f0a7825 */ /* 0x000fe200078e0214 */
[----:B------:R0:W-:Y:S04]  /*1ab0*/  REDG.E.ADD.F32.FTZ.RN.STRONG.GPU desc[UR12][R16.64+0x4], R35 ;  /* 0x00000423100079a6 */ /* 0x0001e8000c12f30c */
[----:B------:R0:W-:Y:S04]  /*1ac0*/  REDG.E.ADD.F32.FTZ.RN.STRONG.GPU desc[UR12][R16.64+0x8], R37 ;  /* 0x00000825100079a6 */ /* 0x0001e8000c12f30c */
[----:B------:R0:W-:Y:S04]  /*1ad0*/  REDG.E.ADD.F32.FTZ.RN.STRONG.GPU desc[UR12][R8.64], R39 ;  /* 0x00000027080079a6 */ /* 0x0001e8000c12f30c */
[----:B------:R0:W-:Y:S04]  /*1ae0*/  REDG.E.ADD.F32.FTZ.RN.STRONG.GPU desc[UR12][R8.64+0x4], R41 ;  /* 0x00000429080079a6 */ /* 0x0001e8000c12f30c */
[----:B------:R0:W-:Y:S04]  /*1af0*/  REDG.E.ADD.F32.FTZ.RN.STRONG.GPU desc[UR12][R8.64+0x8], R45 ;  /* 0x0000082d080079a6 */ /* 0x0001e8000c12f30c */
[----:B------:R0:W-:Y:S04]  /*1b00*/  REDG.E.ADD.F32.FTZ.RN.STRONG.GPU desc[UR12][R10.64], R13 ;  /* 0x0000000d0a0079a6 */ /* 0x0001e8000c12f30c */
[----:B------:R0:W-:Y:S04]  /*1b10*/  REDG.E.ADD.F32.FTZ.RN.STRONG.GPU desc[UR12][R10.64+0x4], R7 ;  /* 0x000004070a0079a6 */ /* 0x0001e8000c12f30c */
[----:B------:R0:W-:Y:S01]  /*1b20*/  REDG.E.ADD.F32.FTZ.RN.STRONG.GPU desc[UR12][R10.64+0x8], R29 ;  /* 0x0000081d0a0079a6 */ /* 0x0001e2000c12f30c */
[----:B------:R-:W-:-:S04]  /*1b30*/  FMUL R31, R31, 0.5 ;  /* 0x3f0000001f1f7820 */ /* 0x000fc80000400000 */
[----:B------:R-:W-:-:S04]  /*1b40*/  FMUL R31, R30, R31 ;  /* 0x0000001f1e1f7220 */ /* 0x000fc80000400000 */
[----:B------:R-:W-:-:S07]  /*1b50*/  FFMA R19, R30, R31, R19 ;  /* 0x0000001f1e137223 */ /* 0x000fce0000000013 */
.L_x_31:
[----:B------:R-:W-:Y:S05]  /*1b60*/  BSYNC.RECONVERGENT B2 ;  /* 0x0000000000027941 */ /* 0x000fea0003800200 */
.L_x_30:
[----:B------:R-:W1:Y:S01]  /*1b70*/  LDCU UR4, c[0x0][0x400] ;  /* 0x00008000ff0477ac */ /* 0x000e620008000800 */
[----:B------:R-:W-:-:S04]  /*1b80*/  IADD3 R18, PT, PT, R5, R18, RZ ;  /* 0x0000001205127210 */ /* 0x000fc80007ffe0ff */
[----:B-1----:R-:W-:-:S13]  /*1b90*/  ISETP.GE.AND P0, PT, R18, UR4, PT ;  /* 0x0000000412007c0c */ /* 0x002fda000bf06270 */
[----:B------:R-:W-:Y:S05]  /*1ba0*/  @!P0 BRA `(.L_x_46) ;  /* 0xfffffff000188947 */ /* 0x000fea000383ffff */
.L_x_23:
[----:B------:R-:W-:Y:S05]  /*1bb0*/  BSYNC B1 ;  /* 0x0000000000017941 */ /* 0x000fea0003800000 */
.L_x_22:
[----:B------:R-:W-:Y:S01]  /*1bc0*/  UMOV UR4, 0xffffffff ;  /* 0xffffffff00047882 */ /* 0x000fe20000000000 */
[----:B------:R-:W-:Y:S02]  /*1bd0*/  ISETP.NE.AND P0, PT, R6, RZ, PT ;  /* 0x000000ff0600720c */ /* 0x000fe40003f05270 */
[----:B------:R-:W-:Y:S11]  /*1be0*/  BRA.DIV UR4, `(.L_x_47) ;  /* 0x0000005604ac7947 */ /* 0x000ff6000b800000 */
[----:B------:R-:W2:Y:S02]  /*1bf0*/  SHFL.BFLY PT, R0, R19, 0x10, 0x1f ;  /* 0x0e001f0013007f89 */ /* 0x000ea400000e0000 */
[----:B--2---:R-:W-:-:S05]  /*1c00*/  FADD R0, R0, R19 ;  /* 0x0000001300007221 */ /* 0x004fca0000000000 */
[----:B01----:R-:W0:Y:S02]  /*1c10*/  SHFL.BFLY PT, R7, R0, 0x8, 0x1f ;  /* 0x0d001f0000077f89 */ /* 0x003e2400000e0000 */
[----:B0-----:R-:W-:-:S05]  /*1c20*/  FADD R7, R0, R7 ;  /* 0x0000000700077221 */ /* 0x001fca0000000000 */
[----:B------:R-:W0:Y:S02]  /*1c30*/  SHFL.BFLY PT, R2, R7, 0x4, 0x1f ;  /* 0x0c801f0007027f89 */ /* 0x000e2400000e0000 */
[----:B0-----:R-:W-:-:S05]  /*1c40*/  FADD R2, R7, R2 ;  /* 0x0000000207027221 */ /* 0x001fca0000000000 */
[----:B------:R-:W0:Y:S02]  /*1c50*/  SHFL.BFLY PT, R9, R2, 0x2, 0x1f ;  /* 0x0c401f0002097f89 */ /* 0x000e2400000e0000 */
[----:B0-----:R-:W-:-:S05]  /*1c60*/  FADD R9, R2, R9 ;  /* 0x0000000902097221 */ /* 0x001fca0000000000 */
[----:B------:R0:W1:Y:S02]  /*1c70*/  SHFL.BFLY PT, R8, R9, 0x1, 0x1f ;  /* 0x0c201f0009087f89 */ /* 0x00006400000e0000 */
.L_x_200:
[----:B-1----:R-:W-:Y:S01]  /*1c80*/  FADD R7, R9, R8 ;  /* 0x0000000809077221 */ /* 0x002fe20000000000 */
[----:B------:R-:W-:Y:S06]  /*1c90*/  @P0 BRA `(.L_x_48) ;  /* 0x0000000000080947 */ /* 0x000fec0003800000 */
[----:B0-----:R-:W0:Y:S02]  /*1ca0*/  LDC.64 R8, c[0x0][0x398] ;  /* 0x0000e600ff087b82 */ /* 0x001e240000000a00 */
[----:B0-----:R1:W-:Y:S02]  /*1cb0*/  REDG.E.ADD.F32.FTZ.RN.STRONG.GPU desc[UR12][R8.64], R7 ;  /* 0x00000007080079a6 */ /* 0x0013e4000c12f30c */
.L_x_48:
[----:B------:R-:W-:Y:S05]  /*1cc0*/  WARPSYNC.ALL ;  /* 0x0000000000007948 */ /* 0x000fea0003800000 */
[----:B------:R-:W2:Y:S01]  /*1cd0*/  LDCU UR4, c[0x0][0x3f8] ;  /* 0x00007f00ff0477ac */ /* 0x000ea20008000800 */
[----:B------:R-:W3:Y:S01]  /*1ce0*/  LDC.64 R22, c[0x0][0x3d0] ;  /* 0x0000f400ff167b82 */ /* 0x000ee20000000a00 */
[----:B------:R-:W-:Y:S02]  /*1cf0*/  CS2R R10, SRZ ;  /* 0x00000000000a7805 */ /* 0x000fe4000001ff00 */
[----:B------:R-:W-:Y:S02]  /*1d00*/  CS2R R12, SRZ ;  /* 0x00000000000c7805 */ /* 0x000fe4000001ff00 */
[----:B01----:R-:W-:-:S03]  /*1d10*/  CS2R R8, SRZ ;  /* 0x0000000000087805 */ /* 0x003fc6000001ff00 */
[----:B------:R-:W0:Y:S08]  /*1d20*/  LDC.64 R24, c[0x0][0x3d8] ;  /* 0x0000f600ff187b82 */ /* 0x000e300000000a00 */
[----:B------:R-:W-:Y:S01]  /*1d30*/  BAR.SYNC.DEFER_BLOCKING 0x0 ;  /* 0x0000000000007b1d */ /* 0x000fe20000010000 */
[----:B--2---:R-:W-:-:S13]  /*1d40*/  ISETP.GE.AND P0, PT, R4, UR4, PT ;  /* 0x0000000404007c0c */ /* 0x004fda000bf06270 */
[----:B------:R-:W1:Y:S01]  /*1d50*/  @!P0 LDC.64 R20, c[0x0][0x3c8] ;  /* 0x0000f200ff148b82 */ /* 0x000e620000000a00 */
[C---:B---3--:R-:W-:Y:S01]  /*1d60*/  @!P0 IMAD.WIDE R22, R4.reuse, 0x4, R22 ;  /* 0x0000000404168825 */ /* 0x048fe200078e0216 */
[----:B------:R-:W-:-:S03]  /*1d70*/  @!P0 LEA R7, R4, R4, 0x1 ;  /* 0x0000000404078211 */ /* 0x000fc600078e08ff */
[C---:B0-----:R-:W-:Y:S01]  /*1d80*/  @!P0 IMAD.WIDE R24, R4.reuse, 0x4, R24 ;  /* 0x0000000404188825 */ /* 0x041fe200078e0218 */
[----:B------:R-:W5:Y:S02]  /*1d90*/  @!P0 LDG.E.CONSTANT R11, desc[UR12][R22.64] ;  /* 0x0000000c160b8981 */ /* 0x000f64000c1e9900 */
[----:B------:R-:W0:Y:S02]  /*1da0*/  @!P0 LDC.64 R26, c[0x0][0x3f0] ;  /* 0x0000fc00ff1a8b82 */ /* 0x000e240000000a00 */
[----:B------:R-:W5:Y:S06]  /*1db0*/  @!P0 LDG.E.CONSTANT R12, desc[UR12][R24.64] ;  /* 0x0000000c180c8981 */ /* 0x000f6c000c1e9900 */
[----:B------:R-:W2:Y:S01]  /*1dc0*/  @!P0 LDC.64 R18, c[0x0][0x380] ;  /* 0x0000e000ff128b82 */ /* 0x000ea20000000a00 */
[----:B-1----:R-:W-:-:S07]  /*1dd0*/  @!P0 IMAD.WIDE R20, R4, 0x4, R20 ;  /* 0x0000000404148825 */ /* 0x002fce00078e0214 */
[----:B------:R-:W1:Y:S01]  /*1de0*/  @!P0 LDC R15, c[0x0][0x404] ;  /* 0x00010100ff0f8b82 */ /* 0x000e620000000800 */
[----:B------:R-:W5:Y:S01]  /*1df0*/  @!P0 LDG.E.CONSTANT R10, desc[UR12][R20.64] ;  /* 0x0000000c140a8981 */ /* 0x000f62000c1e9900 */
[----:B0-----:R-:W-:-:S05]  /*1e00*/  @!P0 IMAD.WIDE R26, R4, 0x4, R26 ;  /* 0x00000004041a8825 */ /* 0x001fca00078e021a */
[----:B------:R-:W5:Y:S01]  /*1e10*/  @!P0 LDG.E.CONSTANT R13, desc[UR12][R26.64] ;  /* 0x0000000c1a0d8981 */ /* 0x000f62000c1e9900 */
[----:B------:R-:W-:Y:S01]  /*1e20*/  UISETP.GE.AND UP0, UPT, UR4, 0x1, UPT ;  /* 0x000000010400788c */ /* 0x000fe2000bf06270 */
[----:B--2---:R-:W-:-:S04]  /*1e30*/  @!P0 IMAD.WIDE R18, R7, 0x4, R18 ;  /* 0x0000000407128825 */ /* 0x004fc800078e0212 */
[----:B------:R-:W-:Y:S01]  /*1e40*/  HFMA2 R7, -RZ, RZ, 0, 0 ;  /* 0x00000000ff077431 */ /* 0x000fe200000001ff */
[----:B------:R-:W-:Y:S02]  /*1e50*/  MOV R14, RZ ;  /* 0x000000ff000e7202 */ /* 0x000fe40000000f00 */
[----:B------:R-:W-:Y:S01]  /*1e60*/  CS2R R16, SRZ ;  /* 0x0000000000107805 */ /* 0x000fe2000001ff00 */
[----:B------:R-:W5:Y:S01]  /*1e70*/  @!P0 LDG.E R8, desc[UR12][R18.64+0x4] ;  /* 0x0000040c12088981 */ /* 0x000f62000c1e1900 */
[----:B-1----:R-:W-:Y:S02]  /*1e80*/  @!P0 IMAD R14, R4, R15, RZ ;  /* 0x0000000f040e8224 */ /* 0x002fe400078e02ff */
[----:B------:R-:W-:Y:S01]  /*1e90*/  HFMA2 R15, -RZ, RZ, 0, 0 ;  /* 0x00000000ff0f7431 */ /* 0x000fe200000001ff */
[----:B------:R-:W5:Y:S04]  /*1ea0*/  @!P0 LDG.E R7, desc[UR12][R18.64] ;  /* 0x0000000c12078981 */ /* 0x000f68000c1e1900 */
[----:B------:R0:W5:Y:S02]  /*1eb0*/  @!P0 LDG.E R9, desc[UR12][R18.64+0x8] ;  /* 0x0000080c12098981 */ /* 0x000164000c1e1900 */
[----:B0-----:R-:W-:Y:S01]  /*1ec0*/  MOV R18, RZ ;  /* 0x000000ff00127202 */ /* 0x001fe20000000f00 */
[----:B------:R-:W-:Y:S06]  /*1ed0*/  BRA.U !UP0, `(.L_x_49) ;  /* 0x0000004508147547 */ /* 0x000fec000b800000 */
[----:B------:R-:W0:Y:S01]  /*1ee0*/  LDCU UR5, c[0x0][0x3f8] ;  /* 0x00007f00ff0577ac */ /* 0x000e220008000800 */
[----:B------:R-:W-:Y:S02]  /*1ef0*/  MOV R0, 0xffffffff ;  /* 0xffffffff00007802 */ /* 0x000fe40000000f00 */
[----:B------:R-:W-:Y:S02]  /*1f00*/  CS2R R16, SRZ ;  /* 0x0000000000107805 */ /* 0x000fe4000001ff00 */
[----:B------:R-:W-:Y:S01]  /*1f10*/  LOP3.LUT R19, R3, 0x3f, RZ, 0xc0, !PT ;  /* 0x0000003f03137812 */ /* 0x000fe200078ec0ff */
[----:B------:R-:W-:Y:S01]  /*1f20*/  UIADD3 UR4, UPT, UPT, UR4, 0x3f, URZ ;  /* 0x0000003f04047890 */ /* 0x000fe2000fffe0ff */
[----:B-----5:R-:W-:Y:S02]  /*1f30*/  VIADDMNMX.U32 R21, R13, R0, 0x1f, PT ;  /* 0x0000001f0d157446 */ /* 0x020fe40003800000 */
[----:B------:R-:W-:Y:S01]  /*1f40*/  MOV R18, RZ ;  /* 0x000000ff00127202 */ /* 0x000fe20000000f00 */
[----:B------:R-:W-:Y:S01]  /*1f50*/  USHF.R.U32.HI UR4, URZ, 0x6, UR4 ;  /* 0x00000006ff047899 */ /* 0x000fe20008011604 */
[----:B------:R-:W-:-:S02]  /*1f60*/  MOV R20, RZ ;  /* 0x000000ff00147202 */ /* 0x000fc40000000f00 */
[----:B------:R-:W-:Y:S02]  /*1f70*/  MOV R15, RZ ;  /* 0x000000ff000f7202 */ /* 0x000fe40000000f00 */
[----:B------:R-:W-:Y:S02]  /*1f80*/  IADD3 R23, PT, PT, R21, 0x1, RZ ;  /* 0x0000000115177810 */ /* 0x000fe40007ffe0ff */
[----:B0-----:R-:W-:-:S07]  /*1f90*/  MOV R22, UR5 ;  /* 0x0000000500167c02 */ /* 0x001fce0008000f00 */
.L_x_166:
[----:B------:R-:W0:Y:S01]  /*1fa0*/  LDCU UR14, c[0x0][0x3f8] ;  /* 0x00007f00ff0e77ac */ /* 0x000e220008000800 */
[----:B------:R-:W-:Y:S01]  /*1fb0*/  SHF.L.U32 R24, R20, 0x6, RZ ;  /* 0x0000000614187819 */ /* 0x000fe200000006ff */
[----:B------:R-:W-:Y:S03]  /*1fc0*/  BSSY.RECONVERGENT B0, `(.L_x_50) ;  /* 0x000002c000007945 */ /* 0x000fe60003800200 */
[----:B------:R-:W-:-:S04]  /*1fd0*/  LOP3.LUT R35, R24, 0x3f, R3, 0xf8, !PT ;  /* 0x0000003f18237812 */ /* 0x000fc800078ef803 */
[----:B0-----:R-:W-:-:S13]  /*1fe0*/  ISETP.GE.AND P0, PT, R35, UR14, PT ;  /* 0x0000000e23007c0c */ /* 0x001fda000bf06270 */
[----:B------:R-:W-:Y:S05]  /*1ff0*/  @P0 BRA `(.L_x_51) ;  /* 0x0000000000a00947 */ /* 0x000fea0003800000 */
[----:B------:R-:W0:Y:S01]  /*2000*/  LDC.64 R30, c[0x0][0x380] ;  /* 0x0000e000ff1e7b82 */ /* 0x000e220000000a00 */
[----:B------:R-:W-:-:S07]  /*2010*/  LEA R25, R35, R35, 0x1 ;  /* 0x0000002323197211 */ /* 0x000fce00078e08ff */
[----:B------:R-:W1:Y:S08]  /*2020*/  LDC.64 R32, c[0x0][0x3c8] ;  /* 0x0000f200ff207b82 */ /* 0x000e700000000a00 */
[----:B------:R-:W2:Y:S08]  /*2030*/  LDC.64 R26, c[0x0][0x3d0] ;  /* 0x0000f400ff1a7b82 */ /* 0x000eb00000000a00 */
[----:B------:R-:W3:Y:S01]  /*2040*/  LDC.64 R28, c[0x0][0x3d8] ;  /* 0x0000f600ff1c7b82 */ /* 0x000ee20000000a00 */
[----:B0-----:R-:W-:-:S05]  /*2050*/  IMAD.WIDE.U32 R30, R25, 0x4, R30 ;  /* 0x00000004191e7825 */ /* 0x001fca00078e001e */
[----:B------:R-:W4:Y:S01]  /*2060*/  LDG.E R0, desc[UR12][R30.64] ;  /* 0x0000000c1e007981 */ /* 0x000f22000c1e1900 */
[----:B-1----:R-:W-:-:S03]  /*2070*/  IMAD.WIDE.U32 R32, R35, 0x4, R32 ;  /* 0x0000000423207825 */ /* 0x002fc600078e0020 */
[----:B------:R-:W5:Y:S04]  /*2080*/  LDG.E R2, desc[UR12][R30.64+0x4] ;  /* 0x0000040c1e027981 */ /* 0x000f68000c1e1900 */
[----:B------:R-:W5:Y:S01]  /*2090*/  LDG.E R34, desc[UR12][R30.64+0x8] ;  /* 0x0000080c1e227981 */ /* 0x000f62000c1e1900 */
[----:B--2---:R-:W-:-:S03]  /*20a0*/  IMAD.WIDE.U32 R26, R35, 0x4, R26 ;  /* 0x00000004231a7825 */ /* 0x004fc600078e001a */
[----:B------:R-:W2:Y:S04]  /*20b0*/  LDG.E.CONSTANT R32, desc[UR12][R32.64] ;  /* 0x0000000c20207981 */ /* 0x000ea8000c1e9900 */
[----:B------:R0:W2:Y:S01]  /*20c0*/  LDG.E.CONSTANT R26, desc[UR12][R26.64] ;  /* 0x0000000c1a1a7981 */ /* 0x0000a2000c1e9900 */
[----:B---3--:R-:W-:-:S06]  /*20d0*/  IMAD.WIDE.U32 R28, R35, 0x4, R28 ;  /* 0x00000004231c7825 */ /* 0x008fcc00078e001c */
[----:B------:R1:W3:Y:S01]  /*20e0*/  LDG.E.CONSTANT R28, desc[UR12][R28.64] ;  /* 0x0000000c1c1c7981 */ /* 0x0002e2000c1e9900 */
[----:B------:R-:W0:Y:S01]  /*20f0*/  S2UR UR10, SR_CgaCtaId ;  /* 0x00000000000a79c3 */ /* 0x000e220000008800 */
[----:B------:R-:W-:Y:S02]  /*2100*/  UMOV UR5, 0x400 ;  /* 0x0000040000057882 */ /* 0x000fe40000000000 */
[----:B------:R-:W-:Y:S02]  /*2110*/  UIADD3 UR6, UPT, UPT, UR5, 0x104, URZ ;  /* 0x0000010405067890 */ /* 0x000fe4000fffe0ff */
[----:B------:R-:W-:Y:S02]  /*2120*/  UIADD3 UR7, UPT, UPT, UR5, 0x208, URZ ;  /* 0x0000020805077890 */ /* 0x000fe4000fffe0ff */
[----:B------:R-:W-:Y:S02]  /*2130*/  UIADD3 UR8, UPT, UPT, UR5, 0x30c, URZ ;  /* 0x0000030c05087890 */ /* 0x000fe4000fffe0ff */
[----:B------:R-:W-:-:S02]  /*2140*/  UIADD3 UR9, UPT, UPT, UR5, 0x410, URZ ;  /* 0x0000041005097890 */ /* 0x000fc4000fffe0ff */
[----:B0-----:R-:W-:Y:S02]  /*2150*/  ULEA UR11, UR10, UR5, 0x18 ;  /* 0x000000050a0b7291 */ /* 0x001fe4000f8ec0ff */
[----:B------:R-:W-:Y:S02]  /*2160*/  UIADD3 UR5, UPT, UPT, UR5, 0x514, URZ ;  /* 0x0000051405057890 */ /* 0x000fe4000fffe0ff */
[----:B------:R-:W-:Y:S02]  /*2170*/  ULEA UR6, UR10, UR6, 0x18 ;  /* 0x000000060a067291 */ /* 0x000fe4000f8ec0ff */
[----:B------:R-:W-:Y:S02]  /*2180*/  ULEA UR7, UR10, UR7, 0x18 ;  /* 0x000000070a077291 */ /* 0x000fe4000f8ec0ff */
[----:B------:R-:W-:Y:S02]  /*2190*/  ULEA UR8, UR10, UR8, 0x18 ;  /* 0x000000080a087291 */ /* 0x000fe4000f8ec0ff */
[----:B------:R-:W-:Y:S01]  /*21a0*/  ULEA UR9, UR10, UR9, 0x18 ;  /* 0x000000090a097291 */ /* 0x000fe2000f8ec0ff */
[C---:B------:R-:W-:Y:S01]  /*21b0*/  LEA R25, R19.reuse, UR11, 0x2 ;  /* 0x0000000b13197c11 */ /* 0x040fe2000f8e10ff */
[----:B------:R-:W-:Y:S01]  /*21c0*/  ULEA UR5, UR10, UR5, 0x18 ;  /* 0x000000050a057291 */ /* 0x000fe2000f8ec0ff */
[----:B------:R-:W-:-:S02]  /*21d0*/  LEA R27, R19, UR6, 0x2 ;  /* 0x00000006131b7c11 */ /* 0x000fc4000f8e10ff */
[C---:B-1----:R-:W-:Y:S02]  /*21e0*/  LEA R29, R19.reuse, UR7, 0x2 ;  /* 0x00000007131d7c11 */ /* 0x042fe4000f8e10ff */
[C---:B------:R-:W-:Y:S02]  /*21f0*/  LEA R31, R19.reuse, UR8, 0x2 ;  /* 0x00000008131f7c11 */ /* 0x040fe4000f8e10ff */
[C---:B------:R-:W-:Y:S02]  /*2200*/  LEA R33, R19.reuse, UR9, 0x2 ;  /* 0x0000000913217c11 */ /* 0x040fe4000f8e10ff */
[----:B------:R-:W-:Y:S01]  /*2210*/  LEA R35, R19, UR5, 0x2 ;  /* 0x0000000513237c11 */ /* 0x000fe2000f8e10ff */
[----:B----4-:R0:W-:Y:S04]  /*2220*/  STS [R25], R0 ;  /* 0x0000000019007388 */ /* 0x0101e80000000800 */
[----:B-----5:R0:W-:Y:S04]  /*2230*/  STS [R27], R2 ;  /* 0x000000021b007388 */ /* 0x0201e80000000800 */
[----:B------:R0:W-:Y:S04]  /*2240*/  STS [R29], R34 ;  /* 0x000000221d007388 */ /* 0x0001e80000000800 */
[----:B--2---:R0:W-:Y:S04]  /*2250*/  STS [R31], R32 ;  /* 0x000000201f007388 */ /* 0x0041e80000000800 */
[----:B------:R0:W-:Y:S04]  /*2260*/  STS [R33], R26 ;  /* 0x0000001a21007388 */ /* 0x0001e80000000800 */
[----:B---3--:R0:W-:Y:S02]  /*2270*/  STS [R35], R28 ;  /* 0x0000001c23007388 */ /* 0x0081e40000000800 */
.L_x_51:
[----:B------:R-:W-:Y:S05]  /*2280*/  BSYNC.RECONVERGENT B0 ;  /* 0x0000000000007941 */ /* 0x000fea0003800200 */
.L_x_50:
[----:B0-----:R-:W-:Y:S01]  /*2290*/  VIMNMX R0, PT, PT, R4, R24, !PT ;  /* 0x0000001804007248 */ /* 0x001fe20007fe0100 */
[----:B------:R-:W-:Y:S01]  /*22a0*/  BAR.SYNC.DEFER_BLOCKING 0x0 ;  /* 0x0000000000007b1d */ /* 0x000fe20000010000 */
[----:B------:R-:W-:Y:S02]  /*22b0*/  IADD3 R20, PT, PT, R20, 0x1, RZ ;  /* 0x0000000114147810 */ /* 0x000fe40007ffe0ff */
[----:B------:R-:W-:Y:S02]  /*22c0*/  ISETP.GE.AND P0, PT, R0, UR14, PT ;  /* 0x0000000e00007c0c */ /* 0x000fe4000bf06270 */
[----:B------:R-:W-:Y:S01]  /*22d0*/  VIMNMX R0, PT, PT, R22, 0x40, PT ;  /* 0x0000004016007848 */ /* 0x000fe20003fe0100 */
[----:B------:R-:W-:Y:S01]  /*22e0*/  BSSY.RECONVERGENT B1, `(.L_x_52) ;  /* 0x0000401000017945 */ /* 0x000fe20003800200 */
[----:B------:R-:W-:Y:S02]  /*22f0*/  ISETP.NE.AND P1, PT, R20, UR4, PT ;  /* 0x0000000414007c0c */ /* 0x000fe4000bf25270 */
[----:B------:R-:W-:-:S07]  /*2300*/  VIMNMX R0, PT, PT, R0, 0x1, !PT ;  /* 0x0000000100007848 */ /* 0x000fce0007fe0100 */
[----:B------:R-:W-:Y:S05]  /*2310*/  @P0 BRA `(.L_x_53) ;  /* 0x0000003c00f40947 */ /* 0x000fea0003800000 */
[----:B------:R-:W-:Y:S01]  /*2320*/  ISETP.GE.AND P0, PT, R22, 0x4, PT ;  /* 0x000000041600780c */ /* 0x000fe20003f06270 */
[----:B------:R-:W-:Y:S01]  /*2330*/  HFMA2 R27, -RZ, RZ, 0, 0 ;  /* 0x00000000ff1b7431 */ /* 0x000fe200000001ff */
[----:B------:R-:W-:-:S11]  /*2340*/  LOP3.LUT R25, R0, 0x3, RZ, 0xc0, !PT ;  /* 0x0000000300197812 */ /* 0x000fd600078ec0ff */
[----:B------:R-:W-:Y:S05]  /*2350*/  @!P0 BRA `(.L_x_54) ;  /* 0x0000002400108947 */ /* 0x000fea0003800000 */
[----:B------:R-:W-:Y:S02]  /*2360*/  LOP3.LUT R27, R0, 0x7c, RZ, 0xc0, !PT ;  /* 0x0000007c001b7812 */ /* 0x000fe400078ec0ff */
[----:B------:R-:W-:-:S07]  /*2370*/  MOV R26, RZ ;  /* 0x000000ff001a7202 */ /* 0x000fce0000000f00 */
.L_x_119:
[----:B------:R-:W0:Y:S01]  /*2380*/  S2UR UR6, SR_CgaCtaId ;  /* 0x00000000000679c3 */ /* 0x000e220000008800 */
[----:B------:R-:W-:Y:S01]  /*2390*/  IADD3 R29, PT, PT, R24, R26, RZ ;  /* 0x0000001a181d7210 */ /* 0x000fe20007ffe0ff */
[----:B------:R-:W-:Y:S01]  /*23a0*/  UMOV UR5, 0x400 ;  /* 0x0000040000057882 */ /* 0x000fe20000000000 */
[----:B------:R-:W-:Y:S01]  /*23b0*/  BSSY.RECONVERGENT B2, `(.L_x_55) ;  /* 0x000009e000027945 */ /* 0x000fe20003800200 */
[----:B------:R-:W-:Y:S01]  /*23c0*/  UIADD3 UR7, UPT, UPT, UR5, 0x104, URZ ;  /* 0x0000010405077890 */ /* 0x000fe2000fffe0ff */
[----:B------:R-:W-:Y:S01]  /*23d0*/  ISETP.NE.AND P0, PT, R29, R4, PT ;  /* 0x000000041d00720c */ /* 0x000fe20003f05270 */
[----:B------:R-:W-:Y:S02]  /*23e0*/  UIADD3 UR8, UPT, UPT, UR5, 0x208, URZ ;  /* 0x0000020805087890 */ /* 0x000fe4000fffe0ff */
[----:B------:R-:W-:Y:S02]  /*23f0*/  UIADD3 UR9, UPT, UPT, UR5, 0x30c, URZ ;  /* 0x0000030c05097890 */ /* 0x000fe4000fffe0ff */
[----:B------:R-:W-:-:S02]  /*2400*/  UIADD3 UR10, UPT, UPT, UR5, 0x410, URZ ;  /* 0x00000410050a7890 */ /* 0x000fc4000fffe0ff */
[----:B0-----:R-:W-:Y:S02]  /*2410*/  ULEA UR11, UR6, UR5, 0x18 ;  /* 0x00000005060b7291 */ /* 0x001fe4000f8ec0ff */
[----:B------:R-:W-:Y:S02]  /*2420*/  UIADD3 UR5, UPT, UPT, UR5, 0x514, URZ ;  /* 0x0000051405057890 */ /* 0x000fe4000fffe0ff */
[----:B------:R-:W-:Y:S02]  /*2430*/  ULEA UR7, UR6, UR7, 0x18 ;  /* 0x0000000706077291 */ /* 0x000fe4000f8ec0ff */
[----:B------:R-:W-:Y:S01]  /*2440*/  ULEA UR8, UR6, UR8, 0x18 ;  /* 0x0000000806087291 */ /* 0x000fe2000f8ec0ff */
[C---:B------:R-:W-:Y:S01]  /*2450*/  LEA R28, R26.reuse, UR11, 0x2 ;  /* 0x0000000b1a1c7c11 */ /* 0x040fe2000f8e10ff */
[----:B------:R-:W-:Y:S02]  /*2460*/  ULEA UR9, UR6, UR9, 0x18 ;  /* 0x0000000906097291 */ /* 0x000fe4000f8ec0ff */
[----:B------:R-:W-:Y:S01]  /*2470*/  ULEA UR10, UR6, UR10, 0x18 ;  /* 0x0000000a060a7291 */ /* 0x000fe2000f8ec0ff */
[C---:B------:R-:W-:Y:S01]  /*2480*/  LEA R30, R26.reuse, UR7, 0x2 ;  /* 0x000000071a1e7c11 */ /* 0x040fe2000f8e10ff */
[----:B------:R-:W-:Y:S01]  /*2490*/  ULEA UR5, UR6, UR5, 0x18 ;  /* 0x0000000506057291 */ /* 0x000fe2000f8ec0ff */
[----:B------:R-:W-:-:S02]  /*24a0*/  LEA R31, R26, UR8, 0x2 ;  /* 0x000000081a1f7c11 */ /* 0x000fc4000f8e10ff */
[C---:B------:R-:W-:Y:S02]  /*24b0*/  LEA R32, R26.reuse, UR9, 0x2 ;  /* 0x000000091a207c11 */ /* 0x040fe4000f8e10ff */
[C---:B------:R-:W-:Y:S02]  /*24c0*/  LEA R33, R26.reuse, UR10, 0x2 ;  /* 0x0000000a1a217c11 */ /* 0x040fe4000f8e10ff */
[C---:B------:R-:W-:Y:S02]  /*24d0*/  LEA R34, R26.reuse, UR5, 0x2 ;  /* 0x000000051a227c11 */ /* 0x040fe4000f8e10ff */
[----:B------:R-:W-:-:S04]  /*24e0*/  IADD3 R26, PT, PT, R26, 0x4, RZ ;  /* 0x000000041a1a7810 */ /* 0x000fc80007ffe0ff */
[----:B------:R-:W-:Y:S01]  /*24f0*/  ISETP.NE.AND P2, PT, R26, R27, PT ;  /* 0x0000001b1a00720c */ /* 0x000fe20003f45270 */
[----:B------:R-:W-:-:S12]  /*2500*/  @!P0 BRA `(.L_x_56) ;  /* 0x0000000800208947 */ /* 0x000fd80003800000 */
[----:B------:R-:W0:Y:S04]  /*2510*/  LDS R41, [R30] ;  /* 0x000000001e297984 */ /* 0x000e280000000800 */
[----:B------:R-:W1:Y:S04]  /*2520*/  LDS R40, [R28] ;  /* 0x000000001c287984 */ /* 0x000e680000000800 */
[----:B------:R-:W2:Y:S01]  /*2530*/  LDS R36, [R31] ;  /* 0x000000001f247984 */ /* 0x000ea20000000800 */
[----:B0-----:R-:W-:Y:S01]  /*2540*/  FADD R41, R41, -R8 ;  /* 0x8000000829297221 */ /* 0x001fe20000000000 */
[----:B-1----:R-:W-:-:S03]  /*2550*/  FADD R40, R40, -R7 ;  /* 0x8000000728287221 */ /* 0x002fc60000000000 */
[----:B------:R-:W-:Y:S01]  /*2560*/  FMUL R35, R41, R41 ;  /* 0x0000002929237220 */ /* 0x000fe20000400000 */
[----:B--2---:R-:W-:-:S03]  /*2570*/  FADD R36, R36, -R9 ;  /* 0x8000000924247221 */ /* 0x004fc60000000000 */
[----:B------:R-:W-:-:S04]  /*2580*/  FFMA R35, R40, R40, R35 ;  /* 0x0000002828237223 */ /* 0x000fc80000000023 */
[----:B------:R-:W-:-:S05]  /*2590*/  FFMA R35, R36, R36, R35 ;  /* 0x0000002424237223 */ /* 0x000fca0000000023 */
[----:B------:R-:W-:-:S04]  /*25a0*/  FSETP.GTU.AND P0, PT, R35, 9.9999999747524270788e-07, PT ;  /* 0x358637bd2300780b */ /* 0x000fc80003f0c000 */
[----:B------:R-:W-:-:S13]  /*25b0*/  FSETP.GE.OR P0, PT, R35, 144, !P0 ;  /* 0x431000002300780b */ /* 0x000fda0004706400 */
[----:B------:R-:W-:Y:S05]  /*25c0*/  @P0 BRA `(.L_x_56) ;  /* 0x0000000400f00947 */ /* 0x000fea0003800000 */
[----:B------:R-:W-:-:S13]  /*25d0*/  ISETP.GE.AND P0, PT, R13, 0x1, PT ;  /* 0x000000010d00780c */ /* 0x000fda0003f06270 */
[----:B------:R-:W-:Y:S05]  /*25e0*/  @!P0 BRA `(.L_x_57) ;  /* 0x0000000000788947 */ /* 0x000fea0003800000 */
[----:B------:R-:W0:Y:S01]  /*25f0*/  LDC.64 R42, c[0x0][0x3e8] ;  /* 0x0000fa00ff2a7b82 */ /* 0x000e220000000a00 */
[----:B------:R-:W-:Y:S02]  /*2600*/  IADD3 R44, PT, PT, -R21, RZ, RZ ;  /* 0x000000ff152c7210 */ /* 0x000fe40007ffe1ff */
[----:B------:R-:W-:Y:S02]  /*2610*/  MOV R0, RZ ;  /* 0x000000ff00007202 */ /* 0x000fe40000000f00 */
[----:B------:R-:W-:-:S07]  /*2620*/  MOV R37, R14 ;  /* 0x0000000e00257202 */ /* 0x000fce0000000f00 */
.L_x_58:
[----:B0-----:R-:W-:-:S05]  /*2630*/  IMAD.WIDE R38, R37, 0x4, R42 ;  /* 0x0000000425267825 */ /* 0x001fca00078e022a */
[----:B------:R-:W2:Y:S02]  /*2640*/  LDG.E.CONSTANT R2, desc[UR12][R38.64] ;  /* 0x0000000c26027981 */ /* 0x000ea4000c1e9900 */
[----:B--2---:R-:W-:-:S13]  /*2650*/  ISETP.NE.AND P0, PT, R2, R29, PT ;  /* 0x0000001d0200720c */ /* 0x004fda0003f05270 */
[----:B------:R-:W-:Y:S05]  /*2660*/  @!P0 BRA `(.L_x_56) ;  /* 0x0000000400c88947 */ /* 0x000fea0003800000 */
[----:B------:R-:W-:-:S13]  /*2670*/  ISETP.NE.AND P0, PT, R44, RZ, PT ;  /* 0x000000ff2c00720c */ /* 0x000fda0003f05270 */
[----:B------:R-:W-:Y:S05]  /*2680*/  @!P0 BRA `(.L_x_57) ;  /* 0x0000000000508947 */ /* 0x000fea0003800000 */
[----:B------:R-:W2:Y:S02]  /*2690*/  LDG.E.CONSTANT R2, desc[UR12][R38.64+0x4] ;  /* 0x0000040c26027981 */ /* 0x000ea4000c1e9900 */
[----:B--2---:R-:W-:-:S13]  /*26a0*/  ISETP.NE.AND P0, PT, R2, R29, PT ;  /* 0x0000001d0200720c */ /* 0x004fda0003f05270 */
[----:B------:R-:W-:Y:S05]  /*26b0*/  @!P0 BRA `(.L_x_56) ;  /* 0x0000000400b48947 */ /* 0x000fea0003800000 */
[----:B------:R-:W-:-:S04]  /*26c0*/  IADD3 R2, PT, PT, R0, 0x1, RZ ;  /* 0x0000000100027810 */ /* 0x000fc80007ffe0ff */
[----:B------:R-:W-:-:S13]  /*26d0*/  ISETP.NE.AND P0, PT, R2, R21, PT ;  /* 0x000000150200720c */ /* 0x000fda0003f05270 */
        /* <DEDUP_REMOVED lines=10> */
[----:B------:R-:W-:Y:S02]  /*2780*/  IADD3 R0, PT, PT, R0, 0x4, RZ ;  /* 0x0000000400007810 */ /* 0x000fe40007ffe0ff */
[----:B------:R-:W-:Y:S02]  /*2790*/  IADD3 R44, PT, PT, R44, 0x4, RZ ;  /* 0x000000042c2c7810 */ /* 0x000fe40007ffe0ff */
[----:B------:R-:W-:Y:S02]  /*27a0*/  ISETP.NE.AND P0, PT, R0, R23, PT ;  /* 0x000000170000720c */ /* 0x000fe40003f05270 */
[----:B------:R-:W-:-:S11]  /*27b0*/  IADD3 R37, PT, PT, R37, 0x4, RZ ;  /* 0x0000000425257810 */ /* 0x000fd60007ffe0ff */
[----:B------:R-:W-:Y:S05]  /*27c0*/  @P0 BRA `(.L_x_58) ;  /* 0xfffffffc00980947 */ /* 0x000fea000383ffff */
.L_x_57:
[----:B------:R-:W0:Y:S01]  /*27d0*/  LDS R0, [R33] ;  /* 0x0000000021007984 */ /* 0x000e220000000800 */
[----:B------:R-:W-:Y:S03]  /*27e0*/  BSSY.RECONVERGENT B0, `(.L_x_59) ;  /* 0x0000011000007945 */ /* 0x000fe60003800200 */
[----:B------:R-:W1:Y:S01]  /*27f0*/  LDS R37, [R32] ;  /* 0x0000000020257984 */ /* 0x000e620000000800 */
[----:B0-----:R-:W-:-:S04]  /*2800*/  FMUL R2, R0, R11 ;  /* 0x0000000b00027220 */ /* 0x001fc80000400000 */
[----:B------:R0:W2:Y:S01]  /*2810*/  MUFU.RSQ R39, R2 ;  /* 0x0000000200277308 */ /* 0x0000a20000001400 */
[----:B------:R-:W-:Y:S01]  /*2820*/  IADD3 R0, PT, PT, R2, -0xd000000, RZ ;  /* 0xf300000002007810 */ /* 0x000fe20007ffe0ff */
[----:B-1----:R-:W-:-:S03]  /*2830*/  FADD R37, R37, R10 ;  /* 0x0000000a25257221 */ /* 0x002fc60000000000 */
[----:B------:R-:W-:Y:S01]  /*2840*/  ISETP.GT.U32.AND P0, PT, R0, 0x727fffff, PT ;  /* 0x727fffff0000780c */ /* 0x000fe20003f04070 */
[----:B------:R-:W-:-:S12]  /*2850*/  FMUL R37, R37, 0.5 ;  /* 0x3f00000025257820 */ /* 0x000fd80000400000 */
[----:B0-2---:R-:W-:Y:S05]  /*2860*/  @!P0 BRA `(.L_x_60) ;  /* 0x0000000000108947 */ /* 0x005fea0003800000 */
[----:B------:R-:W-:-:S07]  /*2870*/  MOV R0, 0x2890 ;  /* 0x0000289000007802 */ /* 0x000fce0000000f00 */
[----:B------:R-:W-:Y:S05]  /*2880*/  CALL.REL.NOINC `($__internal_1_$__cuda_sm20_sqrt_rn_f32_slowpath) ;  /* 0x0000004c00f87944 */ /* 0x000fea0003c00000 */
[----:B------:R-:W-:Y:S01]  /*2890*/  MOV R38, R47 ;  /* 0x0000002f00267202 */ /* 0x000fe20000000f00 */
[----:B------:R-:W-:Y:S06]  /*28a0*/  BRA `(.L_x_61) ;  /* 0x0000000000107947 */ /* 0x000fec0003800000 */
.L_x_60:
[----:B------:R-:W-:Y:S01]  /*28b0*/  FMUL.FTZ R38, R2, R39 ;  /* 0x0000002702267220 */ /* 0x000fe20000410000 */
[----:B------:R-:W-:-:S03]  /*28c0*/  FMUL.FTZ R0, R39, 0.5 ;  /* 0x3f00000027007820 */ /* 0x000fc60000410000 */
[----:B------:R-:W-:-:S04]  /*28d0*/  FFMA R39, -R38, R38, R2 ;  /* 0x0000002626277223 */ /* 0x000fc80000000102 */
[----:B------:R-:W-:-:S07]  /*28e0*/  FFMA R38, R39, R0, R38 ;  /* 0x0000000027267223 */ /* 0x000fce0000000026 */
.L_x_61:
[----:B------:R-:W-:Y:S05]  /*28f0*/  BSYNC.RECONVERGENT B0 ;  /* 0x0000000000007941 */ /* 0x000fea0003800200 */
.L_x_59:
[----:B------:R-:W-:Y:S01]  /*2900*/  FADD R43, R35, 0.0099999997764825820923 ;  /* 0x3c23d70a232b7421 */ /* 0x000fe20000000000 */
[----:B------:R-:W-:Y:S01]  /*2910*/  FMUL R37, R37, R37 ;  /* 0x0000002525257220 */ /* 0x000fe20000400000 */
[----:B------:R-:W-:Y:S03]  /*2920*/  BSSY.RECONVERGENT B3, `(.L_x_62) ;  /* 0x0000010000037945 */ /* 0x000fe60003800200 */
[----:B------:R-:W-:-:S04]  /*2930*/  IADD3 R0, PT, PT, R43, 0x1800000, RZ ;  /* 0x018000002b007810 */ /* 0x000fc80007ffe0ff */
[----:B------:R-:W-:-:S04]  /*2940*/  LOP3.LUT R0, R0, 0x7f800000, RZ, 0xc0, !PT ;  /* 0x7f80000000007812 */ /* 0x000fc800078ec0ff */
[----:B------:R-:W-:Y:S01]  /*2950*/  ISETP.GT.U32.AND P0, PT, R0, 0x1ffffff, PT ;  /* 0x01ffffff0000780c */ /* 0x000fe20003f04070 */
[----:B------:R-:W-:-:S04]  /*2960*/  FMUL R0, R37, R37 ;  /* 0x0000002525007220 */ /* 0x000fc80000400000 */
[----:B------:R-:W-:-:S08]  /*2970*/  FMUL R37, R37, R0 ;  /* 0x0000000025257220 */ /* 0x000fd00000400000 */
[----:B------:R-:W-:Y:S05]  /*2980*/  @P0 BRA `(.L_x_63) ;  /* 0x0000000000140947 */ /* 0x000fea0003800000 */
[----:B------:R-:W-:Y:S02]  /*2990*/  MOV R0, R43 ;  /* 0x0000002b00007202 */ /* 0x000fe40000000f00 */
[----:B------:R-:W-:-:S07]  /*29a0*/  MOV R2, 0x29c0 ;  /* 0x000029c000027802 */ /* 0x000fce0000000f00 */
[----:B------:R-:W-:Y:S05]  /*29b0*/  CALL.REL.NOINC `($__internal_0_$__cuda_sm20_rcp_rn_f32_slowpath) ;  /* 0x0000004800d87944 */ /* 0x000fea0003c00000 */
[----:B------:R-:W-:Y:S01]  /*29c0*/  MOV R42, R45 ;  /* 0x0000002d002a7202 */ /* 0x000fe20000000f00 */
[----:B------:R-:W-:Y:S06]  /*29d0*/  BRA `(.L_x_64) ;  /* 0x0000000000107947 */ /* 0x000fec0003800000 */
.L_x_63:
[----:B------:R-:W0:Y:S02]  /*29e0*/  MUFU.RCP R42, R43 ;  /* 0x0000002b002a7308 */ /* 0x000e240000001000 */
[----:B0-----:R-:W-:-:S04]  /*29f0*/  FFMA R0, R43, R42, -1 ;  /* 0xbf8000002b007423 */ /* 0x001fc8000000002a */
[----:B------:R-:W-:-:S04]  /*2a00*/  FADD.FTZ R39, -R0, -RZ ;  /* 0x800000ff00277221 */ /* 0x000fc80000010100 */
[----:B------:R-:W-:-:S07]  /*2a10*/  FFMA R42, R42, R39, R42 ;  /* 0x000000272a2a7223 */ /* 0x000fce000000002a */
.L_x_64:
[----:B------:R-:W-:Y:S05]  /*2a20*/  BSYNC.RECONVERGENT B3 ;  /* 0x0000000000037941 */ /* 0x000fea0003800200 */
.L_x_62:
[-C--:B------:R-:W-:Y:S01]  /*2a30*/  FMUL R39, R42, R42.reuse ;  /* 0x0000002a2a277220 */ /* 0x080fe20000400000 */
[----:B------:R-:W-:Y:S01]  /*2a40*/  IADD3 R2, PT, PT, R35, -0xd000000, RZ ;  /* 0xf300000023027810 */ /* 0x000fe20007ffe0ff */
[----:B------:R0:W1:Y:S01]  /*2a50*/  MUFU.RSQ R44, R35 ;  /* 0x00000023002c7308 */ /* 0x0000620000001400 */
[----:B------:R-:W-:Y:S01]  /*2a60*/  BSSY.RECONVERGENT B0, `(.L_x_65) ;  /* 0x0000014000007945 */ /* 0x000fe20003800200 */
[----:B------:R-:W-:Y:S01]  /*2a70*/  FMUL R0, R39, R42 ;  /* 0x0000002a27007220 */ /* 0x000fe20000400000 */
[----:B------:R-:W-:-:S03]  /*2a80*/  ISETP.GT.U32.AND P0, PT, R2, 0x727fffff, PT ;  /* 0x727fffff0200780c */ /* 0x000fc60003f04070 */
[----:B------:R-:W-:Y:S01]  /*2a90*/  FMUL R0, R37, R0 ;  /* 0x0000000025007220 */ /* 0x000fe20000400000 */
[----:B------:R-:W-:-:S03]  /*2aa0*/  FMUL R37, R38, 24 ;  /* 0x41c0000026257820 */ /* 0x000fc60000400000 */
[----:B------:R-:W-:-:S04]  /*2ab0*/  FADD R39, R0, R0 ;  /* 0x0000000000277221 */ /* 0x000fc80000000000 */
[----:B------:R-:W-:Y:S01]  /*2ac0*/  FFMA R2, R0, R39, -R0 ;  /* 0x0000002700027223 */ /* 0x000fe20000000800 */
[----:B------:R-:W-:-:S03]  /*2ad0*/  FMUL R39, R38, 4 ;  /* 0x4080000026277820 */ /* 0x000fc60000400000 */
[----:B------:R-:W-:Y:S01]  /*2ae0*/  FMUL R37, R37, R2 ;  /* 0x0000000225257220 */ /* 0x000fe20000400000 */
[C---:B------:R-:W-:Y:S01]  /*2af0*/  FMUL R38, R0.reuse, R39 ;  /* 0x0000002700267220 */ /* 0x040fe20000400000 */
[----:B------:R-:W-:Y:S01]  /*2b00*/  FADD R39, R0, -1 ;  /* 0xbf80000000277421 */ /* 0x000fe20000000000 */
[----:B01----:R-:W-:Y:S06]  /*2b10*/  @!P0 BRA `(.L_x_66) ;  /* 0x0000000000108947 */ /* 0x003fec0003800000 */
[----:B------:R-:W-:Y:S02]  /*2b20*/  MOV R2, R35 ;  /* 0x0000002300027202 */ /* 0x000fe40000000f00 */
[----:B------:R-:W-:-:S07]  /*2b30*/  MOV R0, 0x2b50 ;  /* 0x00002b5000007802 */ /* 0x000fce0000000f00 */
[----:B------:R-:W-:Y:S05]  /*2b40*/  CALL.REL.NOINC `($__internal_1_$__cuda_sm20_sqrt_rn_f32_slowpath) ;  /* 0x0000004c00487944 */ /* 0x000fea0003c00000 */
[----:B------:R-:W-:Y:S05]  /*2b50*/  BRA `(.L_x_67) ;  /* 0x0000000000107947 */ /* 0x000fea0003800000 */
.L_x_66:
[----:B------:R-:W-:Y:S01]  /*2b60*/  FMUL.FTZ R0, R35, R44 ;  /* 0x0000002c23007220 */ /* 0x000fe20000410000 */
[----:B------:R-:W-:-:S03]  /*2b70*/  FMUL.FTZ R47, R44, 0.5 ;  /* 0x3f0000002c2f7820 */ /* 0x000fc60000410000 */
[----:B------:R-:W-:-:S04]  /*2b80*/  FFMA R35, -R0, R0, R35 ;  /* 0x0000000000237223 */ /* 0x000fc80000000123 */
[----:B------:R-:W-:-:S07]  /*2b90*/  FFMA R47, R35, R47, R0 ;  /* 0x0000002f232f7223 */ /* 0x000fce0000000000 */
.L_x_67:
[----:B------:R-:W-:Y:S05]  /*2ba0*/  BSYNC.RECONVERGENT B0 ;  /* 0x0000000000007941 */ /* 0x000fea0003800200 */
.L_x_65:
[----:B------:R-:W-:Y:S01]  /*2bb0*/  FADD R2, R47, 0.10000000149011611938 ;  /* 0x3dcccccd2f027421 */ /* 0x000fe20000000000 */
[----:B------:R-:W-:Y:S04]  /*2bc0*/  BSSY.RECONVERGENT B3, `(.L_x_68) ;  /* 0x000000d000037945 */ /* 0x000fe80003800200 */
[----:B------:R-:W-:-:S04]  /*2bd0*/  IADD3 R0, PT, PT, R2, 0x1800000, RZ ;  /* 0x0180000002007810 */ /* 0x000fc80007ffe0ff */
[----:B------:R-:W-:-:S04]  /*2be0*/  LOP3.LUT R0, R0, 0x7f800000, RZ, 0xc0, !PT ;  /* 0x7f80000000007812 */ /* 0x000fc800078ec0ff */
[----:B------:R-:W-:-:S13]  /*2bf0*/  ISETP.GT.U32.AND P0, PT, R0, 0x1ffffff, PT ;  /* 0x01ffffff0000780c */ /* 0x000fda0003f04070 */
[----:B------:R-:W-:Y:S05]  /*2c00*/  @P0 BRA `(.L_x_69) ;  /* 0x0000000000100947 */ /* 0x000fea0003800000 */
[----:B------:R-:W-:Y:S02]  /*2c10*/  MOV R0, R2 ;  /* 0x0000000200007202 */ /* 0x000fe40000000f00 */
[----:B------:R-:W-:-:S07]  /*2c20*/  MOV R2, 0x2c40 ;  /* 0x00002c4000027802 */ /* 0x000fce0000000f00 */
[----:B------:R-:W-:Y:S05]  /*2c30*/  CALL.REL.NOINC `($__internal_0_$__cuda_sm20_rcp_rn_f32_slowpath) ;  /* 0x0000004800387944 */ /* 0x000fea0003c00000 */
[----:B------:R-:W-:Y:S05]  /*2c40*/  BRA `(.L_x_70) ;  /* 0x0000000000107947 */ /* 0x000fea0003800000 */
.L_x_69:
[----:B------:R-:W0:Y:S02]  /*2c50*/  MUFU.RCP R45, R2 ;  /* 0x00000002002d7308 */ /* 0x000e240000001000 */
[----:B0-----:R-:W-:-:S04]  /*2c60*/  FFMA R0, R2, R45, -1 ;  /* 0xbf80000002007423 */ /* 0x001fc8000000002d */
[----:B------:R-:W-:-:S04]  /*2c70*/  FADD.FTZ R0, -R0, -RZ ;  /* 0x800000ff00007221 */ /* 0x000fc80000010100 */
[----:B------:R-:W-:-:S07]  /*2c80*/  FFMA R45, R45, R0, R45 ;  /* 0x000000002d2d7223 */ /* 0x000fce000000002d */
.L_x_70:
[----:B------:R-:W-:Y:S05]  /*2c90*/  BSYNC.RECONVERGENT B3 ;  /* 0x0000000000037941 */ /* 0x000fea0003800200 */
.L_x_68:
[----:B------:R-:W0:Y:S02]  /*2ca0*/  LDS R35, [R34] ;  /* 0x0000000022237984 */ /* 0x000e240000000800 */
[----:B0-----:R-:W-:-:S04]  /*2cb0*/  FMUL R35, R35, R12 ;  /* 0x0000000c23237220 */ /* 0x001fc80000400000 */
[----:B------:R-:W-:-:S04]  /*2cc0*/  FMUL.D4 R0, R35, 332.0635986328125 ;  /* 0x43a6082423007820 */ /* 0x000fc80000200000 */
[----:B------:R-:W-:-:S04]  /*2cd0*/  FMUL R0, R0, R45 ;  /* 0x0000002d00007220 */ /* 0x000fc80000400000 */
[----:B------:R-:W-:-:S04]  /*2ce0*/  FMUL R35, R0, R45 ;  /* 0x0000002d00237220 */ /* 0x000fc80000400000 */
[--C-:B------:R-:W-:Y:S01]  /*2cf0*/  FADD R0, R35, R35.reuse ;  /* 0x0000002323007221 */ /* 0x100fe20000000000 */
[----:B------:R-:W-:-:S03]  /*2d00*/  FFMA R39, R38, R39, R35 ;  /* 0x0000002726277223 */ /* 0x000fc60000000023 */
[----:B------:R-:W-:Y:S01]  /*2d10*/  FMUL R0, R0, R45 ;  /* 0x0000002d00007220 */ /* 0x000fe20000400000 */
[----:B------:R-:W-:-:S03]  /*2d20*/  FFMA R18, R39, 0.5, R18 ;  /* 0x3f00000027127823 */ /* 0x000fc60000000012 */
[----:B------:R-:W-:-:S05]  /*2d30*/  FFMA R0, R37, R42, R0 ;  /* 0x0000002a25007223 */ /* 0x000fca0000000000 */
[----:B------:R-:W-:-:S04]  /*2d40*/  FMNMX R0, R0, -300, !PT ;  /* 0xc396000000007809 */ /* 0x000fc80007800000 */
[----:B------:R-:W-:-:S05]  /*2d50*/  FMNMX R0, R0, 300, PT ;  /* 0x4396000000007809 */ /* 0x000fca0003800000 */
[-C--:B------:R-:W-:Y:S01]  /*2d60*/  FFMA R15, R40, R0.reuse, R15 ;  /* 0x00000000280f7223 */ /* 0x080fe2000000000f */
[-C--:B------:R-:W-:Y:S01]  /*2d70*/  FFMA R16, R41, R0.reuse, R16 ;  /* 0x0000000029107223 */ /* 0x080fe20000000010 */
[----:B------:R-:W-:-:S07]  /*2d80*/  FFMA R17, R36, R0, R17 ;  /* 0x0000000024117223 */ /* 0x000fce0000000011 */
.L_x_56:
[----:B------:R-:W-:Y:S05]  /*2d90*/  BSYNC.RECONVERGENT B2 ;  /* 0x0000000000027941 */ /* 0x000fea0003800200 */
.L_x_55:
[----:B------:R-:W-:Y:S01]  /*2da0*/  IADD3 R39, PT, PT, R29, 0x1, RZ ;  /* 0x000000011d277810 */ /* 0x000fe20007ffe0ff */
[----:B------:R-:W-:Y:S03]  /*2db0*/  BSSY.RECONVERGENT B2, `(.L_x_71) ;  /* 0x0000088000027945 */ /* 0x000fe60003800200 */
[----:B------:R-:W-:-:S13]  /*2dc0*/  ISETP.NE.AND P0, PT, R39, R4, PT ;  /* 0x000000042700720c */ /* 0x000fda0003f05270 */
[----:B------:R-:W-:Y:S05]  /*2dd0*/  @!P0 BRA `(.L_x_72) ;  /* 0x0000000800148947 */ /* 0x000fea0003800000 */
[----:B------:R-:W0:Y:S04]  /*2de0*/  LDS R35, [R30+0x4] ;  /* 0x000004001e237984 */ /* 0x000e280000000800 */
[----:B------:R-:W1:Y:S04]  /*2df0*/  LDS R36, [R28+0x4] ;  /* 0x000004001c247984 */ /* 0x000e680000000800 */
[----:B------:R-:W2:Y:S01]  /*2e00*/  LDS R38, [R31+0x4] ;  /* 0x000004001f267984 */ /* 0x000ea20000000800 */
        /* <DEDUP_REMOVED lines=12> */
[----:B------:R-:W-:-:S07]  /*2ed0*/  HFMA2 R0, -RZ, RZ, 0, 0 ;  /* 0x00000000ff007431 */ /* 0x000fce00000001ff */
.L_x_74:
[----:B------:R-:W-:-:S05]  /*2ee0*/  IADD3 R43, PT, PT, R0, R14, RZ ;  /* 0x0000000e002b7210 */ /* 0x000fca0007ffe0ff */
[----:B0-----:R-:W-:-:S05]  /*2ef0*/  IMAD.WIDE R42, R43, 0x4, R40 ;  /* 0x000000042b2a7825 */ /* 0x001fca00078e0228 */
[----:B------:R-:W2:Y:S02]  /*2f00*/  LDG.E.CONSTANT R2, desc[UR12][R42.64] ;  /* 0x0000000c2a027981 */ /* 0x000ea4000c1e9900 */
[----:B--2---:R-:W-:-:S13]  /*2f10*/  ISETP.NE.AND P0, PT, R2, R39, PT ;  /* 0x000000270200720c */ /* 0x004fda0003f05270 */
[----:B------:R-:W-:Y:S05]  /*2f20*/  @!P0 BRA `(.L_x_72) ;  /* 0x0000000400c08947 */ /* 0x000fea0003800000 */
        /* <DEDUP_REMOVED lines=19> */
[----:B------:R-:W-:Y:S05]  /*3060*/  @P0 BRA `(.L_x_74) ;  /* 0xfffffffc009c0947 */ /* 0x000fea000383ffff */
.L_x_73:
[----:B------:R-:W0:Y:S01]  /*3070*/  LDS R0, [R33+0x4] ;  /* 0x0000040021007984 */ /* 0x000e220000000800 */
[----:B------:R-:W-:Y:S03]  /*3080*/  BSSY.RECONVERGENT B0, `(.L_x_75) ;  /* 0x0000011000007945 */ /* 0x000fe60003800200 */
[----:B------:R-:W1:Y:S01]  /*3090*/  LDS R39, [R32+0x4] ;  /* 0x0000040020277984 */ /* 0x000e620000000800 */
        /* <DEDUP_REMOVED lines=11> */
.L_x_76:
[----:B------:R-:W-:Y:S01]  /*3150*/  FMUL.FTZ R40, R2, R41 ;  /* 0x0000002902287220 */ /* 0x000fe20000410000 */
[----:B------:R-:W-:-:S03]  /*3160*/  FMUL.FTZ R0, R41, 0.5 ;  /* 0x3f00000029007820 */ /* 0x000fc60000410000 */
[----:B------:R-:W-:-:S04]  /*3170*/  FFMA R41, -R40, R40, R2 ;  /* 0x0000002828297223 */ /* 0x000fc80000000102 */
[----:B------:R-:W-:-:S07]  /*3180*/  FFMA R40, R41, R0, R40 ;  /* 0x0000000029287223 */ /* 0x000fce0000000028 */
.L_x_77:
[----:B------:R-:W-:Y:S05]  /*3190*/  BSYNC.RECONVERGENT B0 ;  /* 0x0000000000007941 */ /* 0x000fea0003800200 */
.L_x_75:
        /* <DEDUP_REMOVED lines=14> */
.L_x_79:
[----:B------:R-:W0:Y:S02]  /*3280*/  MUFU.RCP R42, R43 ;  /* 0x0000002b002a7308 */ /* 0x000e240000001000 */
[----:B0-----:R-:W-:-:S04]  /*3290*/  FFMA R0, R43, R42, -1 ;  /* 0xbf8000002b007423 */ /* 0x001fc8000000002a */
[----:B------:R-:W-:-:S04]  /*32a0*/  FADD.FTZ R41, -R0, -RZ ;  /* 0x800000ff00297221 */ /* 0x000fc80000010100 */
[----:B------:R-:W-:-:S07]  /*32b0*/  FFMA R42, R42, R41, R42 ;  /* 0x000000292a2a7223 */ /* 0x000fce000000002a */
.L_x_80:
[----:B------:R-:W-:Y:S05]  /*32c0*/  BSYNC.RECONVERGENT B3 ;  /* 0x0000000000037941 */ /* 0x000fea0003800200 */
.L_x_78:
        /* <DEDUP_REMOVED lines=19> */
.L_x_82:
[----:B------:R-:W-:Y:S01]  /*3400*/  FMUL.FTZ R0, R37, R44 ;  /* 0x0000002c25007220 */ /* 0x000fe20000410000 */
[----:B------:R-:W-:-:S03]  /*3410*/  FMUL.FTZ R47, R44, 0.5 ;  /* 0x3f0000002c2f7820 */ /* 0x000fc60000410000 */
[----:B------:R-:W-:-:S04]  /*3420*/  FFMA R37, -R0, R0, R37 ;  /* 0x0000000000257223 */ /* 0x000fc80000000125 */
[----:B------:R-:W-:-:S07]  /*3430*/  FFMA R47, R37, R47, R0 ;  /* 0x0000002f252f7223 */ /* 0x000fce0000000000 */
.L_x_83:
[----:B------:R-:W-:Y:S05]  /*3440*/  BSYNC.RECONVERGENT B0 ;  /* 0x0000000000007941 */ /* 0x000fea0003800200 */
.L_x_81:
        /* <DEDUP_REMOVED lines=10> */
.L_x_85:
[----:B------:R-:W0:Y:S02]  /*34f0*/  MUFU.RCP R45, R2 ;  /* 0x00000002002d7308 */ /* 0x000e240000001000 */
[----:B0-----:R-:W-:-:S04]  /*3500*/  FFMA R0, R2, R45, -1 ;  /* 0xbf80000002007423 */ /* 0x001fc8000000002d */
[----:B------:R-:W-:-:S04]  /*3510*/  FADD.FTZ R0, -R0, -RZ ;  /* 0x800000ff00007221 */ /* 0x000fc80000010100 */
[----:B------:R-:W-:-:S07]  /*3520*/  FFMA R45, R45, R0, R45 ;  /* 0x000000002d2d7223 */ /* 0x000fce000000002d */
.L_x_86:
[----:B------:R-:W-:Y:S05]  /*3530*/  BSYNC.RECONVERGENT B3 ;  /* 0x0000000000037941 */ /* 0x000fea0003800200 */
.L_x_84:
[----:B------:R-:W0:Y:S02]  /*3540*/  LDS R37, [R34+0x4] ;  /* 0x0000040022257984 */ /* 0x000e240000000800 */
        /* <DEDUP_REMOVED lines=14> */
.L_x_72:
[----:B------:R-:W-:Y:S05]  /*3630*/  BSYNC.RECONVERGENT B2 ;  /* 0x0000000000027941 */ /* 0x000fea0003800200 */
.L_x_71:
        /* <DEDUP_REMOVED lines=20> */
.L_x_90:
        /* <DEDUP_REMOVED lines=25> */
.L_x_89:
        /* <DEDUP_REMOVED lines=10> */
[----:B------:R-:W-:Y:S02]  /*39b0*/  MOV R2, R40 ;  /* 0x0000002800027202 */ /* 0x000fe40000000f00 */
[----:B------:R-:W-:-:S07]  /*39c0*/  MOV R0, 0x39e0 ;  /* 0x000039e000007802 */ /* 0x000fce0000000f00 */
[----:B------:R-:W-:Y:S05]  /*39d0*/  CALL.REL.NOINC `($__internal_1_$__cuda_sm20_sqrt_rn_f32_slowpath) ;  /* 0x0000003c00a47944 */ /* 0x000fea0003c00000 */
[----:B------:R-:W-:Y:S01]  /*39e0*/  MOV R41, R47 ;  /* 0x0000002f00297202 */ /* 0x000fe20000000f00 */
[----:B------:R-:W-:Y:S06]  /*39f0*/  BRA `(.L_x_93) ;  /* 0x0000000000107947 */ /* 0x000fec0003800000 */
.L_x_92:
[----:B------:R-:W-:Y:S01]  /*3a00*/  FMUL.FTZ R41, R40, R43 ;  /* 0x0000002b28297220 */ /* 0x000fe20000410000 */
[----:B------:R-:W-:-:S03]  /*3a10*/  FMUL.FTZ R2, R43, 0.5 ;  /* 0x3f0000002b027820 */ /* 0x000fc60000410000 */
[----:B------:R-:W-:-:S04]  /*3a20*/  FFMA R0, -R41, R41, R40 ;  /* 0x0000002929007223 */ /* 0x000fc80000000128 */
[----:B------:R-:W-:-:S07]  /*3a30*/  FFMA R41, R0, R2, R41 ;  /* 0x0000000200297223 */ /* 0x000fce0000000029 */
.L_x_93:
[----:B------:R-:W-:Y:S05]  /*3a40*/  BSYNC.RECONVERGENT B0 ;  /* 0x0000000000007941 */ /* 0x000fea0003800200 */
.L_x_91:
[----:B------:R-:W-:Y:S01]  /*3a50*/  FADD R2, R37, 0.0099999997764825820923 ;  /* 0x3c23d70a25027421 */ /* 0x000fe20000000000 */
[----:B------:R-:W-:Y:S01]  /*3a60*/  FMUL R39, R39, R39 ;  /* 0x0000002727277220 */ /* 0x000fe20000400000 */
[----:B------:R-:W-:Y:S03]  /*3a70*/  BSSY.RECONVERGENT B3, `(.L_x_94) ;  /* 0x0000010000037945 */ /* 0x000fe60003800200 */
[----:B------:R-:W-:Y:S01]  /*3a80*/  IADD3 R0, PT, PT, R2, 0x1800000, RZ ;  /* 0x0180000002007810 */ /* 0x000fe20007ffe0ff */
[----:B------:R-:W-:-:S03]  /*3a90*/  FMUL R40, R39, R39 ;  /* 0x0000002727287220 */ /* 0x000fc60000400000 */
[----:B------:R-:W-:Y:S01]  /*3aa0*/  LOP3.LUT R0, R0, 0x7f800000, RZ, 0xc0, !PT ;  /* 0x7f80000000007812 */ /* 0x000fe200078ec0ff */
[----:B------:R-:W-:-:S03]  /*3ab0*/  FMUL R40, R39, R40 ;  /* 0x0000002827287220 */ /* 0x000fc60000400000 */
[----:B------:R-:W-:-:S13]  /*3ac0*/  ISETP.GT.U32.AND P0, PT, R0, 0x1ffffff, PT ;  /* 0x01ffffff0000780c */ /* 0x000fda0003f04070 */
[----:B------:R-:W-:Y:S05]  /*3ad0*/  @P0 BRA `(.L_x_95) ;  /* 0x0000000000140947 */ /* 0x000fea0003800000 */
[----:B------:R-:W-:Y:S02]  /*3ae0*/  MOV R0, R2 ;  /* 0x0000000200007202 */ /* 0x000fe40000000f00 */
[----:B------:R-:W-:-:S07]  /*3af0*/  MOV R2, 0x3b10 ;  /* 0x00003b1000027802 */ /* 0x000fce0000000f00 */
[----:B------:R-:W-:Y:S05]  /*3b00*/  CALL.REL.NOINC `($__internal_0_$__cuda_sm20_rcp_rn_f32_slowpath) ;  /* 0x0000003800847944 */ /* 0x000fea0003c00000 */
[----:B------:R-:W-:Y:S01]  /*3b10*/  MOV R39, R45 ;  /* 0x0000002d00277202 */ /* 0x000fe20000000f00 */
[----:B------:R-:W-:Y:S06]  /*3b20*/  BRA `(.L_x_96) ;  /* 0x0000000000107947 */ /* 0x000fec0003800000 */
.L_x_95:
[----:B------:R-:W0:Y:S02]  /*3b30*/  MUFU.RCP R39, R2 ;  /* 0x0000000200277308 */ /* 0x000e240000001000 */
[----:B0-----:R-:W-:-:S04]  /*3b40*/  FFMA R0, R2, R39, -1 ;  /* 0xbf80000002007423 */ /* 0x001fc80000000027 */
[----:B------:R-:W-:-:S04]  /*3b50*/  FADD.FTZ R0, -R0, -RZ ;  /* 0x800000ff00007221 */ /* 0x000fc80000010100 */
[----:B------:R-:W-:-:S07]  /*3b60*/  FFMA R39, R39, R0, R39 ;  /* 0x0000000027277223 */ /* 0x000fce0000000027 */
.L_x_96:
[----:B------:R-:W-:Y:S05]  /*3b70*/  BSYNC.RECONVERGENT B3 ;  /* 0x0000000000037941 */ /* 0x000fea0003800200 */
.L_x_94:
[-C--:B------:R-:W-:Y:S01]  /*3b80*/  FMUL R0, R39, R39.reuse ;  /* 0x0000002727007220 */ /* 0x080fe20000400000 */
[----:B------:R0:W1:Y:S01]  /*3b90*/  MUFU.RSQ R2, R37 ;  /* 0x0000002500027308 */ /* 0x0000620000001400 */
[----:B------:R-:W-:Y:S02]  /*3ba0*/  BSSY.RECONVERGENT B0, `(.L_x_97) ;  /* 0x0000015000007945 */ /* 0x000fe40003800200 */
[----:B------:R-:W-:-:S04]  /*3bb0*/  FMUL R43, R0, R39 ;  /* 0x00000027002b7220 */ /* 0x000fc80000400000 */
[----:B------:R-:W-:Y:S01]  /*3bc0*/  FMUL R43, R40, R43 ;  /* 0x0000002b282b7220 */ /* 0x000fe20000400000 */
[----:B------:R-:W-:-:S03]  /*3bd0*/  IADD3 R40, PT, PT, R37, -0xd000000, RZ ;  /* 0xf300000025287810 */ /* 0x000fc60007ffe0ff */
[--C-:B------:R-:W-:Y:S01]  /*3be0*/  FADD R0, R43, R43.reuse ;  /* 0x0000002b2b007221 */ /* 0x100fe20000000000 */
[----:B------:R-:W-:Y:S01]  /*3bf0*/  ISETP.GT.U32.AND P0, PT, R40, 0x727fffff, PT ;  /* 0x727fffff2800780c */ /* 0x000fe20003f04070 */
[----:B------:R-:W-:Y:S01]  /*3c00*/  FMUL R40, R41, 24 ;  /* 0x41c0000029287820 */ /* 0x000fe20000400000 */
[C---:B------:R-:W-:Y:S01]  /*3c10*/  FADD R42, R43.reuse, -1 ;  /* 0xbf8000002b2a7421 */ /* 0x040fe20000000000 */
[----:B------:R-:W-:Y:S01]  /*3c20*/  FFMA R45, R43, R0, -R43 ;  /* 0x000000002b2d7223 */ /* 0x000fe2000000082b */
[----:B------:R-:W-:-:S03]  /*3c30*/  FMUL R0, R41, 4 ;  /* 0x4080000029007820 */ /* 0x000fc60000400000 */
[----:B------:R-:W-:Y:S01]  /*3c40*/  FMUL R40, R40, R45 ;  /* 0x0000002d28287220 */ /* 0x000fe20000400000 */
[----:B------:R-:W-:-:S05]  /*3c50*/  FMUL R41, R43, R0 ;  /* 0x000000002b297220 */ /* 0x000fca0000400000 */
[----:B01----:R-:W-:Y:S05]  /*3c60*/  @!P0 BRA `(.L_x_98) ;  /* 0x0000000000108947 */ /* 0x003fea0003800000 */
[----:B------:R-:W-:Y:S02]  /*3c70*/  MOV R2, R37 ;  /* 0x0000002500027202 */ /* 0x000fe40000000f00 */
[----:B------:R-:W-:-:S07]  /*3c80*/  MOV R0, 0x3ca0 ;  /* 0x00003ca000007802 */ /* 0x000fce0000000f00 */
[----:B------:R-:W-:Y:S05]  /*3c90*/  CALL.REL.NOINC `($__internal_1_$__cuda_sm20_sqrt_rn_f32_slowpath) ;  /* 0x0000003800f47944 */ /* 0x000fea0003c00000 */
[----:B------:R-:W-:Y:S05]  /*3ca0*/  BRA `(.L_x_99) ;  /* 0x0000000000107947 */ /* 0x000fea0003800000 */
.L_x_98:
[----:B------:R-:W-:Y:S01]  /*3cb0*/  FMUL.FTZ R0, R37, R2 ;  /* 0x0000000225007220 */ /* 0x000fe20000410000 */
[----:B------:R-:W-:-:S03]  /*3cc0*/  FMUL.FTZ R47, R2, 0.5 ;  /* 0x3f000000022f7820 */ /* 0x000fc60000410000 */
[----:B------:R-:W-:-:S04]  /*3cd0*/  FFMA R37, -R0, R0, R37 ;  /* 0x0000000000257223 */ /* 0x000fc80000000125 */
[----:B------:R-:W-:-:S07]  /*3ce0*/  FFMA R47, R37, R47, R0 ;  /* 0x0000002f252f7223 */ /* 0x000fce0000000000 */
.L_x_99:
[----:B------:R-:W-:Y:S05]  /*3cf0*/  BSYNC.RECONVERGENT B0 ;  /* 0x0000000000007941 */ /* 0x000fea0003800200 */
.L_x_97:
        /* <DEDUP_REMOVED lines=10> */
.L_x_101:
[----:B------:R-:W0:Y:S02]  /*3da0*/  MUFU.RCP R45, R2 ;  /* 0x00000002002d7308 */ /* 0x000e240000001000 */
[----:B0-----:R-:W-:-:S04]  /*3db0*/  FFMA R0, R2, R45, -1 ;  /* 0xbf80000002007423 */ /* 0x001fc8000000002d */
[----:B------:R-:W-:-:S04]  /*3dc0*/  FADD.FTZ R0, -R0, -RZ ;  /* 0x800000ff00007221 */ /* 0x000fc80000010100 */
[----:B------:R-:W-:-:S07]  /*3dd0*/  FFMA R45, R45, R0, R45 ;  /* 0x000000002d2d7223 */ /* 0x000fce000000002d */
.L_x_102:
[----:B------:R-:W-:Y:S05]  /*3de0*/  BSYNC.RECONVERGENT B3 ;  /* 0x0000000000037941 */ /* 0x000fea0003800200 */
.L_x_100:
        /* <DEDUP_REMOVED lines=15> */
.L_x_88:
[----:B------:R-:W-:Y:S05]  /*3ee0*/  BSYNC.RECONVERGENT B2 ;  /* 0x0000000000027941 */ /* 0x000fea0003800200 */
.L_x_87:
        /* <DEDUP_REMOVED lines=20> */
.L_x_106:
        /* <DEDUP_REMOVED lines=25> */
.L_x_105:
        /* <DEDUP_REMOVED lines=14> */
.L_x_108:
[----:B------:R-:W-:Y:S01]  /*42a0*/  FMUL.FTZ R30, R2, R37 ;  /* 0x00000025021e7220 */ /* 0x000fe20000410000 */
[----:B------:R-:W-:-:S03]  /*42b0*/  FMUL.FTZ R0, R37, 0.5 ;  /* 0x3f00000025007820 */ /* 0x000fc60000410000 */
[----:B------:R-:W-:-:S04]  /*42c0*/  FFMA R31, -R30, R30, R2 ;  /* 0x0000001e1e1f7223 */ /* 0x000fc80000000102 */
[----:B------:R-:W-:-:S07]  /*42d0*/  FFMA R30, R31, R0, R30 ;  /* 0x000000001f1e7223 */ /* 0x000fce000000001e */
.L_x_109:
[----:B------:R-:W-:Y:S05]  /*42e0*/  BSYNC.RECONVERGENT B0 ;  /* 0x0000000000007941 */ /* 0x000fea0003800200 */
.L_x_107:
        /* <DEDUP_REMOVED lines=14> */
.L_x_111:
[----:B------:R-:W0:Y:S02]  /*43d0*/  MUFU.RCP R33, R2 ;  /* 0x0000000200217308 */ /* 0x000e240000001000 */
[----:B0-----:R-:W-:-:S04]  /*43e0*/  FFMA R0, R2, R33, -1 ;  /* 0xbf80000002007423 */ /* 0x001fc80000000021 */
[----:B------:R-:W-:-:S04]  /*43f0*/  FADD.FTZ R0, -R0, -RZ ;  /* 0x800000ff00007221 */ /* 0x000fc80000010100 */
[----:B------:R-:W-:-:S07]  /*4400*/  FFMA R33, R33, R0, R33 ;  /* 0x0000000021217223 */ /* 0x000fce0000000021 */
.L_x_112:
[----:B------:R-:W-:Y:S05]  /*4410*/  BSYNC.RECONVERGENT B3 ;  /* 0x0000000000037941 */ /* 0x000fea0003800200 */
.L_x_110:
[-C--:B------:R-:W-:Y:S01]  /*4420*/  FMUL R0, R33, R33.reuse ;  /* 0x0000002121007220 */ /* 0x080fe20000400000 */
[----:B------:R0:W1:Y:S01]  /*4430*/  MUFU.RSQ R2, R29 ;  /* 0x0000001d00027308 */ /* 0x0000620000001400 */
[----:B------:R-:W-:Y:S01]  /*4440*/  FMUL R37, R30, 4 ;  /* 0x408000001e257820 */ /* 0x000fe20000400000 */
[----:B------:R-:W-:Y:S01]  /*4450*/  BSSY.RECONVERGENT B0, `(.L_x_113) ;  /* 0x0000014000007945 */ /* 0x000fe20003800200 */
[----:B------:R-:W-:Y:S01]  /*4460*/  FMUL R31, R0, R33 ;  /* 0x00000021001f7220 */ /* 0x000fe20000400000 */
[----:B------:R-:W-:-:S03]  /*4470*/  IADD3 R0, PT, PT, R29, -0xd000000, RZ ;  /* 0xf30000001d007810 */ /* 0x000fc60007ffe0ff */
[----:B------:R-:W-:Y:S01]  /*4480*/  FMUL R28, R28, R31 ;  /* 0x0000001f1c1c7220 */ /* 0x000fe20000400000 */
[----:B------:R-:W-:Y:S01]  /*4490*/  ISETP.GT.U32.AND P0, PT, R0, 0x727fffff, PT ;  /* 0x727fffff0000780c */ /* 0x000fe20003f04070 */
[----:B------:R-:W-:Y:S02]  /*44a0*/  FMUL R0, R30, 24 ;  /* 0x41c000001e007820 */ /* 0x000fe40000400000 */
[----:B------:R-:W-:-:S04]  /*44b0*/  FADD R31, R28, R28 ;  /* 0x0000001c1c1f7221 */ /* 0x000fc80000000000 */
[----:B------:R-:W-:-:S04]  /*44c0*/  FFMA R31, R28, R31, -R28 ;  /* 0x0000001f1c1f7223 */ /* 0x000fc8000000081c */
        /* <DEDUP_REMOVED lines=8> */
.L_x_114:
[----:B------:R-:W-:Y:S01]  /*4550*/  FMUL.FTZ R0, R29, R2 ;  /* 0x000000021d007220 */ /* 0x000fe20000410000 */
[----:B------:R-:W-:-:S03]  /*4560*/  FMUL.FTZ R47, R2, 0.5 ;  /* 0x3f000000022f7820 */ /* 0x000fc60000410000 */
[----:B------:R-:W-:-:S04]  /*4570*/  FFMA R29, -R0, R0, R29 ;  /* 0x00000000001d7223 */ /* 0x000fc8000000011d */
[----:B------:R-:W-:-:S07]  /*4580*/  FFMA R47, R29, R47, R0 ;  /* 0x0000002f1d2f7223 */ /* 0x000fce0000000000 */
.L_x_115:
[----:B------:R-:W-:Y:S05]  /*4590*/  BSYNC.RECONVERGENT B0 ;  /* 0x0000000000007941 */ /* 0x000fea0003800200 */
.L_x_113:
        /* <DEDUP_REMOVED lines=10> */
.L_x_117:
[----:B------:R-:W0:Y:S02]  /*4640*/  MUFU.RCP R45, R2 ;  /* 0x00000002002d7308 */ /* 0x000e240000001000 */
[----:B0-----:R-:W-:-:S04]  /*4650*/  FFMA R0, R2, R45, -1 ;  /* 0xbf80000002007423 */ /* 0x001fc8000000002d */
[----:B------:R-:W-:-:S04]  /*4660*/  FADD.FTZ R0, -R0, -RZ ;  /* 0x800000ff00007221 */ /* 0x000fc80000010100 */
[----:B------:R-:W-:-:S07]  /*4670*/  FFMA R45, R45, R0, R45 ;  /* 0x000000002d2d7223 */ /* 0x000fce000000002d */
.L_x_118:
[----:B------:R-:W-:Y:S05]  /*4680*/  BSYNC.RECONVERGENT B3 ;  /* 0x0000000000037941 */ /* 0x000fea0003800200 */
.L_x_116:
        /* <DEDUP_REMOVED lines=15> */
.L_x_104:
[----:B------:R-:W-:Y:S05]  /*4780*/  BSYNC.RECONVERGENT B2 ;  /* 0x0000000000027941 */ /* 0x000fea0003800200 */
.L_x_103:
[----:B------:R-:W-:Y:S05]  /*4790*/  @P2 BRA `(.L_x_119) ;  /* 0xffffffd800f82947 */ /* 0x000fea000383ffff */
.L_x_54:
[----:B------:R-:W-:-:S13]  /*47a0*/  ISETP.NE.AND P0, PT, R25, RZ, PT ;  /* 0x000000ff1900720c */ /* 0x000fda0003f05270 */
[----:B------:R-:W-:Y:S05]  /*47b0*/  @!P0 BRA `(.L_x_53) ;  /* 0x0000001800cc8947 */ /* 0x000fea0003800000 */
        /* <DEDUP_REMOVED lines=21> */
[----:B------:R-:W-:Y:S01]  /*4910*/  LEA R37, R27, UR5, 0x2 ;  /* 0x000000051b257c11 */ /* 0x000fe2000f8e10ff */
[----:B------:R-:W-:Y:S06]  /*4920*/  @!P0 BRA `(.L_x_121) ;  /* 0x0000000800148947 */ /* 0x000fec0003800000 */
        /* <DEDUP_REMOVED lines=16> */
.L_x_123:
        /* <DEDUP_REMOVED lines=25> */
.L_x_122:
        /* <DEDUP_REMOVED lines=14> */
.L_x_125:
[----:B------:R-:W-:Y:S01]  /*4ca0*/  FMUL.FTZ R32, R2, R33 ;  /* 0x0000002102207220 */ /* 0x000fe20000410000 */
[----:B------:R-:W-:-:S03]  /*4cb0*/  FMUL.FTZ R0, R33, 0.5 ;  /* 0x3f00000021007820 */ /* 0x000fc60000410000 */
[----:B------:R-:W-:-:S04]  /*4cc0*/  FFMA R33, -R32, R32, R2 ;  /* 0x0000002020217223 */ /* 0x000fc80000000102 */
[----:B------:R-:W-:-:S07]  /*4cd0*/  FFMA R32, R33, R0, R32 ;  /* 0x0000000021207223 */ /* 0x000fce0000000020 */
.L_x_126:
[----:B------:R-:W-:Y:S05]  /*4ce0*/  BSYNC.RECONVERGENT B0 ;  /* 0x0000000000007941 */ /* 0x000fea0003800200 */
.L_x_124:
        /* <DEDUP_REMOVED lines=14> */
.L_x_128:
[----:B------:R-:W0:Y:S02]  /*4dd0*/  MUFU.RCP R40, R39 ;  /* 0x0000002700287308 */ /* 0x000e240000001000 */
[----:B0-----:R-:W-:-:S04]  /*4de0*/  FFMA R0, R39, R40, -1 ;  /* 0xbf80000027007423 */ /* 0x001fc80000000028 */
[----:B------:R-:W-:-:S04]  /*4df0*/  FADD.FTZ R33, -R0, -RZ ;  /* 0x800000ff00217221 */ /* 0x000fc80000010100 */
[----:B------:R-:W-:-:S07]  /*4e00*/  FFMA R40, R40, R33, R40 ;  /* 0x0000002128287223 */ /* 0x000fce0000000028 */
.L_x_129:
[----:B------:R-:W-:Y:S05]  /*4e10*/  BSYNC.RECONVERGENT B3 ;  /* 0x0000000000037941 */ /* 0x000fea0003800200 */
.L_x_127:
[-C--:B------:R-:W-:Y:S01]  /*4e20*/  FMUL R33, R40, R40.reuse ;  /* 0x0000002828217220 */ /* 0x080fe20000400000 */
[----:B------:R-:W-:Y:S01]  /*4e30*/  IADD3 R2, PT, PT, R34, -0xd000000, RZ ;  /* 0xf300000022027810 */ /* 0x000fe20007ffe0ff */
[----:B------:R0:W1:Y:S01]  /*4e40*/  MUFU.RSQ R39, R34 ;  /* 0x0000002200277308 */ /* 0x0000620000001400 */
[----:B------:R-:W-:Y:S01]  /*4e50*/  BSSY.RECONVERGENT B0, `(.L_x_130) ;  /* 0x0000014000007945 */ /* 0x000fe20003800200 */
[----:B------:R-:W-:Y:S01]  /*4e60*/  FMUL R0, R33, R40 ;  /* 0x0000002821007220 */ /* 0x000fe20000400000 */
[----:B------:R-:W-:Y:S01]  /*4e70*/  ISETP.GT.U32.AND P0, PT, R2, 0x727fffff, PT ;  /* 0x727fffff0200780c */ /* 0x000fe20003f04070 */
[C---:B------:R-:W-:Y:S01]  /*4e80*/  FMUL R33, R32.reuse, 24 ;  /* 0x41c0000020217820 */ /* 0x040fe20000400000 */
[----:B------:R-:W-:Y:S01]  /*4e90*/  FMUL R32, R32, 4 ;  /* 0x4080000020207820 */ /* 0x000fe20000400000 */
[----:B------:R-:W-:-:S04]  /*4ea0*/  FMUL R27, R27, R0 ;  /* 0x000000001b1b7220 */ /* 0x000fc80000400000 */
[C---:B------:R-:W-:Y:S01]  /*4eb0*/  FADD R0, R27.reuse, R27 ;  /* 0x0000001b1b007221 */ /* 0x040fe20000000000 */
[----:B------:R-:W-:-:S03]  /*4ec0*/  FMUL R32, R27, R32 ;  /* 0x000000201b207220 */ /* 0x000fc60000400000 */
[C---:B------:R-:W-:Y:S01]  /*4ed0*/  FFMA R0, R27.reuse, R0, -R27 ;  /* 0x000000001b007223 */ /* 0x040fe2000000081b */
[----:B------:R-:W-:-:S03]  /*4ee0*/  FADD R27, R27, -1 ;  /* 0xbf8000001b1b7421 */ /* 0x000fc60000000000 */
[----:B------:R-:W-:Y:S01]  /*4ef0*/  FMUL R33, R33, R0 ;  /* 0x0000000021217220 */ /* 0x000fe20000400000 */
[----:B01----:R-:W-:Y:S06]  /*4f00*/  @!P0 BRA `(.L_x_131) ;  /* 0x0000000000108947 */ /* 0x003fec0003800000 */
[----:B------:R-:W-:Y:S02]  /*4f10*/  MOV R2, R34 ;  /* 0x0000002200027202 */ /* 0x000fe40000000f00 */
[----:B------:R-:W-:-:S07]  /*4f20*/  MOV R0, 0x4f40 ;  /* 0x00004f4000007802 */ /* 0x000fce0000000f00 */
[----:B------:R-:W-:Y:S05]  /*4f30*/  CALL.REL.NOINC `($__internal_1_$__cuda_sm20_sqrt_rn_f32_slowpath) ;  /* 0x00000028004c7944 */ /* 0x000fea0003c00000 */
[----:B------:R-:W-:Y:S05]  /*4f40*/  BRA `(.L_x_132) ;  /* 0x0000000000107947 */ /* 0x000fea0003800000 */
.L_x_131:
[----:B------:R-:W-:Y:S01]  /*4f50*/  FMUL.FTZ R47, R34, R39 ;  /* 0x00000027222f7220 */ /* 0x000fe20000410000 */
[----:B------:R-:W-:-:S03]  /*4f60*/  FMUL.FTZ R0, R39, 0.5 ;  /* 0x3f00000027007820 */ /* 0x000fc60000410000 */
[----:B------:R-:W-:-:S04]  /*4f70*/  FFMA R34, -R47, R47, R34 ;  /* 0x0000002f2f227223 */ /* 0x000fc80000000122 */
[----:B------:R-:W-:-:S07]  /*4f80*/  FFMA R47, R34, R0, R47 ;  /* 0x00000000222f7223 */ /* 0x000fce000000002f */
.L_x_132:
[----:B------:R-:W-:Y:S05]  /*4f90*/  BSYNC.RECONVERGENT B0 ;  /* 0x0000000000007941 */ /* 0x000fea0003800200 */
.L_x_130:
        /* <DEDUP_REMOVED lines=10> */
.L_x_134:
[----:B------:R-:W0:Y:S02]  /*5040*/  MUFU.RCP R45, R2 ;  /* 0x00000002002d7308 */ /* 0x000e240000001000 */
[----:B0-----:R-:W-:-:S04]  /*5050*/  FFMA R0, R2, R45, -1 ;  /* 0xbf80000002007423 */ /* 0x001fc8000000002d */
[----:B------:R-:W-:-:S04]  /*5060*/  FADD.FTZ R0, -R0, -RZ ;  /* 0x800000ff00007221 */ /* 0x000fc80000010100 */
[----:B------:R-:W-:-:S07]  /*5070*/  FFMA R45, R45, R0, R45 ;  /* 0x000000002d2d7223 */ /* 0x000fce000000002d */
.L_x_135:
[----:B------:R-:W-:Y:S05]  /*5080*/  BSYNC.RECONVERGENT B3 ;  /* 0x0000000000037941 */ /* 0x000fea0003800200 */
.L_x_133:
        /* <DEDUP_REMOVED lines=15> */
.L_x_121:
[----:B------:R-:W-:Y:S05]  /*5180*/  BSYNC.RECONVERGENT B2 ;  /* 0x0000000000027941 */ /* 0x000fea0003800200 */
.L_x_120:
[----:B------:R-:W-:-:S13]  /*5190*/  ISETP.NE.AND P0, PT, R25, 0x1, PT ;  /* 0x000000011900780c */ /* 0x000fda0003f05270 */
[----:B------:R-:W-:Y:S05]  /*51a0*/  @!P0 BRA `(.L_x_53) ;  /* 0x0000001000508947 */ /* 0x000fea0003800000 */
        /* <DEDUP_REMOVED lines=20> */
.L_x_139:
        /* <DEDUP_REMOVED lines=25> */
.L_x_138:
        /* <DEDUP_REMOVED lines=14> */
.L_x_141:
[----:B------:R-:W-:Y:S01]  /*5560*/  FMUL.FTZ R32, R2, R33 ;  /* 0x0000002102207220 */ /* 0x000fe20000410000 */
[----:B------:R-:W-:-:S03]  /*5570*/  FMUL.FTZ R0, R33, 0.5 ;  /* 0x3f00000021007820 */ /* 0x000fc60000410000 */
[----:B------:R-:W-:-:S04]  /*5580*/  FFMA R33, -R32, R32, R2 ;  /* 0x0000002020217223 */ /* 0x000fc80000000102 */
[----:B------:R-:W-:-:S07]  /*5590*/  FFMA R32, R33, R0, R32 ;  /* 0x0000000021207223 */ /* 0x000fce0000000020 */
.L_x_142:
[----:B------:R-:W-:Y:S05]  /*55a0*/  BSYNC.RECONVERGENT B0 ;  /* 0x0000000000007941 */ /* 0x000fea0003800200 */
.L_x_140:
        /* <DEDUP_REMOVED lines=14> */
.L_x_144:
[----:B------:R-:W0:Y:S02]  /*5690*/  MUFU.RCP R40, R39 ;  /* 0x0000002700287308 */ /* 0x000e240000001000 */
[----:B0-----:R-:W-:-:S04]  /*56a0*/  FFMA R0, R39, R40, -1 ;  /* 0xbf80000027007423 */ /* 0x001fc80000000028 */
[----:B------:R-:W-:-:S04]  /*56b0*/  FADD.FTZ R33, -R0, -RZ ;  /* 0x800000ff00217221 */ /* 0x000fc80000010100 */
[----:B------:R-:W-:-:S07]  /*56c0*/  FFMA R40, R40, R33, R40 ;  /* 0x0000002128287223 */ /* 0x000fce0000000028 */
.L_x_145:
[----:B------:R-:W-:Y:S05]  /*56d0*/  BSYNC.RECONVERGENT B3 ;  /* 0x0000000000037941 */ /* 0x000fea0003800200 */
.L_x_143:
        /* <DEDUP_REMOVED lines=19> */
.L_x_147:
[----:B------:R-:W-:Y:S01]  /*5810*/  FMUL.FTZ R47, R34, R39 ;  /* 0x00000027222f7220 */ /* 0x000fe20000410000 */
[----:B------:R-:W-:-:S03]  /*5820*/  FMUL.FTZ R0, R39, 0.5 ;  /* 0x3f00000027007820 */ /* 0x000fc60000410000 */
[----:B------:R-:W-:-:S04]  /*5830*/  FFMA R34, -R47, R47, R34 ;  /* 0x0000002f2f227223 */ /* 0x000fc80000000122 */
[----:B------:R-:W-:-:S07]  /*5840*/  FFMA R47, R34, R0, R47 ;  /* 0x00000000222f7223 */ /* 0x000fce000000002f */
.L_x_148:
[----:B------:R-:W-:Y:S05]  /*5850*/  BSYNC.RECONVERGENT B0 ;  /* 0x0000000000007941 */ /* 0x000fea0003800200 */
.L_x_146:
        /* <DEDUP_REMOVED lines=10> */
.L_x_150:
[----:B------:R-:W0:Y:S02]  /*5900*/  MUFU.RCP R45, R2 ;  /* 0x00000002002d7308 */ /* 0x000e240000001000 */
[----:B0-----:R-:W-:-:S04]  /*5910*/  FFMA R0, R2, R45, -1 ;  /* 0xbf80000002007423 */ /* 0x001fc8000000002d */
[----:B------:R-:W-:-:S04]  /*5920*/  FADD.FTZ R0, -R0, -RZ ;  /* 0x800000ff00007221 */ /* 0x000fc80000010100 */
[----:B------:R-:W-:-:S07]  /*5930*/  FFMA R45, R45, R0, R45 ;  /* 0x000000002d2d7223 */ /* 0x000fce000000002d */
.L_x_151:
[----:B------:R-:W-:Y:S05]  /*5940*/  BSYNC.RECONVERGENT B3 ;  /* 0x0000000000037941 */ /* 0x000fea0003800200 */
.L_x_149:
        /* <DEDUP_REMOVED lines=15> */
.L_x_137:
[----:B------:R-:W-:Y:S05]  /*5a40*/  BSYNC.RECONVERGENT B2 ;  /* 0x0000000000027941 */ /* 0x000fea0003800200 */
.L_x_136:
[----:B------:R-:W-:-:S13]  /*5a50*/  ISETP.NE.AND P0, PT, R25, 0x2, PT ;  /* 0x000000021900780c */ /* 0x000fda0003f05270 */
[----:B------:R-:W-:Y:S05]  /*5a60*/  @!P0 BRA `(.L_x_53) ;  /* 0x0000000800208947 */ /* 0x000fea0003800000 */
[----:B------:R-:W-:-:S04]  /*5a70*/  IADD3 R33, PT, PT, R31, 0x2, RZ ;  /* 0x000000021f217810 */ /* 0x000fc80007ffe0ff */
        /* <DEDUP_REMOVED lines=18> */
.L_x_153:
        /* <DEDUP_REMOVED lines=25> */
.L_x_152:
        /* <DEDUP_REMOVED lines=14> */
.L_x_155:
[----:B------:R-:W-:Y:S01]  /*5e10*/  FMUL.FTZ R26, R2, R31 ;  /* 0x0000001f021a7220 */ /* 0x000fe20000410000 */
[----:B------:R-:W-:-:S03]  /*5e20*/  FMUL.FTZ R0, R31, 0.5 ;  /* 0x3f0000001f007820 */ /* 0x000fc60000410000 */
[----:B------:R-:W-:-:S04]  /*5e30*/  FFMA R29, -R26, R26, R2 ;  /* 0x0000001a1a1d7223 */ /* 0x000fc80000000102 */
[----:B------:R-:W-:-:S07]  /*5e40*/  FFMA R26, R29, R0, R26 ;  /* 0x000000001d1a7223 */ /* 0x000fce000000001a */
.L_x_156:
[----:B------:R-:W-:Y:S05]  /*5e50*/  BSYNC.RECONVERGENT B0 ;  /* 0x0000000000007941 */ /* 0x000fea0003800200 */
.L_x_154:
        /* <DEDUP_REMOVED lines=14> */
.L_x_158:
[----:B------:R-:W0:Y:S02]  /*5f40*/  MUFU.RCP R31, R2 ;  /* 0x00000002001f7308 */ /* 0x000e240000001000 */
[----:B0-----:R-:W-:-:S04]  /*5f50*/  FFMA R0, R2, R31, -1 ;  /* 0xbf80000002007423 */ /* 0x001fc8000000001f */
[----:B------:R-:W-:-:S04]  /*5f60*/  FADD.FTZ R0, -R0, -RZ ;  /* 0x800000ff00007221 */ /* 0x000fc80000010100 */
[----:B------:R-:W-:-:S07]  /*5f70*/  FFMA R31, R31, R0, R31 ;  /* 0x000000001f1f7223 */ /* 0x000fce000000001f */
.L_x_159:
[----:B------:R-:W-:Y:S05]  /*5f80*/  BSYNC.RECONVERGENT B2 ;  /* 0x0000000000027941 */ /* 0x000fea0003800200 */
.L_x_157:
        /* <DEDUP_REMOVED lines=19> */
.L_x_161:
[----:B------:R-:W-:Y:S01]  /*60c0*/  FMUL.FTZ R0, R25, R2 ;  /* 0x0000000219007220 */ /* 0x000fe20000410000 */
[----:B------:R-:W-:-:S03]  /*60d0*/  FMUL.FTZ R47, R2, 0.5 ;  /* 0x3f000000022f7820 */ /* 0x000fc60000410000 */
[----:B------:R-:W-:-:S04]  /*60e0*/  FFMA R25, -R0, R0, R25 ;  /* 0x0000000000197223 */ /* 0x000fc80000000119 */
[----:B------:R-:W-:-:S07]  /*60f0*/  FFMA R47, R25, R47, R0 ;  /* 0x0000002f192f7223 */ /* 0x000fce0000000000 */
.L_x_162:
[----:B------:R-:W-:Y:S05]  /*6100*/  BSYNC.RECONVERGENT B0 ;  /* 0x0000000000007941 */ /* 0x000fea0003800200 */
.L_x_160:
        /* <DEDUP_REMOVED lines=10> */
.L_x_164:
[----:B------:R-:W0:Y:S02]  /*61b0*/  MUFU.RCP R45, R2 ;  /* 0x00000002002d7308 */ /* 0x000e240000001000 */
[----:B0-----:R-:W-:-:S04]  /*61c0*/  FFMA R0, R2, R45, -1 ;  /* 0xbf80000002007423 */ /* 0x001fc8000000002d */
[----:B------:R-:W-:-:S04]  /*61d0*/  FADD.FTZ R0, -R0, -RZ ;  /* 0x800000ff00007221 */ /* 0x000fc80000010100 */
[----:B------:R-:W-:-:S07]  /*61e0*/  FFMA R45, R45, R0, R45 ;  /* 0x000000002d2d7223 */ /* 0x000fce000000002d */
.L_x_165:
[----:B------:R-:W-:Y:S05]  /*61f0*/  BSYNC.RECONVERGENT B2 ;  /* 0x0000000000027941 */ /* 0x000fea0003800200 */
.L_x_163:
        /* <DEDUP_REMOVED lines=15> */
.L_x_53:
[----:B------:R-:W-:Y:S05]  /*62f0*/  BSYNC.RECONVERGENT B1 ;  /* 0x0000000000017941 */ /* 0x000fea0003800200 */
.L_x_52:
[----:B------:R-:W-:Y:S01]  /*6300*/  BAR.SYNC.DEFER_BLOCKING 0x0 ;  /* 0x0000000000007b1d */ /* 0x000fe20000010000 */
[----:B------:R-:W-:-:S05]  /*6310*/  IADD3 R22, PT, PT, R22, -0x40, RZ ;  /* 0xffffffc016167810 */ /* 0x000fca0007ffe0ff */
[----:B------:R-:W-:Y:S05]  /*6320*/  @P1 BRA `(.L_x_166) ;  /* 0xffffffbc001c1947 */ /* 0x000fea000383ffff */
.L_x_49:
[----:B------:R-:W0:Y:S01]  /*6330*/  LDCU UR4, c[0x0][0x3f8] ;  /* 0x00007f00ff0477ac */ /* 0x000e220008000800 */
[----:B------:R-:W-:Y:S01]  /*6340*/  BSSY.RECONVERGENT B0, `(.L_x_167) ;  /* 0x000000b000007945 */ /* 0x000fe20003800200 */
[----:B0-----:R-:W-:-:S13]  /*6350*/  ISETP.GE.AND P0, PT, R4, UR4, PT ;  /* 0x0000000404007c0c */ /* 0x001fda000bf06270 */
[----:B------:R-:W-:Y:S05]  /*6360*/  @P0 BRA `(.L_x_168) ;  /* 0x0000000000200947 */ /* 0x000fea0003800000 */
[----:B------:R-:W0:Y:S01]  /*6370*/  LDC.64 R2, c[0x0][0x390] ;  /* 0x0000e400ff027b82 */ /* 0x000e220000000a00 */
[----:B-----5:R-:W-:-:S07]  /*6380*/  LEA R7, R4, R4, 0x1 ;  /* 0x0000000404077211 */ /* 0x020fce00078e08ff */
[----:B------:R-:W1:Y:S01]  /*6390*/  LDC.64 R8, c[0x0][0x398] ;  /* 0x0000e600ff087b82 */ /* 0x000e620000000a00 */
[----:B0-----:R-:W-:-:S05]  /*63a0*/  IMAD.WIDE R2, R7, 0x4, R2 ;  /* 0x0000000407027825 */ /* 0x001fca00078e0202 */
[----:B------:R0:W-:Y:S04]  /*63b0*/  REDG.E.ADD.F32.FTZ.RN.STRONG.GPU desc[UR12][R2.64], R15 ;  /* 0x0000000f020079a6 */ /* 0x0001e8000c12f30c */
[----:B------:R0:W-:Y:S04]  /*63c0*/  REDG.E.ADD.F32.FTZ.RN.STRONG.GPU desc[UR12][R2.64+0x4], R16 ;  /* 0x00000410020079a6 */ /* 0x0001e8000c12f30c */
[----:B------:R0:W-:Y:S04]  /*63d0*/  REDG.E.ADD.F32.FTZ.RN.STRONG.GPU desc[UR12][R2.64+0x8], R17 ;  /* 0x00000811020079a6 */ /* 0x0001e8000c12f30c */
[----:B-1----:R0:W-:Y:S02]  /*63e0*/  REDG.E.ADD.F32.FTZ.RN.STRONG.GPU desc[UR12][R8.64], R18 ;  /* 0x00000012080079a6 */ /* 0x0021e4000c12f30c */
.L_x_168:
[----:B------:R-:W-:Y:S05]  /*63f0*/  BSYNC.RECONVERGENT B0 ;  /* 0x0000000000007941 */ /* 0x000fea0003800200 */
.L_x_167:
[----:B------:R-:W-:Y:S01]  /*6400*/  BAR.SYNC.DEFER_BLOCKING 0x0 ;  /* 0x0000000000007b1d */ /* 0x000fe20000010000 */
[----:B-----5:R-:W-:-:S05]  /*6410*/  HFMA2 R10, -RZ, RZ, 0, 0 ;  /* 0x00000000ff0a7431 */ /* 0x020fca00000001ff */
[----:B------:R-:W1:Y:S01]  /*6420*/  LDCU UR7, c[0x0][0x3f8] ;  /* 0x00007f00ff0777ac */ /* 0x000e620008000800 */
[----:B------:R-:W-:Y:S01]  /*6430*/  BSSY.RECONVERGENT B1, `(.L_x_169) ;  /* 0x00000b0000017945 */ /* 0x000fe20003800200 */
[----:B------:R-:W2:Y:S01]  /*6440*/  LDCU UR6, c[0x0][0x408] ;  /* 0x00008100ff0677ac */ /* 0x000ea20008000800 */
[----:B------:R-:W3:Y:S02]  /*6450*/  LDCU UR5, c[0x0][0x414] ;  /* 0x00008280ff0577ac */ /* 0x000ee40008000800 */
[----:B------:R-:W-:Y:S05]  /*6460*/  @P0 BRA `(.L_x_170) ;  /* 0x0000000800b00947 */ /* 0x000fea0003800000 */
[----:B------:R-:W4:Y:S01]  /*6470*/  LDC.64 R10, c[0x0][0x408] ;  /* 0x00010200ff0a7b82 */ /* 0x000f220000000a00 */
[----:B------:R-:W4:Y:S01]  /*6480*/  LDCU UR4, c[0x0][0x410] ;  /* 0x00008200ff0477ac */ /* 0x000f220008000800 */
[----:B0-----:R-:W-:Y:S02]  /*6490*/  MOV R3, 0x3bbb989d ;  /* 0x3bbb989d00037802 */ /* 0x001fe40000000f00 */
[----:B------:R-:W-:-:S04]  /*64a0*/  MOV R7, 0x437c0000 ;  /* 0x437c000000077802 */ /* 0x000fc80000000f00 */
[----:B------:R-:W0:Y:S08]  /*64b0*/  LDC.64 R12, c[0x0][0x390] ;  /* 0x0000e400ff0c7b82 */ /* 0x000e300000000a00 */
[----:B------:R-:W0:Y:S01]  /*64c0*/  LDC.64 R18, c[0x0][0x3e0] ;  /* 0x0000f800ff127b82 */ /* 0x000e220000000a00 */
[----:B----4-:R-:W-:-:S07]  /*64d0*/  FMUL R0, R10, -UR4 ;  /* 0x800000040a007c20 */ /* 0x010fce0008400000 */
[----:B------:R-:W4:Y:S01]  /*64e0*/  LDC.64 R14, c[0x0][0x380] ;  /* 0x0000e000ff0e7b82 */ /* 0x000f220000000a00 */
[----:B------:R-:W-:Y:S01]  /*64f0*/  FMUL R8, R11, 0.0019872039556503295898 ;  /* 0x3b023bc00b087820 */ /* 0x000fe20000400000 */
[----:B------:R-:W-:Y:S01]  /*6500*/  MOV R10, RZ ;  /* 0x000000ff000a7202 */ /* 0x000fe20000000f00 */
[----:B------:R-:W-:Y:S02]  /*6510*/  FFMA.SAT R2, R0, R3, 0.5 ;  /* 0x3f00000000027423 */ /* 0x000fe40000002003 */
[----:B------:R-:W-:Y:S02]  /*6520*/  FMUL R8, R8, 0.00041840001358650624752 ;  /* 0x39db5cb308087820 */ /* 0x000fe40000400000 */
[----:B------:R-:W-:Y:S01]  /*6530*/  FFMA.RM R2, R2, R7, 12582913 ;  /* 0x4b40000102027423 */ /* 0x000fe20000004007 */
[----:B------:R-:W0:Y:S03]  /*6540*/  LDC.64 R16, c[0x0][0x388] ;  /* 0x0000e200ff107b82 */ /* 0x000e260000000a00 */
[C---:B------:R-:W-:Y:S01]  /*6550*/  FADD R3, R2.reuse, -12583039 ;  /* 0xcb40007f02037421 */ /* 0x040fe20000000000 */
[----:B------:R-:W-:-:S03]  /*6560*/  SHF.L.U32 R9, R2, 0x17, RZ ;  /* 0x0000001702097819 */ /* 0x000fc600000006ff */
[----:B------:R-:W-:-:S04]  /*6570*/  FFMA R3, R0, 1.4426950216293334961, -R3 ;  /* 0x3fb8aa3b00037823 */ /* 0x000fc80000000803 */
[----:B------:R-:W-:Y:S02]  /*6580*/  FFMA R0, R0, 1.925963033500011079e-08, R3 ;  /* 0x32a5706000007823 */ /* 0x000fe40000000003 */
[----:B------:R-:W0:Y:S04]  /*6590*/  LDC R3, c[0x0][0x3f8] ;  /* 0x0000fe00ff037b82 */ /* 0x000e280000000800 */
[----:B------:R-:W5:Y:S02]  /*65a0*/  MUFU.EX2 R0, R0 ;  /* 0x0000000000007308 */ /* 0x000f640000000800 */
[----:B-----5:R-:W-:-:S04]  /*65b0*/  FMUL R9, R9, R0 ;  /* 0x0000000009097220 */ /* 0x020fc80000400000 */
[----:B------:R-:W-:-:S07]  /*65c0*/  FFMA R7, -R9, R9, 1 ;  /* 0x3f80000009077423 */ /* 0x000fce0000000109 */
.L_x_186:
[----:B0-----:R-:W-:-:S05]  /*65d0*/  IMAD.WIDE R20, R4, 0x4, R18 ;  /* 0x0000000404147825 */ /* 0x001fca00078e0212 */
[----:B------:R-:W5:Y:S01]  /*65e0*/  LDG.E.CONSTANT R11, desc[UR12][R20.64] ;  /* 0x0000000c140b7981 */ /* 0x000f62000c1e9900 */
[----:B------:R-:W-:Y:S01]  /*65f0*/  BSSY.RECONVERGENT B2, `(.L_x_171) ;  /* 0x000000d000027945 */ /* 0x000fe20003800200 */
[----:B-----5:R-:W-:-:S04]  /*6600*/  IADD3 R0, PT, PT, R11, 0x1800000, RZ ;  /* 0x018000000b007810 */ /* 0x020fc80007ffe0ff */
[----:B------:R-:W-:-:S04]  /*6610*/  LOP3.LUT R0, R0, 0x7f800000, RZ, 0xc0, !PT ;  /* 0x7f80000000007812 */ /* 0x000fc800078ec0ff */
[----:B------:R-:W-:-:S13]  /*6620*/  ISETP.GT.U32.AND P0, PT, R0, 0x1ffffff, PT ;  /* 0x01ffffff0000780c */ /* 0x000fda0003f04070 */
[----:B------:R-:W-:Y:S05]  /*6630*/  @P0 BRA `(.L_x_172) ;  /* 0x0000000000100947 */ /* 0x000fea0003800000 */
[----:B------:R-:W-:Y:S02]  /*6640*/  MOV R0, R11 ;  /* 0x0000000b00007202 */ /* 0x000fe40000000f00 */
[----:B------:R-:W-:-:S07]  /*6650*/  MOV R2, 0x6670 ;  /* 0x0000667000027802 */ /* 0x000fce0000000f00 */
[----:B-1234-:R-:W-:Y:S05]  /*6660*/  CALL.REL.NOINC `($__internal_0_$__cuda_sm20_rcp_rn_f32_slowpath) ;  /* 0x0000000c00ac7944 */ /* 0x01efea0003c00000 */
[----:B------:R-:W-:Y:S05]  /*6670*/  BRA `(.L_x_173) ;  /* 0x0000000000107947 */ /* 0x000fea0003800000 */
.L_x_172:
[----:B------:R-:W0:Y:S02]  /*6680*/  MUFU.RCP R0, R11 ;  /* 0x0000000b00007308 */ /* 0x000e240000001000 */
[----:B0-----:R-:W-:-:S04]  /*6690*/  FFMA R2, R11, R0, -1 ;  /* 0xbf8000000b027423 */ /* 0x001fc80000000000 */
[----:B------:R-:W-:-:S04]  /*66a0*/  FADD.FTZ R45, -R2, -RZ ;  /* 0x800000ff022d7221 */ /* 0x000fc80000010100 */
[----:B------:R-:W-:-:S07]  /*66b0*/  FFMA R45, R0, R45, R0 ;  /* 0x0000002d002d7223 */ /* 0x000fce0000000000 */
.L_x_173:
[----:B-123--:R-:W-:Y:S05]  /*66c0*/  BSYNC.RECONVERGENT B2 ;  /* 0x0000000000027941 */ /* 0x00efea0003800200 */
.L_x_171:
[----:B------:R-:W-:-:S05]  /*66d0*/  LEA R27, R4, R4, 0x1 ;  /* 0x00000004041b7211 */ /* 0x000fca00078e08ff */
[----:B------:R-:W-:-:S05]  /*66e0*/  IMAD.WIDE R30, R27, 0x4, R12 ;  /* 0x000000041b1e7825 */ /* 0x000fca00078e020c */
[----:B------:R-:W2:Y:S01]  /*66f0*/  LDG.E R0, desc[UR12][R30.64] ;  /* 0x0000000c1e007981 */ /* 0x000ea2000c1e1900 */
[----:B----4-:R-:W-:-:S03]  /*6700*/  IMAD.WIDE R36, R27, 0x4, R14 ;  /* 0x000000041b247825 */ /* 0x010fc600078e020e */
[----:B------:R-:W3:Y:S01]  /*6710*/  LDG.E R2, desc[UR12][R30.64+0x4] ;  /* 0x0000040c1e027981 */ /* 0x000ee2000c1e1900 */
[----:B------:R-:W-:-:S03]  /*6720*/  IMAD.WIDE R26, R27, 0x4, R16 ;  /* 0x000000041b1a7825 */ /* 0x000fc600078e0210 */
[----:B------:R0:W4:Y:S04]  /*6730*/  LDG.E R32, desc[UR12][R30.64+0x8] ;  /* 0x0000080c1e207981 */ /* 0x000128000c1e1900 */
[----:B------:R1:W5:Y:S04]  /*6740*/  LDG.E R24, desc[UR12][R36.64] ;  /* 0x0000000c24187981 */ /* 0x000368000c1e1900 */
[----:B------:R1:W5:Y:S04]  /*6750*/  LDG.E R25, desc[UR12][R36.64+0x4] ;  /* 0x0000040c24197981 */ /* 0x000368000c1e1900 */
[----:B------:R1:W5:Y:S04]  /*6760*/  LDG.E R23, desc[UR12][R36.64+0x8] ;  /* 0x0000080c24177981 */ /* 0x000368000c1e1900 */
[----:B------:R1:W5:Y:S04]  /*6770*/  LDG.E R22, desc[UR12][R26.64] ;  /* 0x0000000c1a167981 */ /* 0x000368000c1e1900 */
[----:B------:R1:W5:Y:S04]  /*6780*/  LDG.E R28, desc[UR12][R26.64+0x4] ;  /* 0x0000040c1a1c7981 */ /* 0x000368000c1e1900 */
[----:B------:R1:W5:Y:S01]  /*6790*/  LDG.E R20, desc[UR12][R26.64+0x8] ;  /* 0x0000080c1a147981 */ /* 0x000362000c1e1900 */
[----:B------:R-:W-:Y:S01]  /*67a0*/  FMUL R34, R8, R45 ;  /* 0x0000002d08227220 */ /* 0x000fe20000400000 */
[----:B------:R-:W-:Y:S03]  /*67b0*/  BSSY.RECONVERGENT B0, `(.L_x_174) ;  /* 0x0000014000007945 */ /* 0x000fe60003800200 */
[----:B------:R-:W-:-:S04]  /*67c0*/  FMUL R34, R7, R34 ;  /* 0x0000002207227220 */ /* 0x000fc80000400000 */
[----:B0-----:R1:W0:Y:S01]  /*67d0*/  MUFU.RSQ R31, R34 ;  /* 0x00000022001f7308 */ /* 0x0012220000001400 */
[----:B------:R-:W-:-:S04]  /*67e0*/  IADD3 R21, PT, PT, R34, -0xd000000, RZ ;  /* 0xf300000022157810 */ /* 0x000fc80007ffe0ff */
[----:B------:R-:W-:Y:S01]  /*67f0*/  ISETP.GT.U32.AND P0, PT, R21, 0x727fffff, PT ;  /* 0x727fffff1500780c */ /* 0x000fe20003f04070 */
[-C--:B--2---:R-:W-:Y:S01]  /*6800*/  FMUL R0, R0, R45.reuse ;  /* 0x0000002d00007220 */ /* 0x084fe20000400000 */
[----:B---3--:R-:W-:-:S03]  /*6810*/  FMUL R2, R2, R45 ;  /* 0x0000002d02027220 */ /* 0x008fc60000400000 */
[----:B------:R-:W-:Y:S01]  /*6820*/  FMUL R21, R0, 0.00041840001358650624752 ;  /* 0x39db5cb300157820 */ /* 0x000fe20000400000 */
[----:B----4-:R-:W-:Y:S01]  /*6830*/  FMUL R30, R32, R45 ;  /* 0x0000002d201e7220 */ /* 0x010fe20000400000 */
[----:B------:R-:W-:-:S03]  /*6840*/  FMUL R29, R2, 0.00041840001358650624752 ;  /* 0x39db5cb3021d7820 */ /* 0x000fc60000400000 */
[----:B------:R-:W-:-:S03]  /*6850*/  FMUL R30, R30, 0.00041840001358650624752 ;  /* 0x39db5cb31e1e7820 */ /* 0x000fc60000400000 */
[----:B01----:R-:W-:Y:S05]  /*6860*/  @!P0 BRA `(.L_x_175) ;  /* 0x0000000000108947 */ /* 0x003fea0003800000 */
[----:B------:R-:W-:Y:S02]  /*6870*/  MOV R2, R34 ;  /* 0x0000002200027202 */ /* 0x000fe40000000f00 */
[----:B------:R-:W-:-:S07]  /*6880*/  MOV R0, 0x68a0 ;  /* 0x000068a000007802 */ /* 0x000fce0000000f00 */
[----:B-----5:R-:W-:Y:S05]  /*6890*/  CALL.REL.NOINC `($__internal_1_$__cuda_sm20_sqrt_rn_f32_slowpath) ;  /* 0x0000000c00f47944 */ /* 0x020fea0003c00000 */
[----:B------:R-:W-:Y:S05]  /*68a0*/  BRA `(.L_x_176) ;  /* 0x0000000000107947 */ /* 0x000fea0003800000 */
.L_x_175:
[----:B------:R-:W-:Y:S01]  /*68b0*/  FMUL.FTZ R47, R34, R31 ;  /* 0x0000001f222f7220 */ /* 0x000fe20000410000 */
[----:B------:R-:W-:-:S03]  /*68c0*/  FMUL.FTZ R2, R31, 0.5 ;  /* 0x3f0000001f027820 */ /* 0x000fc60000410000 */
[----:B------:R-:W-:-:S04]  /*68d0*/  FFMA R0, -R47, R47, R34 ;  /* 0x0000002f2f007223 */ /* 0x000fc80000000122 */
[----:B------:R-:W-:-:S07]  /*68e0*/  FFMA R47, R0, R2, R47 ;  /* 0x00000002002f7223 */ /* 0x000fce000000002f */
.L_x_176:
[----:B------:R-:W-:Y:S05]  /*68f0*/  BSYNC.RECONVERGENT B0 ;  /* 0x0000000000007941 */ /* 0x000fea0003800200 */
.L_x_174:
[----:B------:R-:W-:Y:S02]  /*6900*/  IMAD R0, R3, UR5, R4 ;  /* 0x0000000503007c24 */ /* 0x000fe4000f8e0204 */
[----:B------:R-:W-:Y:S02]  /*6910*/  HFMA2 R33, -RZ, RZ, 0.125, 0 ;  /* 0x30000000ff217431 */ /* 0x000fe400000001ff */
[C---:B-----5:R-:W-:Y:S01]  /*6920*/  FMUL R22, R9.reuse, R22 ;  /* 0x0000001609167220 */ /* 0x060fe20000400000 */
[----:B------:R-:W-:Y:S01]  /*6930*/  FMUL R28, R9, R28 ;  /* 0x0000001c091c7220 */ /* 0x000fe20000400000 */
[----:B------:R-:W-:Y:S02]  /*6940*/  IMAD R0, R0, 0x41c64e6d, RZ ;  /* 0x41c64e6d00007824 */ /* 0x000fe400078e02ff */
[----:B------:R-:W-:Y:S01]  /*6950*/  FMUL R30, R30, UR6 ;  /* 0x000000061e1e7c20 */ /* 0x000fe20008400000 */
[----:B------:R-:W-:Y:S01]  /*6960*/  FFMA R21, R21, UR6, R22 ;  /* 0x0000000615157c23 */ /* 0x000fe20008000016 */
[----:B------:R-:W-:Y:S01]  /*6970*/  FFMA R29, R29, UR6, R28 ;  /* 0x000000061d1d7c23 */ /* 0x000fe2000800001c */
[----:B------:R-:W-:Y:S01]  /*6980*/  BSSY.RECONVERGENT B0, `(.L_x_177) ;  /* 0x0000023000007945 */ /* 0x000fe20003800200 */
[----:B------:R-:W-:-:S02]  /*6990*/  IADD3 R31, PT, PT, R0, 0xd431, RZ ;  /* 0x0000d431001f7810 */ /* 0x000fc40007ffe0ff */
[C---:B------:R-:W-:Y:S02]  /*69a0*/  IADD3 R2, PT, PT, R0.reuse, 0x3039, RZ ;  /* 0x0000303900027810 */ /* 0x040fe40007ffe0ff */
[----:B------:R-:W-:Y:S02]  /*69b0*/  LOP3.LUT R31, R31, 0x7fffffff, RZ, 0xc0, !PT ;  /* 0x7fffffff1f1f7812 */ /* 0x000fe400078ec0ff */
[----:B------:R-:W-:Y:S02]  /*69c0*/  IADD3 R0, PT, PT, R0, 0x181cd, RZ ;  /* 0x000181cd00007810 */ /* 0x000fe40007ffe0ff */
[----:B------:R-:W-:Y:S02]  /*69d0*/  LOP3.LUT R2, R2, 0x7fffffff, RZ, 0xc0, !PT ;  /* 0x7fffffff02027812 */ /* 0x000fe400078ec0ff */
[----:B------:R-:W-:Y:S02]  /*69e0*/  I2FP.F32.U32 R31, R31 ;  /* 0x0000001f001f7245 */ /* 0x000fe40000201000 */
[----:B------:R-:W-:-:S02]  /*69f0*/  LOP3.LUT R0, R0, 0x7fffffff, RZ, 0xc0, !PT ;  /* 0x7fffffff00007812 */ /* 0x000fc400078ec0ff */
[----:B------:R-:W-:Y:S01]  /*6a00*/  I2FP.F32.U32 R2, R2 ;  /* 0x0000000200027245 */ /* 0x000fe20000201000 */
[----:B------:R-:W-:Y:S01]  /*6a10*/  FFMA R31, R31, R33, -0.5 ;  /* 0xbf0000001f1f7423 */ /* 0x000fe20000000021 */
[----:B------:R-:W-:-:S03]  /*6a20*/  I2FP.F32.U32 R0, R0 ;  /* 0x0000000000007245 */ /* 0x000fc60000201000 */
[-C--:B------:R-:W-:Y:S01]  /*6a30*/  FFMA R2, R2, R33.reuse, -0.5 ;  /* 0xbf00000002027423 */ /* 0x080fe20000000021 */
[----:B------:R-:W-:Y:S01]  /*6a40*/  FADD R22, R31, R31 ;  /* 0x0000001f1f167221 */ /* 0x000fe20000000000 */
[----:B------:R-:W-:Y:S02]  /*6a50*/  FFMA R0, R0, R33, -0.5 ;  /* 0xbf00000000007423 */ /* 0x000fe40000000021 */
[----:B------:R-:W-:Y:S01]  /*6a60*/  FADD R2, R2, R2 ;  /* 0x0000000202027221 */ /* 0x000fe20000000000 */
[-C--:B------:R-:W-:Y:S01]  /*6a70*/  FFMA R22, R22, R47.reuse, R29 ;  /* 0x0000002f16167223 */ /* 0x080fe2000000001d */
[----:B------:R-:W-:Y:S01]  /*6a80*/  FFMA R29, R9, R20, R30 ;  /* 0x00000014091d7223 */ /* 0x000fe2000000001e */
[----:B------:R-:W-:Y:S01]  /*6a90*/  FADD R0, R0, R0 ;  /* 0x0000000000007221 */ /* 0x000fe20000000000 */
[-C--:B------:R-:W-:Y:S01]  /*6aa0*/  FFMA R21, R2, R47.reuse, R21 ;  /* 0x0000002f02157223 */ /* 0x080fe20000000015 */
[----:B------:R-:W-:Y:S02]  /*6ab0*/  FMUL R2, R22, R22 ;  /* 0x0000001616027220 */ /* 0x000fe40000400000 */
[----:B------:R-:W-:-:S02]  /*6ac0*/  FFMA R20, R0, R47, R29 ;  /* 0x0000002f00147223 */ /* 0x000fc4000000001d */
        /* <DEDUP_REMOVED lines=9> */
[----:B------:R-:W-:Y:S05]  /*6b60*/  BRA `(.L_x_179) ;  /* 0x0000000000107947 */ /* 0x000fea0003800000 */
.L_x_178:
[----:B------:R-:W-:Y:S01]  /*6b70*/  FMUL.FTZ R47, R0, R29 ;  /* 0x0000001d002f7220 */ /* 0x000fe20000410000 */
[----:B------:R-:W-:-:S03]  /*6b80*/  FMUL.FTZ R2, R29, 0.5 ;  /* 0x3f0000001d027820 */ /* 0x000fc60000410000 */
[----:B------:R-:W-:-:S04]  /*6b90*/  FFMA R0, -R47, R47, R0 ;  /* 0x0000002f2f007223 */ /* 0x000fc80000000100 */
[----:B------:R-:W-:-:S07]  /*6ba0*/  FFMA R47, R0, R2, R47 ;  /* 0x00000002002f7223 */ /* 0x000fce000000002f */
.L_x_179:
[----:B------:R-:W-:Y:S05]  /*6bb0*/  BSYNC.RECONVERGENT B0 ;  /* 0x0000000000007941 */ /* 0x000fea0003800200 */
.L_x_177:
[----:B------:R-:W-:Y:S01]  /*6bc0*/  FSETP.GT.AND P0, PT, R47, 0.20000000298023223877, PT ;  /* 0x3e4ccccd2f00780b */ /* 0x000fe20003f04000 */
[----:B------:R-:W-:-:S12]  /*6bd0*/  BSSY.RECONVERGENT B0, `(.L_x_180) ;  /* 0x0000015000007945 */ /* 0x000fd80003800200 */
[----:B------:R-:W-:Y:S05]  /*6be0*/  @!P0 BRA `(.L_x_181) ;  /* 0x00000000004c8947 */ /* 0x000fea0003800000 */
[----:B------:R-:W0:Y:S01]  /*6bf0*/  MUFU.RCP R0, R47 ;  /* 0x0000002f00007308 */ /* 0x000e220000001000 */
[----:B------:R-:W-:Y:S01]  /*6c00*/  UMOV UR4, 0x3e4ccccd ;  /* 0x3e4ccccd00047882 */ /* 0x000fe20000000000 */
[----:B------:R-:W-:Y:S01]  /*6c10*/  BSSY.RECONVERGENT B2, `(.L_x_182) ;  /* 0x000000d000027945 */ /* 0x000fe20003800200 */
[----:B------:R-:W-:-:S05]  /*6c20*/  MOV R28, UR4 ;  /* 0x00000004001c7c02 */ /* 0x000fca0008000f00 */
[----:B------:R-:W1:Y:S01]  /*6c30*/  FCHK P0, R28, R47 ;  /* 0x0000002f1c007302 */ /* 0x000e620000000000 */
[----:B0-----:R-:W-:-:S04]  /*6c40*/  FFMA R29, R0, -R47, 1 ;  /* 0x3f800000001d7423 */ /* 0x001fc8000000082f */
[----:B------:R-:W-:-:S04]  /*6c50*/  FFMA R0, R0, R29, R0 ;  /* 0x0000001d00007223 */ /* 0x000fc80000000000 */
[----:B------:R-:W-:-:S04]  /*6c60*/  FFMA R2, R0, 0.20000000298023223877, RZ ;  /* 0x3e4ccccd00027823 */ /* 0x000fc800000000ff */
[----:B------:R-:W-:-:S04]  /*6c70*/  FFMA R29, R2, -R47, 0.20000000298023223877 ;  /* 0x3e4ccccd021d7423 */ /* 0x000fc8000000082f */
[----:B------:R-:W-:Y:S01]  /*6c80*/  FFMA R0, R0, R29, R2 ;  /* 0x0000001d00007223 */ /* 0x000fe20000000002 */
[----:B-1----:R-:W-:Y:S06]  /*6c90*/  @!P0 BRA `(.L_x_183) ;  /* 0x0000000000108947 */ /* 0x002fec0003800000 */
[----:B------:R-:W-:Y:S01]  /*6ca0*/  HFMA2 R33, -RZ, RZ, 1.57421875, -19.203125 ;  /* 0x3e4ccccdff217431 */ /* 0x000fe200000001ff */
[----:B------:R-:W-:Y:S02]  /*6cb0*/  MOV R0, R47 ;  /* 0x0000002f00007202 */ /* 0x000fe40000000f00 */
[----:B------:R-:W-:-:S07]  /*6cc0*/  MOV R2, 0x6ce0 ;  /* 0x00006ce000027802 */ /* 0x000fce0000000f00 */
[----:B------:R-:W-:Y:S05]  /*6cd0*/  CALL.REL.NOINC `($__internal_2_$__cuda_sm3x_div_rn_noftz_f32_slowpath) ;  /* 0x0000000c003c7944 */ /* 0x000fea0003c00000 */
.L_x_183:
[----:B------:R-:W-:Y:S05]  /*6ce0*/  BSYNC.RECONVERGENT B2 ;  /* 0x0000000000027941 */ /* 0x000fea0003800200 */
.L_x_182:
[-C--:B------:R-:W-:Y:S01]  /*6cf0*/  FMUL R21, R21, R0.reuse ;  /* 0x0000000015157220 */ /* 0x080fe20000400000 */
[-C--:B------:R-:W-:Y:S01]  /*6d00*/  FMUL R22, R22, R0.reuse ;  /* 0x0000000016167220 */ /* 0x080fe20000400000 */
[----:B------:R-:W-:-:S07]  /*6d10*/  FMUL R20, R20, R0 ;  /* 0x0000000014147220 */ /* 0x000fce0000400000 */
.L_x_181:
[----:B------:R-:W-:Y:S05]  /*6d20*/  BSYNC.RECONVERGENT B0 ;  /* 0x0000000000007941 */ /* 0x000fea0003800200 */
.L_x_180:
[C---:B------:R-:W-:Y:S01]  /*6d30*/  FMUL R0, R22.reuse, R22 ;  /* 0x0000001616007220 */ /* 0x040fe20000400000 */
[C---:B------:R-:W-:Y:S01]  /*6d40*/  FFMA R29, R21.reuse, UR6, R24 ;  /* 0x00000006151d7c23 */ /* 0x040fe20008000018 */
[----:B------:R-:W-:Y:S01]  /*6d50*/  FFMA R25, R22, UR6, R25 ;  /* 0x0000000616197c23 */ /* 0x000fe20008000019 */
[C---:B------:R-:W-:Y:S01]  /*6d60*/  FFMA R23, R20.reuse, UR6, R23 ;  /* 0x0000000614177c23 */ /* 0x040fe20008000017 */
[----:B------:R-:W-:Y:S01]  /*6d70*/  FFMA R31, R21, R21, R0 ;  /* 0x00000015151f7223 */ /* 0x000fe20000000000 */
[----:B------:R-:W-:Y:S02]  /*6d80*/  HFMA2 R2, -RZ, RZ, 0.73193359375, 300.75 ;  /* 0x39db5cb3ff027431 */ /* 0x000fe400000001ff */
[----:B------:R-:W-:Y:S01]  /*6d90*/  FMUL R33, R11, 0.5 ;  /* 0x3f0000000b217820 */ /* 0x000fe20000400000 */
[----:B------:R0:W-:Y:S01]  /*6da0*/  STG.E desc[UR12][R36.64], R29 ;  /* 0x0000001d24007986 */ /* 0x0001e2000c10190c */
[----:B------:R-:W-:Y:S01]  /*6db0*/  FFMA R0, R20, R20, R31 ;  /* 0x0000001414007223 */ /* 0x000fe2000000001f */
[----:B------:R-:W-:Y:S01]  /*6dc0*/  MOV R35, 0x451560eb ;  /* 0x451560eb00237802 */ /* 0x000fe20000000f00 */
[----:B------:R-:W-:Y:S01]  /*6dd0*/  BSSY.RECONVERGENT B0, `(.L_x_184) ;  /* 0x0000011000007945 */ /* 0x000fe20003800200 */
[----:B------:R0:W-:Y:S01]  /*6de0*/  STG.E desc[UR12][R36.64+0x4], R25 ;  /* 0x0000041924007986 */ /* 0x0001e2000c10190c */
[----:B------:R-:W-:-:S03]  /*6df0*/  FMUL R33, R33, R0 ;  /* 0x0000000021217220 */ /* 0x000fc60000400000 */
[----:B------:R0:W-:Y:S01]  /*6e00*/  STG.E desc[UR12][R36.64+0x8], R23 ;  /* 0x0000081724007986 */ /* 0x0001e2000c10190c */
[----:B------:R-:W1:Y:S01]  /*6e10*/  FCHK P0, R33, 0.00041840001358650624752 ;  /* 0x39db5cb321007902 */ /* 0x000e620000000000 */
[----:B------:R-:W-:Y:S02]  /*6e20*/  FFMA R2, R35, -R2, 1 ;  /* 0x3f80000023027423 */ /* 0x000fe40000000802 */
[----:B------:R0:W-:Y:S02]  /*6e30*/  STG.E desc[UR12][R26.64], R21 ;  /* 0x000000151a007986 */ /* 0x0001e4000c10190c */
[----:B------:R-:W-:Y:S02]  /*6e40*/  FFMA R2, R2, R35, 2390.057373046875 ;  /* 0x451560eb02027423 */ /* 0x000fe40000000023 */
[----:B------:R0:W-:Y:S02]  /*6e50*/  STG.E desc[UR12][R26.64+0x4], R22 ;  /* 0x000004161a007986 */ /* 0x0001e4000c10190c */
[----:B------:R-:W-:-:S02]  /*6e60*/  FFMA R0, R33, R2, RZ ;  /* 0x0000000221007223 */ /* 0x000fc400000000ff */
[----:B------:R0:W-:Y:S02]  /*6e70*/  STG.E desc[UR12][R26.64+0x8], R20 ;  /* 0x000008141a007986 */ /* 0x0001e4000c10190c */
[----:B------:R-:W-:-:S04]  /*6e80*/  FFMA R11, R0, -0.00041840001358650624752, R33 ;  /* 0xb9db5cb3000b7823 */ /* 0x000fc80000000021 */
[----:B------:R-:W-:Y:S01]  /*6e90*/  FFMA R0, R2, R11, R0 ;  /* 0x0000000b02007223 */ /* 0x000fe20000000000 */
[----:B-1----:R-:W-:Y:S06]  /*6ea0*/  @!P0 BRA `(.L_x_185) ;  /* 0x00000000000c8947 */ /* 0x002fec0003800000 */
[----:B------:R-:W-:Y:S02]  /*6eb0*/  MOV R0, 0x39db5cb3 ;  /* 0x39db5cb300007802 */ /* 0x000fe40000000f00 */
[----:B------:R-:W-:-:S07]  /*6ec0*/  MOV R2, 0x6ee0 ;  /* 0x00006ee000027802 */ /* 0x000fce0000000f00 */
[----:B0-----:R-:W-:Y:S05]  /*6ed0*/  CALL.REL.NOINC `($__internal_2_$__cuda_sm3x_div_rn_noftz_f32_slowpath) ;  /* 0x0000000800bc7944 */ /* 0x001fea0003c00000 */
.L_x_185:
[----:B------:R-:W-:Y:S05]  /*6ee0*/  BSYNC.RECONVERGENT B0 ;  /* 0x0000000000007941 */ /* 0x000fea0003800200 */
.L_x_184:
[----:B------:R-:W-:Y:S01]  /*6ef0*/  IADD3 R4, PT, PT, R5, R4, RZ ;  /* 0x0000000405047210 */ /* 0x000fe20007ffe0ff */
[----:B------:R-:W-:-:S03]  /*6f00*/  FADD R10, R0, R10 ;  /* 0x0000000a000a7221 */ /* 0x000fc60000000000 */
[----:B------:R-:W-:-:S13]  /*6f10*/  ISETP.GE.AND P0, PT, R4, UR7, PT ;  /* 0x0000000704007c0c */ /* 0x000fda000bf06270 */
[----:B------:R-:W-:Y:S05]  /*6f20*/  @!P0 BRA `(.L_x_186) ;  /* 0xfffffff400a88947 */ /* 0x000fea000383ffff */
.L_x_170:
[----:B-123--:R-:W-:Y:S05]  /*6f30*/  BSYNC.RECONVERGENT B1 ;  /* 0x0000000000017941 */ /* 0x00efea0003800200 */
.L_x_169:
[----:B0-----:R-:W0:Y:S01]  /*6f40*/  SHFL.BFLY PT, R3, R10, 0x10, 0x1f ;  /* 0x0e001f000a037f89 */ /* 0x001e2200000e0000 */
[----:B------:R-:W-:Y:S01]  /*6f50*/  ISETP.NE.AND P0, PT, R6, RZ, PT ;  /* 0x000000ff0600720c */ /* 0x000fe20003f05270 */
[----:B0-----:R-:W-:-:S05]  /*6f60*/  FADD R3, R3, R10 ;  /* 0x0000000a03037221 */ /* 0x001fca0000000000 */
[----:B------:R-:W0:Y:S02]  /*6f70*/  SHFL.BFLY PT, R0, R3, 0x8, 0x1f ;  /* 0x0d001f0003007f89 */ /* 0x000e2400000e0000 */
[----:B0-----:R-:W-:-:S05]  /*6f80*/  FADD R0, R3, R0 ;  /* 0x0000000003007221 */ /* 0x001fca0000000000 */
[----:B------:R-:W0:Y:S02]  /*6f90*/  SHFL.BFLY PT, R5, R0, 0x4, 0x1f ;  /* 0x0c801f0000057f89 */ /* 0x000e2400000e0000 */
[----:B0-----:R-:W-:-:S05]  /*6fa0*/  FADD R5, R0, R5 ;  /* 0x0000000500057221 */ /* 0x001fca0000000000 */
[----:B------:R-:W0:Y:S02]  /*6fb0*/  SHFL.BFLY PT, R2, R5, 0x2, 0x1f ;  /* 0x0c401f0005027f89 */ /* 0x000e2400000e0000 */
[----:B0-----:R-:W-:-:S05]  /*6fc0*/  FADD R4, R5, R2 ;  /* 0x0000000205047221 */ /* 0x001fca0000000000 */
[----:B------:R0:W1:Y:S01]  /*6fd0*/  SHFL.BFLY PT, R7, R4, 0x1, 0x1f ;  /* 0x0c201f0004077f89 */ /* 0x00006200000e0000 */
[----:B------:R-:W-:Y:S05]  /*6fe0*/  @P0 EXIT ;  /* 0x000000000000094d */ /* 0x000fea0003800000 */
[----:B------:R-:W2:Y:S01]  /*6ff0*/  LDC.64 R2, c[0x0][0x3a0] ;  /* 0x0000e800ff027b82 */ /* 0x000ea20000000a00 */
[----:B-1----:R-:W-:-:S05]  /*7000*/  FADD R7, R4, R7 ;  /* 0x0000000704077221 */ /* 0x002fca0000000000 */
[----:B--2---:R-:W-:Y:S01]  /*7010*/  REDG.E.ADD.F32.FTZ.RN.STRONG.GPU desc[UR12][R2.64], R7 ;  /* 0x00000007020079a6 */ /* 0x004fe2000c12f30c */
[----:B------:R-:W-:Y:S05]  /*7020*/  EXIT ;  /* 0x000000000000794d */ /* 0x000fea0003800000 */
.L_x_19:
[----:B------:R-:W-:Y:S01]  /*7030*/  HFMA2 R11, -RZ, RZ, 0, 9.5367431640625e-07 ;  /* 0x00000010ff0b7431 */ /* 0x000fe200000001ff */
[----:B------:R-:W-:Y:S01]  /*7040*/  BSSY B0, `(.L_x_187) ;  /* 0x0000006000007945 */ /* 0x000fe20003800000 */
[----:B------:R-:W-:Y:S02]  /*7050*/  MOV R12, 0x1f ;  /* 0x0000001f000c7802 */ /* 0x000fe40000000f00 */
[----:B------:R-:W-:-:S07]  /*7060*/  MOV R10, 0xffffffff ;  /* 0xffffffff000a7802 */ /* 0x000fce0000000f00 */
[----:B----4-:R-:W-:Y:S05]  /*7070*/  WARPSYNC.COLLECTIVE R10, `(.L_x_188) ;  /* 0x000000000a087348 */ /* 0x010fea0003c00000 */
[----:B------:R0:W1:Y:S02]  /*7080*/  SHFL.BFLY P1, R8, R13, R11, R12 ;  /* 0x0c00000b0d087389 */ /* 0x000064000002000c */
[----:B01--4-:R-:W-:Y:S05]  /*7090*/  ENDCOLLECTIVE ;  /* 0x000000000000791b */ /* 0x013fea0003800000 */
.L_x_188:
[----:B------:R-:W-:Y:S05]  /*70a0*/  BSYNC B0 ;  /* 0x0000000000007941 */ /* 0x000fea0003800000 */
.L_x_187:
[----:B------:R-:W-:Y:S01]  /*70b0*/  MOV R0, R8 ;  /* 0x0000000800007202 */ /* 0x000fe20000000f00 */
[----:B------:R-:W-:Y:S01]  /*70c0*/  HFMA2 R11, -RZ, RZ, 0, 4.76837158203125e-07 ;  /* 0x00000008ff0b7431 */ /* 0x000fe200000001ff */
[----:B------:R-:W-:Y:S02]  /*70d0*/  MOV R12, 0x1f ;  /* 0x0000001f000c7802 */ /* 0x000fe40000000f00 */
[----:B------:R-:W-:Y:S01]  /*70e0*/  MOV R10, 0xffffffff ;  /* 0xffffffff000a7802 */ /* 0x000fe20000000f00 */
[----:B------:R-:W-:-:S05]  /*70f0*/  FADD R0, R0, R13 ;  /* 0x0000000d00007221 */ /* 0x000fca0000000000 */
[----:B------:R-:W-:-:S07]  /*7100*/  MOV R13, R0 ;  /* 0x00000000000d7202 */ /* 0x000fce0000000f00 */
[----:B------:R-:W-:Y:S05]  /*7110*/  WARPSYNC.COLLECTIVE R10, `(.L_x_189) ;  /* 0x000000000a087348 */ /* 0x000fea0003c00000 */
[----:B------:R0:W1:Y:S02]  /*7120*/  SHFL.BFLY P1, R8, R13, R11, R12 ;  /* 0x0c00000b0d087389 */ /* 0x000064000002000c */
[----:B01----:R-:W-:Y:S05]  /*7130*/  ENDCOLLECTIVE ;  /* 0x000000000000791b */ /* 0x003fea0003800000 */
.L_x_189:
[----:B------:R-:W-:Y:S01]  /*7140*/  HFMA2 R11, -RZ, RZ, 0, 2.384185791015625e-07 ;  /* 0x00000004ff0b7431 */ /* 0x000fe200000001ff */
[----:B------:R-:W-:-:S05]  /*7150*/  MOV R7, R8 ;  /* 0x0000000800077202 */ /* 0x000fca0000000f00 */
[----:B------:R-:W-:-:S05]  /*7160*/  FADD R7, R0, R7 ;  /* 0x0000000700077221 */ /* 0x000fca0000000000 */
[----:B------:R-:W-:-:S07]  /*7170*/  MOV R13, R7 ;  /* 0x00000007000d7202 */ /* 0x000fce0000000f00 */
[----:B------:R-:W-:Y:S05]  /*7180*/  WARPSYNC.COLLECTIVE R10, `(.L_x_190) ;  /* 0x000000000a087348 */ /* 0x000fea0003c00000 */
[----:B------:R0:W1:Y:S02]  /*7190*/  SHFL.BFLY P1, R8, R13, R11, R12 ;  /* 0x0c00000b0d087389 */ /* 0x000064000002000c */
[----:B01----:R-:W-:Y:S05]  /*71a0*/  ENDCOLLECTIVE ;  /* 0x000000000000791b */ /* 0x003fea0003800000 */
.L_x_190:
[----:B------:R-:W-:Y:S01]  /*71b0*/  HFMA2 R11, -RZ, RZ, 0, 1.1920928955078125e-07 ;  /* 0x00000002ff0b7431 */ /* 0x000fe200000001ff */
[----:B------:R-:W-:-:S05]  /*71c0*/  MOV R2, R8 ;  /* 0x0000000800027202 */ /* 0x000fca0000000f00 */
[----:B------:R-:W-:-:S05]  /*71d0*/  FADD R2, R7, R2 ;  /* 0x0000000207027221 */ /* 0x000fca0000000000 */
[----:B------:R-:W-:-:S07]  /*71e0*/  MOV R13, R2 ;  /* 0x00000002000d7202 */ /* 0x000fce0000000f00 */
[----:B------:R-:W-:Y:S05]  /*71f0*/  WARPSYNC.COLLECTIVE R10, `(.L_x_191) ;  /* 0x000000000a087348 */ /* 0x000fea0003c00000 */
[----:B------:R0:W1:Y:S02]  /*7200*/  SHFL.BFLY P1, R8, R13, R11, R12 ;  /* 0x0c00000b0d087389 */ /* 0x000064000002000c */
[----:B01----:R-:W-:Y:S05]  /*7210*/  ENDCOLLECTIVE ;  /* 0x000000000000791b */ /* 0x003fea0003800000 */
.L_x_191:
[----:B------:R-:W-:Y:S01]  /*7220*/  HFMA2 R11, -RZ, RZ, 0, 5.9604644775390625e-08 ;  /* 0x00000001ff0b7431 */ /* 0x000fe200000001ff */
[----:B------:R-:W-:-:S05]  /*7230*/  MOV R9, R8 ;  /* 0x0000000800097202 */ /* 0x000fca0000000f00 */
[----:B------:R-:W-:-:S05]  /*7240*/  FADD R9, R2, R9 ;  /* 0x0000000902097221 */ /* 0x000fca0000000000 */
[----:B------:R-:W-:-:S07]  /*7250*/  MOV R13, R9 ;  /* 0x00000009000d7202 */ /* 0x000fce0000000f00 */
[----:B------:R-:W-:Y:S05]  /*7260*/  WARPSYNC.COLLECTIVE R10, `(.L_x_192) ;  /* 0x000000000a087348 */ /* 0x000fea0003c00000 */
[----:B------:R0:W1:Y:S02]  /*7270*/  SHFL.BFLY P1, R8, R13, R11, R12 ;  /* 0x0c00000b0d087389 */ /* 0x000064000002000c */
[----:B01----:R-:W-:Y:S05]  /*7280*/  ENDCOLLECTIVE ;  /* 0x000000000000791b */ /* 0x003fea0003800000 */
.L_x_192:
[----:B------:R-:W-:Y:S05]  /*7290*/  BRA `(.L_x_193) ;  /* 0xffffff9800147947 */ /* 0x000fea000383ffff */
.L_x_47:
[----:B0-----:R-:W-:Y:S01]  /*72a0*/  HFMA2 R11, -RZ, RZ, 0, 9.5367431640625e-07 ;  /* 0x00000010ff0b7431 */ /* 0x001fe200000001ff */
[----:B------:R-:W-:Y:S01]  /*72b0*/  BSSY B0, `(.L_x_194) ;  /* 0x0000007000007945 */ /* 0x000fe20003800000 */
[----:B------:R-:W-:Y:S02]  /*72c0*/  MOV R13, R19 ;  /* 0x00000013000d7202 */ /* 0x000fe40000000f00 */
[----:B------:R-:W-:Y:S02]  /*72d0*/  MOV R12, 0x1f ;  /* 0x0000001f000c7802 */ /* 0x000fe40000000f00 */
[----:B------:R-:W-:-:S07]  /*72e0*/  MOV R10, 0xffffffff ;  /* 0xffffffff000a7802 */ /* 0x000fce0000000f00 */
[----:B-1----:R-:W-:Y:S05]  /*72f0*/  WARPSYNC.COLLECTIVE R10, `(.L_x_195) ;  /* 0x000000000a087348 */ /* 0x002fea0003c00000 */
[----:B-1----:R0:W1:Y:S02]  /*7300*/  SHFL.BFLY P1, R8, R13, R11, R12 ;  /* 0x0c00000b0d087389 */ /* 0x002064000002000c */
[----:B01----:R-:W-:Y:S05]  /*7310*/  ENDCOLLECTIVE ;  /* 0x000000000000791b */ /* 0x003fea0003800000 */
.L_x_195:
[----:B------:R-:W-:Y:S05]  /*7320*/  BSYNC B0 ;  /* 0x0000000000007941 */ /* 0x000fea0003800000 */
.L_x_194:
        /* <DEDUP_REMOVED lines=9> */
.L_x_196:
[----:B------:R-:W-:Y:S01]  /*73c0*/  HFMA2 R11, -RZ, RZ, 0, 2.384185791015625e-07 ;  /* 0x00000004ff0b7431 */ /* 0x000fe200000001ff */
[----:B------:R-:W-:-:S05]  /*73d0*/  MOV R7, R8 ;  /* 0x0000000800077202 */ /* 0x000fca0000000f00 */
[----:B------:R-:W-:-:S05]  /*73e0*/  FADD R7, R0, R7 ;  /* 0x0000000700077221 */ /* 0x000fca0000000000 */
[----:B------:R-:W-:-:S07]  /*73f0*/  MOV R13, R7 ;  /* 0x00000007000d7202 */ /* 0x000fce0000000f00 */
[----:B------:R-:W-:Y:S05]  /*7400*/  WARPSYNC.COLLECTIVE R10, `(.L_x_197) ;  /* 0x000000000a087348 */ /* 0x000fea0003c00000 */
[----:B------:R0:W1:Y:S02]  /*7410*/  SHFL.BFLY P1, R8, R13, R11, R12 ;  /* 0x0c00000b0d087389 */ /* 0x000064000002000c */
[----:B01----:R-:W-:Y:S05]  /*7420*/  ENDCOLLECTIVE ;  /* 0x000000000000791b */ /* 0x003fea0003800000 */
.L_x_197:
[----:B------:R-:W-:Y:S01]  /*7430*/  HFMA2 R11, -RZ, RZ, 0, 1.1920928955078125e-07 ;  /* 0x00000002ff0b7431 */ /* 0x000fe200000001ff */
[----:B------:R-:W-:-:S05]  /*7440*/  MOV R2, R8 ;  /* 0x0000000800027202 */ /* 0x000fca0000000f00 */
[----:B------:R-:W-:-:S05]  /*7450*/  FADD R2, R7, R2 ;  /* 0x0000000207027221 */ /* 0x000fca0000000000 */
[----:B------:R-:W-:-:S07]  /*7460*/  MOV R13, R2 ;  /* 0x00000002000d7202 */ /* 0x000fce0000000f00 */
[----:B------:R-:W-:Y:S05]  /*7470*/  WARPSYNC.COLLECTIVE R10, `(.L_x_198) ;  /* 0x000000000a087348 */ /* 0x000fea0003c00000 */
[----:B------:R0:W1:Y:S02]  /*7480*/  SHFL.BFLY P1, R8, R13, R11, R12 ;  /* 0x0c00000b0d087389 */ /* 0x000064000002000c */
[----:B01----:R-:W-:Y:S05]  /*7490*/  ENDCOLLECTIVE ;  /* 0x000000000000791b */ /* 0x003fea0003800000 */
.L_x_198:
[----:B------:R-:W-:Y:S01]  /*74a0*/  HFMA2 R11, -RZ, RZ, 0, 5.9604644775390625e-08 ;  /* 0x00000001ff0b7431 */ /* 0x000fe200000001ff */
[----:B------:R-:W-:-:S05]  /*74b0*/  MOV R9, R8 ;  /* 0x0000000800097202 */ /* 0x000fca0000000f00 */
[----:B------:R-:W-:-:S05]  /*74c0*/  FADD R9, R2, R9 ;  /* 0x0000000902097221 */ /* 0x000fca0000000000 */
[----:B------:R-:W-:-:S07]  /*74d0*/  MOV R13, R9 ;  /* 0x00000009000d7202 */ /* 0x000fce0000000f00 */
[----:B------:R-:W-:Y:S05]  /*74e0*/  WARPSYNC.COLLECTIVE R10, `(.L_x_199) ;  /* 0x000000000a087348 */ /* 0x000fea0003c00000 */
[----:B------:R0:W1:Y:S02]  /*74f0*/  SHFL.BFLY P1, R8, R13, R11, R12 ;  /* 0x0c00000b0d087389 */ /* 0x000064000002000c */
[----:B01----:R-:W-:Y:S05]  /*7500*/  ENDCOLLECTIVE ;  /* 0x000000000000791b */ /* 0x003fea0003800000 */
.L_x_199:
[----:B------:R-:W-:Y:S05]  /*7510*/  BRA `(.L_x_200) ;  /* 0xffffffa400d87947 */ /* 0x000fea000383ffff */
        .weak           $__internal_0_$__cuda_sm20_rcp_rn_f32_slowpath
        .type           $__internal_0_$__cuda_sm20_rcp_rn_f32_slowpath,@function
        .size           $__internal_0_$__cuda_sm20_rcp_rn_f32_slowpath,($__internal_1_$__cuda_sm20_sqrt_rn_f32_slowpath - $__internal_0_$__cuda_sm20_rcp_rn_f32_slowpath)
$__internal_0_$__cuda_sm20_rcp_rn_f32_slowpath:
[----:B------:R-:W-:Y:S01]  /*7520*/  SHF.L.U32 R43, R0, 0x1, RZ ;  /* 0x00000001002b7819 */ /* 0x000fe200000006ff */
[----:B------:R-:W-:Y:S03]  /*7530*/  BSSY.RECONVERGENT B0, `(.L_x_201) ;  /* 0x0000030000007945 */ /* 0x000fe60003800200 */
[----:B------:R-:W-:-:S04]  /*7540*/  SHF.R.U32.HI R43, RZ, 0x18, R43 ;  /* 0x00000018ff2b7819 */ /* 0x000fc8000001162b */
[----:B------:R-:W-:-:S13]  /*7550*/  ISETP.NE.U32.AND P0, PT, R43, RZ, PT ;  /* 0x000000ff2b00720c */ /* 0x000fda0003f05070 */
[----:B------:R-:W-:Y:S05]  /*7560*/  @P0 BRA `(.L_x_202) ;  /* 0x0000000000280947 */ /* 0x000fea0003800000 */
[----:B------:R-:W-:-:S04]  /*7570*/  SHF.L.U32 R43, R0, 0x1, RZ ;  /* 0x00000001002b7819 */ /* 0x000fc800000006ff */
[----:B------:R-:W-:-:S13]  /*7580*/  ISETP.NE.AND P0, PT, R43, RZ, PT ;  /* 0x000000ff2b00720c */ /* 0x000fda0003f05270 */
[----:B------:R-:W-:Y:S01]  /*7590*/  @P0 FFMA R44, R0, 1.84467440737095516160e+19, RZ ;  /* 0x5f800000002c0823 */ /* 0x000fe200000000ff */
[----:B------:R-:W-:Y:S08]  /*75a0*/  @!P0 MUFU.RCP R45, R0 ;  /* 0x00000000002d8308 */ /* 0x000ff00000001000 */
[----:B------:R-:W0:Y:S02]  /*75b0*/  @P0 MUFU.RCP R43, R44 ;  /* 0x0000002c002b0308 */ /* 0x000e240000001000 */
[----:B0-----:R-:W-:-:S04]  /*75c0*/  @P0 FFMA R46, R44, R43, -1 ;  /* 0xbf8000002c2e0423 */ /* 0x001fc8000000002b */
[----:B------:R-:W-:-:S04]  /*75d0*/  @P0 FADD.FTZ R46, -R46, -RZ ;  /* 0x800000ff2e2e0221 */ /* 0x000fc80000010100 */
[----:B------:R-:W-:-:S04]  /*75e0*/  @P0 FFMA R46, R43, R46, R43 ;  /* 0x0000002e2b2e0223 */ /* 0x000fc8000000002b */
[----:B------:R-:W-:Y:S01]  /*75f0*/  @P0 FFMA R45, R46, 1.84467440737095516160e+19, RZ ;  /* 0x5f8000002e2d0823 */ /* 0x000fe200000000ff */
[----:B------:R-:W-:Y:S06]  /*7600*/  BRA `(.L_x_203) ;  /* 0x0000000000887947 */ /* 0x000fec0003800000 */
.L_x_202:
[----:B------:R-:W-:-:S04]  /*7610*/  IADD3 R44, PT, PT, R43, -0xfd, RZ ;  /* 0xffffff032b2c7810 */ /* 0x000fc80007ffe0ff */
[----:B------:R-:W-:-:S13]  /*7620*/  ISETP.GT.U32.AND P0, PT, R44, 0x1, PT ;  /* 0x000000012c00780c */ /* 0x000fda0003f04070 */
[----:B------:R-:W-:Y:S05]  /*7630*/  @P0 BRA `(.L_x_204) ;  /* 0x0000000000780947 */ /* 0x000fea0003800000 */
[----:B------:R-:W-:Y:S02]  /*7640*/  LOP3.LUT R51, R0, 0x7fffff, RZ, 0xc0, !PT ;  /* 0x007fffff00337812 */ /* 0x000fe400078ec0ff */
[----:B------:R-:W-:Y:S02]  /*7650*/  MOV R47, 0x3 ;  /* 0x00000003002f7802 */ /* 0x000fe40000000f00 */
[----:B------:R-:W-:Y:S02]  /*7660*/  LOP3.LUT R51, R51, 0x3f800000, RZ, 0xfc, !PT ;  /* 0x3f80000033337812 */ /* 0x000fe400078efcff */
[----:B------:R-:W-:Y:S02]  /*7670*/  SHF.L.U32 R47, R47, R44, RZ ;  /* 0x0000002c2f2f7219 */ /* 0x000fe400000006ff */
[----:B------:R-:W0:Y:S01]  /*7680*/  MUFU.RCP R46, R51 ;  /* 0x00000033002e7308 */ /* 0x000e220000001000 */
[----:B------:R-:W-:Y:S01]  /*7690*/  IADD3 R43, PT, PT, R43, -0xfc, RZ ;  /* 0xffffff042b2b7810 */ /* 0x000fe20007ffe0ff */
[----:B0-----:R-:W-:-:S04]  /*76a0*/  FFMA R49, R51, R46, -1 ;  /* 0xbf80000033317423 */ /* 0x001fc8000000002e */
[----:B------:R-:W-:-:S04]  /*76b0*/  FADD.FTZ R49, -R49, -RZ ;  /* 0x800000ff31317221 */ /* 0x000fc80000010100 */
[CCC-:B------:R-:W-:Y:S01]  /*76c0*/  FFMA.RM R45, R46.reuse, R49.reuse, R46.reuse ;  /* 0x000000312e2d7223 */ /* 0x1c0fe2000000402e */
[----:B------:R-:W-:-:S04]  /*76d0*/  FFMA.RP R46, R46, R49, R46 ;  /* 0x000000312e2e7223 */ /* 0x000fc8000000802e */
[C---:B------:R-:W-:Y:S02]  /*76e0*/  LOP3.LUT R48, R45.reuse, 0x7fffff, RZ, 0xc0, !PT ;  /* 0x007fffff2d307812 */ /* 0x040fe400078ec0ff */
[----:B------:R-:W-:Y:S02]  /*76f0*/  FSETP.NEU.FTZ.AND P0, PT, R45, R46, PT ;  /* 0x0000002e2d00720b */ /* 0x000fe40003f1d000 */
[----:B------:R-:W-:Y:S02]  /*7700*/  LOP3.LUT R48, R48, 0x800000, RZ, 0xfc, !PT ;  /* 0x0080000030307812 */ /* 0x000fe400078efcff */
[----:B------:R-:W-:Y:S02]  /*7710*/  SEL R45, RZ, 0xffffffff, !P0 ;  /* 0xffffffffff2d7807 */ /* 0x000fe40004000000 */
[----:B------:R-:W-:Y:S02]  /*7720*/  LOP3.LUT R47, R47, R48, RZ, 0xc0, !PT ;  /* 0x000000302f2f7212 */ /* 0x000fe400078ec0ff */
[----:B------:R-:W-:-:S02]  /*7730*/  IADD3 R45, PT, PT, -R45, RZ, RZ ;  /* 0x000000ff2d2d7210 */ /* 0x000fc40007ffe1ff */
[-C--:B------:R-:W-:Y:S02]  /*7740*/  SHF.R.U32.HI R47, RZ, R44.reuse, R47 ;  /* 0x0000002cff2f7219 */ /* 0x080fe4000001162f */
[--C-:B------:R-:W-:Y:S02]  /*7750*/  LOP3.LUT P3, RZ, R45, R44, R48.reuse, 0xf8, !PT ;  /* 0x0000002c2dff7212 */ /* 0x100fe4000786f830 */
[C---:B------:R-:W-:Y:S02]  /*7760*/  LOP3.LUT P0, RZ, R47.reuse, 0x1, RZ, 0xc0, !PT ;  /* 0x000000012fff7812 */ /* 0x040fe4000780c0ff */
[----:B------:R-:W-:Y:S02]  /*7770*/  LOP3.LUT P4, RZ, R47, 0x2, RZ, 0xc0, !PT ;  /* 0x000000022fff7812 */ /* 0x000fe4000788c0ff */
[----:B------:R-:W-:Y:S02]  /*7780*/  SHF.R.U32.HI R43, RZ, R43, R48 ;  /* 0x0000002bff2b7219 */ /* 0x000fe40000011630 */
[----:B------:R-:W-:-:S02]  /*7790*/  PLOP3.LUT P0, PT, P0, P3, P4, 0xe0, 0x0 ;  /* 0x000000000000781c */ /* 0x000fc40000707c40 */
[----:B------:R-:W-:Y:S02]  /*77a0*/  LOP3.LUT P3, RZ, R0, 0x7fffff, RZ, 0xc0, !PT ;  /* 0x007fffff00ff7812 */ /* 0x000fe4000786c0ff */
[----:B------:R-:W-:-:S04]  /*77b0*/  SEL R44, RZ, 0x1, !P0 ;  /* 0x00000001ff2c7807 */ /* 0x000fc80004000000 */
[----:B------:R-:W-:-:S04]  /*77c0*/  IADD3 R44, PT, PT, -R44, RZ, RZ ;  /* 0x000000ff2c2c7210 */ /* 0x000fc80007ffe1ff */
[----:B------:R-:W-:-:S13]  /*77d0*/  ISETP.GE.AND P0, PT, R44, RZ, PT ;  /* 0x000000ff2c00720c */ /* 0x000fda0003f06270 */
[----:B------:R-:W-:-:S04]  /*77e0*/  @!P0 IADD3 R43, PT, PT, R43, 0x1, RZ ;  /* 0x000000012b2b8810 */ /* 0x000fc80007ffe0ff */
[----:B------:R-:W-:-:S04]  /*77f0*/  @!P3 SHF.L.U32 R43, R43, 0x1, RZ ;  /* 0x000000012b2bb819 */ /* 0x000fc800000006ff */
[----:B------:R-:W-:Y:S01]  /*7800*/  LOP3.LUT R45, R43, 0x80000000, R0, 0xf8, !PT ;  /* 0x800000002b2d7812 */ /* 0x000fe200078ef800 */
[----:B------:R-:W-:Y:S06]  /*7810*/  BRA `(.L_x_203) ;  /* 0x0000000000047947 */ /* 0x000fec0003800000 */
.L_x_204:
[----:B------:R0:W1:Y:S02]  /*7820*/  MUFU.RCP R45, R0 ;  /* 0x00000000002d7308 */ /* 0x0000640000001000 */
.L_x_203:
[----:B------:R-:W-:Y:S05]  /*7830*/  BSYNC.RECONVERGENT B0 ;  /* 0x0000000000007941 */ /* 0x000fea0003800200 */
.L_x_201:
[----:B------:R-:W-:Y:S01]  /*7840*/  HFMA2 R47, -RZ, RZ, 0, 0 ;  /* 0x00000000ff2f7431 */ /* 0x000fe200000001ff */
[----:B------:R-:W-:-:S04]  /*7850*/  MOV R46, R2 ;  /* 0x00000002002e7202 */ /* 0x000fc80000000f00 */
[----:B01----:R-:W-:Y:S05]  /*7860*/  RET.REL.NODEC R46 `(graph_md_step) ;  /* 0xffffff842ee47950 */ /* 0x003fea0003c3ffff */
        .weak           $__internal_1_$__cuda_sm20_sqrt_rn_f32_slowpath
        .type           $__internal_1_$__cuda_sm20_sqrt_rn_f32_slowpath,@function
        .size           $__internal_1_$__cuda_sm20_sqrt_rn_f32_slowpath,($__internal_2_$__cuda_sm3x_div_rn_noftz_f32_slowpath - $__internal_1_$__cuda_sm20_sqrt_rn_f32_slowpath)
$__internal_1_$__cuda_sm20_sqrt_rn_f32_slowpath:
[----:B------:R-:W-:-:S13]  /*7870*/  LOP3.LUT P0, RZ, R2, 0x7fffffff, RZ, 0xc0, !PT ;  /* 0x7fffffff02ff7812 */ /* 0x000fda000780c0ff */
[----:B------:R-:W-:Y:S01]  /*7880*/  @!P0 MOV R47, R2 ;  /* 0x00000002002f8202 */ /* 0x000fe20000000f00 */
[----:B------:R-:W-:Y:S06]  /*7890*/  @!P0 BRA `(.L_x_205) ;  /* 0x0000000000408947 */ /* 0x000fec0003800000 */
[----:B------:R-:W-:-:S13]  /*78a0*/  FSETP.GEU.FTZ.AND P0, PT, R2, RZ, PT ;  /* 0x000000ff0200720b */ /* 0x000fda0003f1e000 */
[----:B------:R-:W-:Y:S01]  /*78b0*/  @!P0 MOV R47, 0x7fffffff ;  /* 0x7fffffff002f8802 */ /* 0x000fe20000000f00 */
[----:B------:R-:W-:Y:S06]  /*78c0*/  @!P0 BRA `(.L_x_205) ;  /* 0x0000000000348947 */ /* 0x000fec0003800000 */
[----:B------:R-:W-:-:S13]  /*78d0*/  FSETP.GTU.FTZ.AND P0, PT, |R2|, +INF , PT ;  /* 0x7f8000000200780b */ /* 0x000fda0003f1c200 */
[----:B------:R-:W-:Y:S01]  /*78e0*/  @P0 FADD.FTZ R47, R2, 1 ;  /* 0x3f800000022f0421 */ /* 0x000fe20000010000 */
[----:B------:R-:W-:Y:S06]  /*78f0*/  @P0 BRA `(.L_x_205) ;  /* 0x0000000000280947 */ /* 0x000fec0003800000 */
[----:B------:R-:W-:-:S13]  /*7900*/  FSETP.NEU.FTZ.AND P0, PT, |R2|, +INF , PT ;  /* 0x7f8000000200780b */ /* 0x000fda0003f1d200 */
[----:B------:R-:W-:Y:S01]  /*7910*/  @P0 FFMA R46, R2, 1.84467440737095516160e+19, RZ ;  /* 0x5f800000022e0823 */ /* 0x000fe200000000ff */
[----:B------:R-:W-:-:S03]  /*7920*/  @!P0 MOV R47, R2 ;  /* 0x00000002002f8202 */ /* 0x000fc60000000f00 */
[----:B------:R-:W0:Y:S02]  /*7930*/  @P0 MUFU.RSQ R43, R46 ;  /* 0x0000002e002b0308 */ /* 0x000e240000001400 */
[----:B0-----:R-:W-:Y:S01]  /*7940*/  @P0 FMUL.FTZ R45, R46, R43 ;  /* 0x0000002b2e2d0220 */ /* 0x001fe20000410000 */
[----:B------:R-:W-:-:S03]  /*7950*/  @P0 FMUL.FTZ R43, R43, 0.5 ;  /* 0x3f0000002b2b0820 */ /* 0x000fc60000410000 */
[----:B------:R-:W-:-:S04]  /*7960*/  @P0 FADD.FTZ R44, -R45, -RZ ;  /* 0x800000ff2d2c0221 */ /* 0x000fc80000010100 */
[----:B------:R-:W-:-:S04]  /*7970*/  @P0 FFMA R44, R45, R44, R46 ;  /* 0x0000002c2d2c0223 */ /* 0x000fc8000000002e */
[----:B------:R-:W-:-:S04]  /*7980*/  @P0 FFMA R43, R44, R43, R45 ;  /* 0x0000002b2c2b0223 */ /* 0x000fc8000000002d */
[----:B------:R-:W-:-:S07]  /*7990*/  @P0 FMUL.FTZ R47, R43, 2.3283064365386962891e-10 ;  /* 0x2f8000002b2f0820 */ /* 0x000fce0000410000 */
.L_x_205:
[----:B------:R-:W-:Y:S01]  /*79a0*/  HFMA2 R45, -RZ, RZ, 0, 0 ;  /* 0x00000000ff2d7431 */ /* 0x000fe200000001ff */
[----:B------:R-:W-:-:S04]  /*79b0*/  MOV R44, R0 ;  /* 0x00000000002c7202 */ /* 0x000fc80000000f00 */
[----:B------:R-:W-:Y:S05]  /*79c0*/  RET.REL.NODEC R44 `(graph_md_step) ;  /* 0xffffff842c8c7950 */ /* 0x000fea0003c3ffff */
        .weak           $__internal_2_$__cuda_sm3x_div_rn_noftz_f32_slowpath
        .type           $__internal_2_$__cuda_sm3x_div_rn_noftz_f32_slowpath,@function
        .size           $__internal_2_$__cuda_sm3x_div_rn_noftz_f32_slowpath,(.L_x_452 - $__internal_2_$__cuda_sm3x_div_rn_noftz_f32_slowpath)
$__internal_2_$__cuda_sm3x_div_rn_noftz_f32_slowpath:
[----:B------:R-:W-:Y:S01]  /*79d0*/  SHF.R.U32.HI R29, RZ, 0x17, R0 ;  /* 0x00000017ff1d7819 */ /* 0x000fe20000011600 */
[----:B------:R-:W-:Y:S01]  /*79e0*/  BSSY.RECONVERGENT B3, `(.L_x_206) ;  /* 0x0000062000037945 */ /* 0x000fe20003800200 */
[----:B------:R-:W-:Y:S02]  /*79f0*/  SHF.R.U32.HI R32, RZ, 0x17, R33 ;  /* 0x00000017ff207819 */ /* 0x000fe40000011621 */
[----:B------:R-:W-:Y:S02]  /*7a00*/  LOP3.LUT R29, R29, 0xff, RZ, 0xc0, !PT ;  /* 0x000000ff1d1d7812 */ /* 0x000fe400078ec0ff */
[----:B------:R-:W-:Y:S02]  /*7a10*/  LOP3.LUT R32, R32, 0xff, RZ, 0xc0, !PT ;  /* 0x000000ff20207812 */ /* 0x000fe400078ec0ff */
[----:B------:R-:W-:Y:S02]  /*7a20*/  IADD3 R31, PT, PT, R29, -0x1, RZ ;  /* 0xffffffff1d1f7810 */ /* 0x000fe40007ffe0ff */
[----:B------:R-:W-:-:S02]  /*7a30*/  IADD3 R34, PT, PT, R32, -0x1, RZ ;  /* 0xffffffff20227810 */ /* 0x000fc40007ffe0ff */
[----:B------:R-:W-:-:S04]  /*7a40*/  ISETP.GT.U32.AND P0, PT, R31, 0xfd, PT ;  /* 0x000000fd1f00780c */ /* 0x000fc80003f04070 */
[----:B------:R-:W-:-:S13]  /*7a50*/  ISETP.GT.U32.OR P0, PT, R34, 0xfd, P0 ;  /* 0x000000fd2200780c */ /* 0x000fda0000704470 */
[----:B------:R-:W-:Y:S01]  /*7a60*/  @!P0 MOV R30, RZ ;  /* 0x000000ff001e8202 */ /* 0x000fe20000000f00 */
[----:B------:R-:W-:Y:S06]  /*7a70*/  @!P0 BRA `(.L_x_207) ;  /* 0x00000000005c8947 */ /* 0x000fec0003800000 */
[----:B------:R-:W-:Y:S02]  /*7a80*/  FSETP.GTU.FTZ.AND P0, PT, |R33|, +INF , PT ;  /* 0x7f8000002100780b */ /* 0x000fe40003f1c200 */
[----:B------:R-:W-:-:S04]  /*7a90*/  FSETP.GTU.FTZ.AND P1, PT, |R0|, +INF , PT ;  /* 0x7f8000000000780b */ /* 0x000fc80003f3c200 */
[----:B------:R-:W-:-:S13]  /*7aa0*/  PLOP3.LUT P0, PT, P0, P1, PT, 0xf8, 0x8f ;  /* 0x00000000008f781c */ /* 0x000fda0000703f70 */
[----:B------:R-:W-:Y:S05]  /*7ab0*/  @P0 BRA `(.L_x_208) ;  /* 0x00000004004c0947 */ /* 0x000fea0003800000 */
[----:B------:R-:W-:-:S13]  /*7ac0*/  LOP3.LUT P0, RZ, R0, 0x7fffffff, R33, 0xc8, !PT ;  /* 0x7fffffff00ff7812 */ /* 0x000fda000780c821 */
[----:B------:R-:W-:Y:S05]  /*7ad0*/  @!P0 BRA `(.L_x_209) ;  /* 0x00000004003c8947 */ /* 0x000fea0003800000 */
[C---:B------:R-:W-:Y:S02]  /*7ae0*/  FSETP.NEU.FTZ.AND P1, PT, |R33|.reuse, +INF , PT ;  /* 0x7f8000002100780b */ /* 0x040fe40003f3d200 */
[----:B------:R-:W-:Y:S02]  /*7af0*/  FSETP.NEU.FTZ.AND P2, PT, |R0|, +INF , PT ;  /* 0x7f8000000000780b */ /* 0x000fe40003f5d200 */
[----:B------:R-:W-:-:S11]  /*7b00*/  FSETP.NEU.FTZ.AND P0, PT, |R33|, +INF , PT ;  /* 0x7f8000002100780b */ /* 0x000fd60003f1d200 */
[----:B------:R-:W-:Y:S05]  /*7b10*/  @!P2 BRA !P1, `(.L_x_209) ;  /* 0x00000004002ca947 */ /* 0x000fea0004800000 */
[----:B------:R-:W-:-:S04]  /*7b20*/  LOP3.LUT P1, RZ, R33, 0x7fffffff, RZ, 0xc0, !PT ;  /* 0x7fffffff21ff7812 */ /* 0x000fc8000782c0ff */
[----:B------:R-:W-:-:S13]  /*7b30*/  PLOP3.LUT P1, PT, P2, P1, PT, 0x2f, 0xf2 ;  /* 0x0000000000f2781c */ /* 0x000fda0001722577 */
[----:B------:R-:W-:Y:S05]  /*7b40*/  @P1 BRA `(.L_x_210) ;  /* 0x0000000400181947 */ /* 0x000fea0003800000 */
[----:B------:R-:W-:-:S04]  /*7b50*/  LOP3.LUT P1, RZ, R0, 0x7fffffff, RZ, 0xc0, !PT ;  /* 0x7fffffff00ff7812 */ /* 0x000fc8000782c0ff */
[----:B------:R-:W-:-:S13]  /*7b60*/  PLOP3.LUT P0, PT, P0, P1, PT, 0x2f, 0xf2 ;  /* 0x0000000000f2781c */ /* 0x000fda0000702577 */
[----:B------:R-:W-:Y:S05]  /*7b70*/  @P0 BRA `(.L_x_211) ;  /* 0x0000000400000947 */ /* 0x000fea0003800000 */
[----:B------:R-:W-:Y:S02]  /*7b80*/  ISETP.GE.AND P0, PT, R34, RZ, PT ;  /* 0x000000ff2200720c */ /* 0x000fe40003f06270 */
[----:B------:R-:W-:-:S11]  /*7b90*/  ISETP.GE.AND P1, PT, R31, RZ, PT ;  /* 0x000000ff1f00720c */ /* 0x000fd60003f26270 */
[----:B------:R-:W-:Y:S01]  /*7ba0*/  @P0 MOV R30, RZ ;  /* 0x000000ff001e0202 */ /* 0x000fe20000000f00 */
[----:B------:R-:W-:Y:S01]  /*7bb0*/  @!P0 FFMA R33, R33, 1.84467440737095516160e+19, RZ ;  /* 0x5f80000021218823 */ /* 0x000fe200000000ff */
[----:B------:R-:W-:Y:S01]  /*7bc0*/  @!P0 MOV R30, 0xffffffc0 ;  /* 0xffffffc0001e8802 */ /* 0x000fe20000000f00 */
[----:B------:R-:W-:-:S03]  /*7bd0*/  @!P1 FFMA R0, R0, 1.84467440737095516160e+19, RZ ;  /* 0x5f80000000009823 */ /* 0x000fc600000000ff */
[----:B------:R-:W-:-:S07]  /*7be0*/  @!P1 IADD3 R30, PT, PT, R30, 0x40, RZ ;  /* 0x000000401e1e9810 */ /* 0x000fce0007ffe0ff */
.L_x_207:
[----:B------:R-:W-:Y:S01]  /*7bf0*/  LEA R31, R29, 0xc0800000, 0x17 ;  /* 0xc08000001d1f7811 */ /* 0x000fe200078eb8ff */
[----:B------:R-:W-:Y:S01]  /*7c00*/  BSSY.RECONVERGENT B4, `(.L_x_212) ;  /* 0x0000036000047945 */ /* 0x000fe20003800200 */
[----:B------:R-:W-:Y:S02]  /*7c10*/  IADD3 R32, PT, PT, R32, -0x7f, RZ ;  /* 0xffffff8120207810 */ /* 0x000fe40007ffe0ff */
[----:B------:R-:W-:-:S03]  /*7c20*/  IADD3 R38, PT, PT, -R31, R0, RZ ;  /* 0x000000001f267210 */ /* 0x000fc60007ffe1ff */
[----:B------:R-:W-:Y:S01]  /*7c30*/  IMAD R0, R32, -0x800000, R33 ;  /* 0xff80000020007824 */ /* 0x000fe200078e0221 */
[----:B------:R-:W0:Y:S01]  /*7c40*/  MUFU.RCP R34, R38 ;  /* 0x0000002600227308 */ /* 0x000e220000001000 */
[----:B------:R-:W-:-:S04]  /*7c50*/  FADD.FTZ R31, -R38, -RZ ;  /* 0x800000ff261f7221 */ /* 0x000fc80000010100 */
[----:B0-----:R-:W-:-:S04]  /*7c60*/  FFMA R35, R34, R31, 1 ;  /* 0x3f80000022237423 */ /* 0x001fc8000000001f */
[----:B------:R-:W-:-:S04]  /*7c70*/  FFMA R33, R34, R35, R34 ;  /* 0x0000002322217223 */ /* 0x000fc80000000022 */
[----:B------:R-:W-:-:S04]  /*7c80*/  FFMA R34, R0, R33, RZ ;  /* 0x0000002100227223 */ /* 0x000fc800000000ff */
[----:B------:R-:W-:-:S04]  /*7c90*/  FFMA R35, R31, R34, R0 ;  /* 0x000000221f237223 */ /* 0x000fc80000000000 */
[----:B------:R-:W-:Y:S01]  /*7ca0*/  FFMA R34, R33, R35, R34 ;  /* 0x0000002321227223 */ /* 0x000fe20000000022 */
[----:B------:R-:W-:-:S03]  /*7cb0*/  IADD3 R35, PT, PT, R32, 0x7f, -R29 ;  /* 0x0000007f20237810 */ /* 0x000fc60007ffe81d */
[----:B------:R-:W-:Y:S01]  /*7cc0*/  FFMA R31, R31, R34, R0 ;  /* 0x000000221f1f7223 */ /* 0x000fe20000000000 */
[----:B------:R-:W-:-:S03]  /*7cd0*/  IADD3 R35, PT, PT, R35, R30, RZ ;  /* 0x0000001e23237210 */ /* 0x000fc60007ffe0ff */
[----:B------:R-:W-:-:S05]  /*7ce0*/  FFMA R0, R33, R31, R34 ;  /* 0x0000001f21007223 */ /* 0x000fca0000000022 */
[----:B------:R-:W-:-:S04]  /*7cf0*/  SHF.R.U32.HI R29, RZ, 0x17, R0 ;  /* 0x00000017ff1d7819 */ /* 0x000fc80000011600 */
[----:B------:R-:W-:-:S04]  /*7d00*/  LOP3.LUT R30, R29, 0xff, RZ, 0xc0, !PT ;  /* 0x000000ff1d1e7812 */ /* 0x000fc800078ec0ff */
[----:B------:R-:W-:-:S04]  /*7d10*/  IADD3 R29, PT, PT, R30, R35, RZ ;  /* 0x000000231e1d7210 */ /* 0x000fc80007ffe0ff */
[----:B------:R-:W-:-:S04]  /*7d20*/  IADD3 R30, PT, PT, R29, -0x1, RZ ;  /* 0xffffffff1d1e7810 */ /* 0x000fc80007ffe0ff */
[----:B------:R-:W-:-:S13]  /*7d30*/  ISETP.GE.U32.AND P0, PT, R30, 0xfe, PT ;  /* 0x000000fe1e00780c */ /* 0x000fda0003f06070 */
[----:B------:R-:W-:Y:S05]  /*7d40*/  @!P0 BRA `(.L_x_213) ;  /* 0x0000000000808947 */ /* 0x000fea0003800000 */
[----:B------:R-:W-:-:S13]  /*7d50*/  ISETP.GT.AND P0, PT, R29, 0xfe, PT ;  /* 0x000000fe1d00780c */ /* 0x000fda0003f04270 */
[----:B------:R-:W-:Y:S05]  /*7d60*/  @P0 BRA `(.L_x_214) ;  /* 0x00000000006c0947 */ /* 0x000fea0003800000 */
[----:B------:R-:W-:-:S13]  /*7d70*/  ISETP.GE.AND P0, PT, R29, 0x1, PT ;  /* 0x000000011d00780c */ /* 0x000fda0003f06270 */
[----:B------:R-:W-:Y:S05]  /*7d80*/  @P0 BRA `(.L_x_215) ;  /* 0x0000000000740947 */ /* 0x000fea0003800000 */
[----:B------:R-:W-:Y:S02]  /*7d90*/  ISETP.GE.AND P0, PT, R29, -0x18, PT ;  /* 0xffffffe81d00780c */ /* 0x000fe40003f06270 */
[----:B------:R-:W-:-:S11]  /*7da0*/  LOP3.LUT R0, R0, 0x80000000, RZ, 0xc0, !PT ;  /* 0x8000000000007812 */ /* 0x000fd600078ec0ff */
[----:B------:R-:W-:Y:S05]  /*7db0*/  @!P0 BRA `(.L_x_215) ;  /* 0x0000000000688947 */ /* 0x000fea0003800000 */
[CCC-:B------:R-:W-:Y:S01]  /*7dc0*/  FFMA.RZ R30, R33.reuse, R31.reuse, R34.reuse ;  /* 0x0000001f211e7223 */ /* 0x1c0fe2000000c022 */
[CCC-:B------:R-:W-:Y:S01]  /*7dd0*/  FFMA.RP R32, R33.reuse, R31.reuse, R34.reuse ;  /* 0x0000001f21207223 */ /* 0x1c0fe20000008022 */
[----:B------:R-:W-:Y:S01]  /*7de0*/  FFMA.RM R33, R33, R31, R34 ;  /* 0x0000001f21217223 */ /* 0x000fe20000004022 */
[C---:B------:R-:W-:Y:S02]  /*7df0*/  IADD3 R31, PT, PT, R29.reuse, 0x20, RZ ;  /* 0x000000201d1f7810 */ /* 0x040fe40007ffe0ff */
[----:B------:R-:W-:Y:S02]  /*7e00*/  LOP3.LUT R30, R30, 0x7fffff, RZ, 0xc0, !PT ;  /* 0x007fffff1e1e7812 */ /* 0x000fe400078ec0ff */
[C---:B------:R-:W-:Y:S02]  /*7e10*/  ISETP.NE.AND P2, PT, R29.reuse, RZ, PT ;  /* 0x000000ff1d00720c */ /* 0x040fe40003f45270 */
[----:B------:R-:W-:Y:S02]  /*7e20*/  LOP3.LUT R30, R30, 0x800000, RZ, 0xfc, !PT ;  /* 0x008000001e1e7812 */ /* 0x000fe400078efcff */
[----:B------:R-:W-:-:S02]  /*7e30*/  ISETP.NE.AND P1, PT, R29, RZ, PT ;  /* 0x000000ff1d00720c */ /* 0x000fc40003f25270 */
[----:B------:R-:W-:Y:S02]  /*7e40*/  IADD3 R29, PT, PT, -R29, RZ, RZ ;  /* 0x000000ff1d1d7210 */ /* 0x000fe40007ffe1ff */
[----:B------:R-:W-:Y:S02]  /*7e50*/  SHF.L.U32 R31, R30, R31, RZ ;  /* 0x0000001f1e1f7219 */ /* 0x000fe400000006ff */
[----:B------:R-:W-:Y:S02]  /*7e60*/  FSETP.NEU.FTZ.AND P0, PT, R32, R33, PT ;  /* 0x000000212000720b */ /* 0x000fe40003f1d000 */
[----:B------:R-:W-:Y:S02]  /*7e70*/  SEL R29, R29, RZ, P2 ;  /* 0x000000ff1d1d7207 */ /* 0x000fe40001000000 */
[----:B------:R-:W-:Y:S02]  /*7e80*/  ISETP.NE.AND P1, PT, R31, RZ, P1 ;  /* 0x000000ff1f00720c */ /* 0x000fe40000f25270 */
[----:B------:R-:W-:-:S02]  /*7e90*/  SHF.R.U32.HI R32, RZ, R29, R30 ;  /* 0x0000001dff207219 */ /* 0x000fc4000001161e */
[----:B------:R-:W-:Y:S02]  /*7ea0*/  PLOP3.LUT P0, PT, P0, P1, PT, 0xf8, 0x8f ;  /* 0x00000000008f781c */ /* 0x000fe40000703f70 */
[----:B------:R-:W-:Y:S02]  /*7eb0*/  SHF.R.U32.HI R30, RZ, 0x1, R32 ;  /* 0x00000001ff1e7819 */ /* 0x000fe40000011620 */
[----:B------:R-:W-:-:S04]  /*7ec0*/  SEL R29, RZ, 0x1, !P0 ;  /* 0x00000001ff1d7807 */ /* 0x000fc80004000000 */
[----:B------:R-:W-:-:S04]  /*7ed0*/  LOP3.LUT R29, R29, 0x1, R30, 0xf8, !PT ;  /* 0x000000011d1d7812 */ /* 0x000fc800078ef81e */
[----:B------:R-:W-:-:S04]  /*7ee0*/  LOP3.LUT R29, R29, R32, RZ, 0xc0, !PT ;  /* 0x000000201d1d7212 */ /* 0x000fc800078ec0ff */
[----:B------:R-:W-:-:S04]  /*7ef0*/  IADD3 R29, PT, PT, R30, R29, RZ ;  /* 0x0000001d1e1d7210 */ /* 0x000fc80007ffe0ff */
[----:B------:R-:W-:Y:S01]  /*7f00*/  LOP3.LUT R0, R29, R0, RZ, 0xfc, !PT ;  /* 0x000000001d007212 */ /* 0x000fe200078efcff */
[----:B------:R-:W-:Y:S06]  /*7f10*/  BRA `(.L_x_215) ;  /* 0x0000000000107947 */ /* 0x000fec0003800000 */
.L_x_214:
[----:B------:R-:W-:-:S04]  /*7f20*/  LOP3.LUT R0, R0, 0x80000000, RZ, 0xc0, !PT ;  /* 0x8000000000007812 */ /* 0x000fc800078ec0ff */
[----:B------:R-:W-:Y:S01]  /*7f30*/  LOP3.LUT R0, R0, 0x7f800000, RZ, 0xfc, !PT ;  /* 0x7f80000000007812 */ /* 0x000fe200078efcff */
[----:B------:R-:W-:Y:S06]  /*7f40*/  BRA `(.L_x_215) ;  /* 0x0000000000047947 */ /* 0x000fec0003800000 */
.L_x_213:
[----:B------:R-:W-:-:S07]  /*7f50*/  LEA R0, R35, R0, 0x17 ;  /* 0x0000000023007211 */ /* 0x000fce00078eb8ff */
.L_x_215:
[----:B------:R-:W-:Y:S05]  /*7f60*/  BSYNC.RECONVERGENT B4 ;  /* 0x0000000000047941 */ /* 0x000fea0003800200 */
.L_x_212:
[----:B------:R-:W-:Y:S05]  /*7f70*/  BRA `(.L_x_216) ;  /* 0x0000000000207947 */ /* 0x000fea0003800000 */
.L_x_211:
[----:B------:R-:W-:-:S04]  /*7f80*/  LOP3.LUT R0, R0, 0x80000000, R33, 0x48, !PT ;  /* 0x8000000000007812 */ /* 0x000fc800078e4821 */
[----:B------:R-:W-:Y:S01]  /*7f90*/  LOP3.LUT R0, R0, 0x7f800000, RZ, 0xfc, !PT ;  /* 0x7f80000000007812 */ /* 0x000fe200078efcff */
[----:B------:R-:W-:Y:S06]  /*7fa0*/  BRA `(.L_x_216) ;  /* 0x0000000000147947 */ /* 0x000fec0003800000 */
.L_x_210:
[----:B------:R-:W-:Y:S01]  /*7fb0*/  LOP3.LUT R0, R0, 0x80000000, R33, 0x48, !PT ;  /* 0x8000000000007812 */ /* 0x000fe200078e4821 */
[----:B------:R-:W-:Y:S06]  /*7fc0*/  BRA `(.L_x_216) ;  /* 0x00000000000c7947 */ /* 0x000fec0003800000 */
.L_x_209:
[----:B------:R-:W0:Y:S01]  /*7fd0*/  MUFU.RSQ R0, -QNAN ;  /* 0xffc0000000007908 */ /* 0x000e220000001400 */
[----:B------:R-:W-:Y:S05]  /*7fe0*/  BRA `(.L_x_216) ;  /* 0x0000000000047947 */ /* 0x000fea0003800000 */
.L_x_208:
[----:B------:R-:W-:-:S07]  /*7ff0*/  FADD.FTZ R0, R33, R0 ;  /* 0x0000000021007221 */ /* 0x000fce0000010000 */
.L_x_216:
[----:B------:R-:W-:Y:S05]  /*8000*/  BSYNC.RECONVERGENT B3 ;  /* 0x0000000000037941 */ /* 0x000fea0003800200 */
.L_x_206:
[----:B------:R-:W-:Y:S01]  /*8010*/  HFMA2 R31, -RZ, RZ, 0, 0 ;  /* 0x00000000ff1f7431 */ /* 0x000fe200000001ff */
[----:B------:R-:W-:-:S04]  /*8020*/  MOV R30, R2 ;  /* 0x00000002001e7202 */ /* 0x000fc80000000f00 */
[----:B0-----:R-:W-:Y:S05]  /*8030*/  RET.REL.NODEC R30 `(graph_md_step) ;  /* 0xffffff7c1ef07950 */ /* 0x001fea0003c3ffff */
.L_x_217:
        /* <DEDUP_REMOVED lines=12> */
.L_x_452:


//--------------------- .text.persistent_md_kernel --------------------------
	.section	.text.persistent_md_kernel,"ax",@progbits
	.align	128
        .global         persistent_md_kernel
        .type           persistent_md_kernel,@function
        .size           persistent_md_kernel,(.L_x_455 - persistent_md_kernel)
        .other          persistent_md_kernel,@"STO_CUDA_ENTRY STV_DEFAULT"
persistent_md_kernel:
.text.persistent_md_kernel:
[----:B------:R-:W-:Y:S08]  /*0000*/  LDC R1, c[0x0][0x37c] ;  /* 0x0000df00ff017b82 */ /* 0x000ff00000000800 */
[----:B------:R-:W0:Y:S01]  /*0010*/  LDC R6, c[0x0][0x360] ;  /* 0x0000d800ff067b82 */ /* 0x000e220000000800 */
[----:B------:R-:W0:Y:S01]  /*0020*/  LDCU UR4, c[0x0][0x370] ;  /* 0x00006e00ff0477ac */ /* 0x000e220008000800 */
[----:B------:R-:W1:Y:S01]  /*0030*/  S2R R7, SR_TID.X ;  /* 0x0000000000077919 */ /* 0x000e620000002100 */
[----:B------:R-:W2:Y:S05]  /*0040*/  LDCU.64 UR12, c[0x0][0x358] ;  /* 0x00006b00ff0c77ac */ /* 0x000eaa0008000a00 */
[----:B------:R-:W1:Y:S01]  /*0050*/  S2UR UR15, SR_CTAID.X ;  /* 0x00000000000f79c3 */ /* 0x000e620000002500 */
[----:B0-----:R-:W-:Y:S01]  /*0060*/  IMAD R8, R6, UR4, RZ ;  /* 0x0000000406087c24 */ /* 0x001fe2000f8e02ff */
[----:B------:R-:W0:Y:S03]  /*0070*/  LDCU.64 UR4, c[0x0][0x3f8] ;  /* 0x00007f00ff0477ac */ /* 0x000e260008000a00 */
[----:B------:R-:W3:Y:S01]  /*0080*/  I2F.U32.RP R0, R8 ;  /* 0x0000000800007306 */ /* 0x000ee20000209000 */
[----:B------:R-:W-:-:S02]  /*0090*/  IADD3 R13, PT, PT, RZ, -R8, RZ ;  /* 0x80000008ff0d7210 */ /* 0x000fc40007ffe0ff */
[----:B------:R-:W-:Y:S01]  /*00a0*/  ISETP.NE.U32.AND P2, PT, R8, RZ, PT ;  /* 0x000000ff0800720c */ /* 0x000fe20003f45070 */
[----:B-1----:R-:W-:-:S05]  /*00b0*/  IMAD R6, R6, UR15, R7 ;  /* 0x0000000f06067c24 */ /* 0x002fca000f8e0207 */
[----:B------:R-:W-:Y:S01]  /*00c0*/  IADD3 R5, PT, PT, R6, R8, RZ ;  /* 0x0000000806057210 */ /* 0x000fe20007ffe0ff */
[----:B---3--:R-:W1:Y:S01]  /*00d0*/  MUFU.RCP R0, R0 ;  /* 0x0000000000007308 */ /* 0x008e620000001000 */
[----:B0-----:R-:W-:Y:S02]  /*00e0*/  UIMAD UR14, UR4, 0x3, URZ ;  /* 0x00000003040e78a4 */ /* 0x001fe4000f8e02ff */
[C---:B------:R-:W-:Y:S01]  /*00f0*/  ISETP.GE.AND P1, PT, R5.reuse, UR5, PT ;  /* 0x0000000505007c0c */ /* 0x040fe2000bf26270 */
[----:B------:R-:W-:Y:S01]  /*0100*/  UIADD3 UR4, UPT, UPT, UR4, 0x3f, URZ ;  /* 0x0000003f04047890 */ /* 0x000fe2000fffe0ff */
[C---:B------:R-:W-:Y:S02]  /*0110*/  IADD3 R11, PT, PT, R5.reuse, 0x1, RZ ;  /* 0x00000001050b7810 */ /* 0x040fe40007ffe0ff */
[C---:B------:R-:W-:Y:S01]  /*0120*/  VIMNMX R4, PT, PT, R5.reuse, UR5, !PT ;  /* 0x0000000505047c48 */ /* 0x040fe2000ffe0100 */
[----:B------:R-:W-:Y:S01]  /*0130*/  USHF.R.S32.HI UR5, URZ, 0x1f, UR4 ;  /* 0x0000001fff057899 */ /* 0x000fe20008011404 */
[----:B------:R-:W-:-:S02]  /*0140*/  ISETP.GE.AND P0, PT, R5, UR14, PT ;  /* 0x0000000e05007c0c */ /* 0x000fc4000bf06270 */
[----:B------:R-:W-:Y:S01]  /*0150*/  MOV R9, R11 ;  /* 0x0000000b00097202 */ /* 0x000fe20000000f00 */
[----:B------:R-:W-:-:S04]  /*0160*/  ULEA.HI UR5, UR5, UR4, URZ, 0x6 ;  /* 0x0000000405057291 */ /* 0x000fc8000f8f30ff */
[C---:B------:R-:W-:Y:S01]  /*0170*/  @P1 IADD3 R11, PT, PT, R5.reuse, RZ, RZ ;  /* 0x000000ff050b1210 */ /* 0x040fe20007ffe0ff */
[----:B------:R-:W-:Y:S01]  /*0180*/  USHF.R.S32.HI UR5, URZ, 0x6, UR5 ;  /* 0x00000006ff057899 */ /* 0x000fe20008011405 */
[----:B-1----:R-:W-:Y:S02]  /*0190*/  IADD3 R2, PT, PT, R0, 0xffffffe, RZ ;  /* 0x0ffffffe00027810 */ /* 0x002fe40007ffe0ff */
[C---:B------:R-:W-:Y:S01]  /*01a0*/  VIMNMX R0, PT, PT, R5.reuse, UR14, !PT ;  /* 0x0000000e05007c48 */ /* 0x040fe2000ffe0100 */
[----:B------:R-:W-:Y:S01]  /*01b0*/  UISETP.LT.AND UP0, UPT, UR5, 0x1, UPT ;  /* 0x000000010500788c */ /* 0x000fe2000bf01270 */
[----:B------:R0:W1:Y:S01]  /*01c0*/  F2I.FTZ.U32.TRUNC.NTZ R3, R2 ;  /* 0x0000000200037305 */ /* 0x000062000021f000 */
[----:B------:R-:W-:Y:S02]  /*01d0*/  @P0 IADD3 R9, PT, PT, R5, RZ, RZ ;  /* 0x000000ff05090210 */ /* 0x000fe40007ffe0ff */
[----:B------:R-:W-:Y:S01]  /*01e0*/  IADD3 R11, PT, PT, R4, -R11, RZ ;  /* 0x8000000b040b7210 */ /* 0x000fe20007ffe0ff */
[----:B------:R-:W-:Y:S01]  /*01f0*/  USEL UR4, UR5, 0x1, !UP0 ;  /* 0x0000000105047887 */ /* 0x000fe2000c000000 */
[----:B0-----:R-:W-:-:S02]  /*0200*/  HFMA2 R2, -RZ, RZ, 0, 0 ;  /* 0x00000000ff027431 */ /* 0x001fc400000001ff */
[----:B-1----:R-:W-:-:S04]  /*0210*/  IMAD R13, R13, R3, RZ ;  /* 0x000000030d0d7224 */ /* 0x002fc800078e02ff */
[----:B------:R-:W-:Y:S01]  /*0220*/  IMAD.HI.U32 R2, R3, R13, R2 ;  /* 0x0000000d03027227 */ /* 0x000fe200078e0002 */
[----:B------:R-:W-:-:S05]  /*0230*/  IADD3 R3, PT, PT, R0, -R9, RZ ;  /* 0x8000000900037210 */ /* 0x000fca0007ffe0ff */
[----:B------:R-:W-:-:S04]  /*0240*/  IMAD.HI.U32 R4, R2, R3, RZ ;  /* 0x0000000302047227 */ /* 0x000fc800078e00ff */
[----:B------:R-:W-:Y:S01]  /*0250*/  IMAD.HI.U32 R2, R2, R11, RZ ;  /* 0x0000000b02027227 */ /* 0x000fe200078e00ff */
[----:B------:R-:W-:-:S04]  /*0260*/  IADD3 R0, PT, PT, -R4, RZ, RZ ;  /* 0x000000ff04007210 */ /* 0x000fc80007ffe1ff */
[----:B------:R-:W-:Y:S01]  /*0270*/  IADD3 R9, PT, PT, -R2, RZ, RZ ;  /* 0x000000ff02097210 */ /* 0x000fe20007ffe1ff */
[----:B------:R-:W-:-:S04]  /*0280*/  IMAD R3, R8, R0, R3 ;  /* 0x0000000008037224 */ /* 0x000fc800078e0203 */
[----:B------:R-:W-:Y:S01]  /*0290*/  IMAD R11, R8, R9, R11 ;  /* 0x00000009080b7224 */ /* 0x000fe200078e020b */
[----:B------:R-:W-:-:S04]  /*02a0*/  ISETP.GE.U32.AND P0, PT, R3, R8, PT ;  /* 0x000000080300720c */ /* 0x000fc80003f06070 */
[----:B------:R-:W-:-:S09]  /*02b0*/  ISETP.GE.U32.AND P3, PT, R11, R8, PT ;  /* 0x000000080b00720c */ /* 0x000fd20003f66070 */
[----:B------:R-:W-:Y:S02]  /*02c0*/  @P0 IADD3 R3, PT, PT, -R8, R3, RZ ;  /* 0x0000000308030210 */ /* 0x000fe40007ffe1ff */
[----:B------:R-:W-:Y:S02]  /*02d0*/  @P0 IADD3 R4, PT, PT, R4, 0x1, RZ ;  /* 0x0000000104040810 */ /* 0x000fe40007ffe0ff */
[----:B------:R-:W-:Y:S02]  /*02e0*/  @P3 IADD3 R11, PT, PT, -R8, R11, RZ ;  /* 0x0000000b080b3210 */ /* 0x000fe40007ffe1ff */
[-C--:B------:R-:W-:Y:S02]  /*02f0*/  ISETP.GE.U32.AND P1, PT, R3, R8.reuse, PT ;  /* 0x000000080300720c */ /* 0x080fe40003f26070 */
[----:B------:R-:W-:Y:S02]  /*0300*/  ISETP.GE.U32.AND P4, PT, R11, R8, PT ;  /* 0x000000080b00720c */ /* 0x000fe40003f86070 */
[----:B------:R-:W-:-:S02]  /*0310*/  @P3 IADD3 R2, PT, PT, R2, 0x1, RZ ;  /* 0x0000000102023810 */ /* 0x000fc40007ffe0ff */
[----:B------:R-:W-:-:S07]  /*0320*/  LOP3.LUT R3, RZ, R8, RZ, 0x33, !PT ;  /* 0x00000008ff037212 */ /* 0x000fce00078e33ff */
[----:B------:R-:W-:Y:S02]  /*0330*/  @P1 IADD3 R4, PT, PT, R4, 0x1, RZ ;  /* 0x0000000104041810 */ /* 0x000fe40007ffe0ff */
[----:B------:R-:W-:Y:S02]  /*0340*/  @P4 IADD3 R2, PT, PT, R2, 0x1, RZ ;  /* 0x0000000102024810 */ /* 0x000fe40007ffe0ff */
[C---:B------:R-:W-:Y:S02]  /*0350*/  SEL R4, R3.reuse, R4, !P2 ;  /* 0x0000000403047207 */ /* 0x040fe40005000000 */
[----:B--2---:R-:W-:-:S07]  /*0360*/  SEL R3, R3, R2, !P2 ;  /* 0x0000000203037207 */ /* 0x004fce0005000000 */
.L_x_223:
[----:B------:R-:W-:Y:S01]  /*0370*/  LOP3.LUT P0, RZ, R7, UR15, RZ, 0xfc, !PT ;  /* 0x0000000f07ff7c12 */ /* 0x000fe2000f80fcff */
[----:B------:R-:W-:-:S12]  /*0380*/  BSSY.RECONVERGENT B0, `(.L_x_218) ;  /* 0x0000022000007945 */ /* 0x000fd80003800200 */
[----:B012--5:R-:W-:Y:S05]  /*0390*/  @P0 BRA `(.L_x_219) ;  /* 0x0000000000800947 */ /* 0x027fea0003800000 */
[----:B------:R-:W0:Y:S02]  /*03a0*/  LDC.64 R12, c[0x0][0x408] ;  /* 0x00010200ff0c7b82 */ /* 0x000e240000000a00 */
[----:B0-----:R-:W2:Y:S06]  /*03b0*/  LDG.E.STRONG.SYS R0, desc[UR12][R12.64+0x8] ;  /* 0x0000080c0c007981 */ /* 0x001eac000c1f5900 */
[----:B------:R-:W0:Y:S01]  /*03c0*/  S2UR UR6, SR_CgaCtaId ;  /* 0x00000000000679c3 */ /* 0x000e220000008800 */
[----:B------:R-:W-:Y:S02]  /*03d0*/  UMOV UR5, 0x400 ;  /* 0x0000040000057882 */ /* 0x000fe40000000000 */
[----:B0-----:R-:W-:-:S09]  /*03e0*/  ULEA UR5, UR6, UR5, 0x18 ;  /* 0x0000000506057291 */ /* 0x001fd2000f8ec0ff */
[----:B------:R-:W-:Y:S01]  /*03f0*/  STS [UR5+0xc], RZ ;  /* 0x00000cffff007988 */ /* 0x000fe20008000805 */
[----:B--2---:R-:W-:-:S13]  /*0400*/  ISETP.NE.AND P0, PT, R0, RZ, PT ;  /* 0x000000ff0000720c */ /* 0x004fda0003f05270 */
[----:B------:R-:W-:-:S05]  /*0410*/  @P0 MOV R0, 0xffffffff ;  /* 0xffffffff00000802 */ /* 0x000fca0000000f00 */
[----:B------:R0:W-:Y:S01]  /*0420*/  @P0 STS [UR5+0xc], R0 ;  /* 0x00000c00ff000988 */ /* 0x0001e20008000805 */
[----:B------:R-:W-:Y:S05]  /*0430*/  @P0 BRA `(.L_x_219) ;  /* 0x0000000000580947 */ /* 0x000fea0003800000 */
[----:B0-----:R-:W2:Y:S04]  /*0440*/  LDG.E.STRONG.SYS R0, desc[UR12][R12.64] ;  /* 0x0000000c0c007981 */ /* 0x001ea8000c1f5900 */
[----:B------:R-:W2:Y:S02]  /*0450*/  LDG.E.STRONG.SYS R9, desc[UR12][R12.64+0x4] ;  /* 0x0000040c0c097981 */ /* 0x000ea4000c1f5900 */
[----:B--2---:R-:W-:-:S13]  /*0460*/  ISETP.NE.AND P0, PT, R0, R9, PT ;  /* 0x000000090000720c */ /* 0x004fda0003f05270 */
[----:B------:R-:W-:Y:S05]  /*0470*/  @!P0 BRA `(.L_x_219) ;  /* 0x0000000000488947 */ /* 0x000fea0003800000 */
[----:B------:R-:W2:Y:S01]  /*0480*/  LDG.E.STRONG.SYS R0, desc[UR12][R12.64] ;  /* 0x0000000c0c007981 */ /* 0x000ea2000c1f5900 */
[----:B------:R-:W0:Y:S01]  /*0490*/  LDC.64 R10, c[0x0][0x408] ;  /* 0x00010200ff0a7b82 */ /* 0x000e220000000a00 */
[----:B------:R-:W1:Y:S01]  /*04a0*/  S2R R2, SR_LANEID ;  /* 0x0000000000027919 */ /* 0x000e620000000000 */
[----:B------:R-:W-:Y:S02]  /*04b0*/  VOTEU.ANY UR6, UPT, PT ;  /* 0x0000000000067886 */ /* 0x000fe400038e0100 */
[----:B------:R-:W-:-:S06]  /*04c0*/  UFLO.U32 UR7, UR6 ;  /* 0x00000006000772bd */ /* 0x000fcc00080e0000 */
[----:B-1----:R-:W-:Y:S02]  /*04d0*/  ISETP.EQ.U32.AND P0, PT, R2, UR7, PT ;  /* 0x0000000702007c0c */ /* 0x002fe4000bf02070 */
[----:B--2---:R-:W-:-:S04]  /*04e0*/  SHF.R.S32.HI R9, RZ, 0x1f, R0 ;  /* 0x0000001fff097819 */ /* 0x004fc80000011400 */
[----:B------:R-:W-:-:S04]  /*04f0*/  LEA.HI R9, R9, R0, RZ, 0xa ;  /* 0x0000000009097211 */ /* 0x000fc800078f50ff */
[----:B------:R-:W-:-:S04]  /*0500*/  LOP3.LUT R9, R9, 0xfffffc00, RZ, 0xc0, !PT ;  /* 0xfffffc0009097812 */ /* 0x000fc800078ec0ff */
[----:B------:R-:W-:-:S05]  /*0510*/  IADD3 R9, PT, PT, R0, -R9, RZ ;  /* 0x8000000900097210 */ /* 0x000fca0007ffe0ff */
[----:B0-----:R-:W-:-:S05]  /*0520*/  IMAD.WIDE R10, R9, 0x18, R10 ;  /* 0x00000018090a7825 */ /* 0x001fca00078e020a */
[----:B------:R-:W2:Y:S04]  /*0530*/  LDG.E R16, desc[UR12][R10.64+0xc] ;  /* 0x00000c0c0a107981 */ /* 0x000ea8000c1e1900 */
[----:B------:R-:W2:Y:S04]  /*0540*/  LDG.E R17, desc[UR12][R10.64+0x14] ;  /* 0x0000140c0a117981 */ /* 0x000ea8000c1e1900 */
[----:B------:R-:W2:Y:S01]  /*0550*/  LDG.E R18, desc[UR12][R10.64+0x18] ;  /* 0x0000180c0a127981 */ /* 0x000ea2000c1e1900 */
[----:B------:R-:W0:Y:S03]  /*0560*/  POPC R9, UR6 ;  /* 0x0000000600097d09 */ /* 0x000e260008000000 */
[----:B0-----:R1:W5:Y:S01]  /*0570*/  @P0 ATOMG.E.ADD.STRONG.GPU PT, RZ, desc[UR12][R12.64], R9 ;  /* 0x800000090cff09a8 */ /* 0x00136200081ef10c */
[----:B------:R-:W-:-:S05]  /*0580*/  HFMA2 R19, -RZ, RZ, 0, 5.9604644775390625e-08 ;  /* 0x00000001ff137431 */ /* 0x000fca00000001ff */
[----:B--2---:R1:W-:Y:S02]  /*0590*/  STS.128 [UR5], R16 ;  /* 0x00000010ff007988 */ /* 0x0043e40008000c05 */
.L_x_219:
[----:B------:R-:W-:Y:S05]  /*05a0*/  BSYNC.RECONVERGENT B0 ;  /* 0x0000000000007941 */ /* 0x000fea0003800200 */
.L_x_218:
[----:B------:R-:W-:Y:S01]  /*05b0*/  BAR.SYNC.DEFER_BLOCKING 0x0 ;  /* 0x0000000000007b1d */ /* 0x000fe20000010000 */
[----:B------:R-:W-:-:S05]  /*05c0*/  ISETP.NE.AND P0, PT, R7, RZ, PT ;  /* 0x000000ff0700720c */ /* 0x000fca0003f05270 */
[----:B------:R-:W-:Y:S08]  /*05d0*/  BSSY.RECONVERGENT B0, `(.L_x_220) ;  /* 0x0000016000007945 */ /* 0x000ff00003800200 */
[----:B------:R-:W-:Y:S05]  /*05e0*/  @P0 BRA `(.L_x_221) ;  /* 0x0000000000500947 */ /* 0x000fea0003800000 */
[----:B-1----:R-:W1:Y:S01]  /*05f0*/  LDC.64 R12, c[0x0][0x398] ;  /* 0x0000e600ff0c7b82 */ /* 0x002e620000000a00 */
[----:B------:R-:W-:-:S09]  /*0600*/  UISETP.NE.AND UP0, UPT, UR15, URZ, UPT ;  /* 0x000000ff0f00728c */ /* 0x000fd2000bf05270 */
[----:B------:R-:W-:Y:S05]  /*0610*/  BRA.U UP0, `(.L_x_222) ;  /* 0x00000001001c7547 */ /* 0x000fea000b800000 */
[----:B------:R-:W2:Y:S01]  /*0620*/  S2UR UR6, SR_CgaCtaId ;  /* 0x00000000000679c3 */ /* 0x000ea20000008800 */
[----:B------:R-:W-:-:S07]  /*0630*/  UMOV UR5, 0x400 ;  /* 0x0000040000057882 */ /* 0x000fce0000000000 */
[----:B------:R-:W3:Y:S01]  /*0640*/  LDC.64 R10, c[0x0][0x398] ;  /* 0x0000e600ff0a7b82 */ /* 0x000ee20000000a00 */
[----:B--2---:R-:W-:-:S09]  /*0650*/  ULEA UR5, UR6, UR5, 0x18 ;  /* 0x0000000506057291 */ /* 0x004fd2000f8ec0ff */
[----:B0-----:R-:W0:Y:S02]  /*0660*/  LDS R0, [UR5+0xc] ;  /* 0x00000c05ff007984 */ /* 0x001e240008000800 */
[----:B0-----:R-:W-:-:S05]  /*0670*/  I2FP.F32.S32 R9, R0 ;  /* 0x0000000000097245 */ /* 0x001fca0000201400 */
[----:B---3--:R2:W-:Y:S02]  /*0680*/  STG.E desc[UR12][R10.64], R9 ;  /* 0x000000090a007986 */ /* 0x0085e4000c10190c */
.L_x_222:
[----:B------:R-:W-:Y:S06]  /*0690*/  MEMBAR.SC.GPU ;  /* 0x0000000000007992 */ /* 0x000fec0000002000 */
[----:B------:R-:W-:-:S00]  /*06a0*/  ERRBAR ;  /* 0x00000000000079ab */ /* 0x000fc00000000000 */
[----:B------:R-:W-:Y:S06]  /*06b0*/  CGAERRBAR ;  /* 0x00000000000075ab */ /* 0x000fec0000000000 */
[----:B------:R-:W-:Y:S04]  /*06c0*/  CCTL.IVALL ;  /* 0x00000000ff00798f */ /* 0x000fe80002000000 */
[----:B-1----:R-:W0:Y:S01]  /*06d0*/  LDG.E R12, desc[UR12][R12.64] ;  /* 0x0000000c0c0c7981 */ /* 0x002e22000c1e1900 */
[----:B------:R-:W1:Y:S01]  /*06e0*/  S2UR UR6, SR_CgaCtaId ;  /* 0x00000000000679c3 */ /* 0x000e620000008800 */
[----:B------:R-:W-:-:S02]  /*06f0*/  UMOV UR5, 0x400 ;  /* 0x0000040000057882 */ /* 0x000fc40000000000 */
[----:B-1----:R-:W-:Y:S01]  /*0700*/  ULEA UR5, UR6, UR5, 0x18 ;  /* 0x0000000506057291 */ /* 0x002fe2000f8ec0ff */
[----:B0-----:R-:W0:Y:S08]  /*0710*/  F2I.TRUNC.NTZ R0, R12 ;  /* 0x0000000c00007305 */ /* 0x001e30000020f100 */
[----:B0-----:R3:W-:Y:S03]  /*0720*/  STS [UR5+0x10], R0 ;  /* 0x00001000ff007988 */ /* 0x0017e60008000805 */
.L_x_221:
[----:B------:R-:W-:Y:S05]  /*0730*/  BSYNC.RECONVERGENT B0 ;  /* 0x0000000000007941 */ /* 0x000fea0003800200 */
.L_x_220:
[----:B------:R-:W4:Y:S08]  /*0740*/  S2UR UR6, SR_CgaCtaId ;  /* 0x00000000000679c3 */ /* 0x000f300000008800 */
[----:B------:R-:W-:Y:S06]  /*0750*/  BAR.SYNC.DEFER_BLOCKING 0x0 ;  /* 0x0000000000007b1d */ /* 0x000fec0000010000 */
[----:B------:R-:W-:-:S02]  /*0760*/  UMOV UR5, 0x400 ;  /* 0x0000040000057882 */ /* 0x000fc40000000000 */
[----:B----4-:R-:W-:-:S09]  /*0770*/  ULEA UR5, UR6, UR5, 0x18 ;  /* 0x0000000506057291 */ /* 0x010fd2000f8ec0ff */
[----:B0--3--:R-:W0:Y:S02]  /*0780*/  LDS R0, [UR5+0x10] ;  /* 0x00001005ff007984 */ /* 0x009e240008000800 */
[----:B0-----:R-:W-:-:S13]  /*0790*/  ISETP.NE.AND P0, PT, R0, RZ, PT ;  /* 0x000000ff0000720c */ /* 0x001fda0003f05270 */
[----:B------:R-:W-:Y:S05]  /*07a0*/  @!P0 BRA `(.L_x_223) ;  /* 0xfffffff800f08947 */ /* 0x000fea000383ffff */
[----:B------:R-:W-:-:S13]  /*07b0*/  ISETP.NE.AND P0, PT, R0, -0x1, PT ;  /* 0xffffffff0000780c */ /* 0x000fda0003f05270 */
[----:B------:R-:W-:Y:S05]  /*07c0*/  @!P0 EXIT ;  /* 0x000000000000894d */ /* 0x000fea0003800000 */
[----:B------:R-:W-:Y:S01]  /*07d0*/  ISETP.GE.AND P0, PT, R6, UR14, PT ;  /* 0x0000000e06007c0c */ /* 0x000fe2000bf06270 */
[----:B------:R-:W-:-:S12]  /*07e0*/  BSSY.RECONVERGENT B0, `(.L_x_224) ;  /* 0x000002b000007945 */ /* 0x000fd80003800200 */
[----:B------:R-:W-:Y:S05]  /*07f0*/  @P0 BRA `(.L_x_225) ;  /* 0x0000000000a40947 */ /* 0x000fea0003800000 */
[----:B------:R-:W-:Y:S01]  /*0800*/  IADD3 R5, PT, PT, R6, R8, RZ ;  /* 0x0000000806057210 */ /* 0x000fe20007ffe0ff */
[----:B------:R-:W-:Y:S03]  /*0810*/  BSSY.RECONVERGENT B1, `(.L_x_226) ;  /* 0x000001a000017945 */ /* 0x000fe60003800200 */
[----:B------:R-:W-:-:S04]  /*0820*/  ISETP.GE.AND P0, PT, R5, UR14, PT ;  /* 0x0000000e05007c0c */ /* 0x000fc8000bf06270 */
[----:B-12---:R-:W-:-:S04]  /*0830*/  SEL R9, RZ, 0x1, P0 ;  /* 0x00000001ff097807 */ /* 0x006fc80000000000 */
[----:B------:R-:W-:-:S04]  /*0840*/  IADD3 R9, PT, PT, R4, R9, RZ ;  /* 0x0000000904097210 */ /* 0x000fc80007ffe0ff */
[C---:B------:R-:W-:Y:S02]  /*0850*/  LOP3.LUT R0, R9.reuse, 0x3, RZ, 0xc0, !PT ;  /* 0x0000000309007812 */ /* 0x040fe400078ec0ff */
[----:B------:R-:W-:Y:S02]  /*0860*/  ISETP.GE.U32.AND P1, PT, R9, 0x3, PT ;  /* 0x000000030900780c */ /* 0x000fe40003f26070 */
[----:B------:R-:W-:Y:S02]  /*0870*/  ISETP.NE.AND P0, PT, R0, 0x3, PT ;  /* 0x000000030000780c */ /* 0x000fe40003f05270 */
[----:B------:R-:W-:-:S11]  /*0880*/  MOV R9, R6 ;  /* 0x0000000600097202 */ /* 0x000fd60000000f00 */
[----:B------:R-:W-:Y:S05]  /*0890*/  @!P0 BRA `(.L_x_227) ;  /* 0x0000000000448947 */ /* 0x000fea0003800000 */
[----:B------:R-:W0:Y:S01]  /*08a0*/  LDC.64 R10, c[0x0][0x390] ;  /* 0x0000e400ff0a7b82 */ /* 0x000e220000000a00 */
[C---:B------:R-:W-:Y:S01]  /*08b0*/  LEA R9, R6.reuse, R6, 0x1 ;  /* 0x0000000606097211 */ /* 0x040fe200078e08ff */
[----:B------:R-:W-:-:S04]  /*08c0*/  IMAD.WIDE R12, R6, 0x8, RZ ;  /* 0x00000008060c7825 */ /* 0x000fc800078e02ff */
[----:B0-----:R-:W-:Y:S01]  /*08d0*/  IMAD.WIDE R10, R9, 0x4, R10 ;  /* 0x00000004090a7825 */ /* 0x001fe200078e020a */
[----:B------:R-:W-:Y:S02]  /*08e0*/  MOV R9, R5 ;  /* 0x0000000500097202 */ /* 0x000fe40000000f00 */
[----:B------:R-:W-:-:S04]  /*08f0*/  IADD3 R10, P0, PT, R10, -R12, RZ ;  /* 0x8000000c0a0a7210 */ /* 0x000fc80007f1e0ff */
[----:B------:R-:W-:Y:S02]  /*0900*/  IADD3.X R11, PT, PT, R11, ~R13, RZ, P0, !PT ;  /* 0x8000000d0b0b7210 */ /* 0x000fe400007fe4ff */
[----:B------:R-:W-:-:S03]  /*0910*/  ISETP.NE.AND P0, PT, R0, RZ, PT ;  /* 0x000000ff0000720c */ /* 0x000fc60003f05270 */
[----:B------:R0:W-:Y:S10]  /*0920*/  STG.E desc[UR12][R10.64], RZ ;  /* 0x000000ff0a007986 */ /* 0x0001f4000c10190c */
[----:B0-----:R-:W-:Y:S05]  /*0930*/  @!P0 BRA `(.L_x_227) ;  /* 0x00000000001c8947 */ /* 0x001fea0003800000 */
[----:B------:R-:W-:Y:S01]  /*0940*/  ISETP.NE.AND P0, PT, R0, 0x1, PT ;  /* 0x000000010000780c */ /* 0x000fe20003f05270 */
[C---:B------:R-:W-:Y:S01]  /*0950*/  IMAD.WIDE R10, R8.reuse, 0x4, R10 ;  /* 0x00000004080a7825 */ /* 0x040fe200078e020a */
[----:B------:R-:W-:-:S04]  /*0960*/  IADD3 R9, PT, PT, R8, R5, RZ ;  /* 0x0000000508097210 */ /* 0x000fc80007ffe0ff */
[----:B------:R0:W-:Y:S07]  /*0970*/  STG.E desc[UR12][R10.64], RZ ;  /* 0x000000ff0a007986 */ /* 0x0001ee000c10190c */
[C---:B------:R-:W-:Y:S01]  /*0980*/  @P0 IMAD.WIDE R12, R8.reuse, 0x4, R10 ;  /* 0x00000004080c0825 */ /* 0x040fe200078e020a */
[----:B------:R-:W-:-:S04]  /*0990*/  @P0 IADD3 R9, PT, PT, R8, R5, R8 ;  /* 0x0000000508090210 */ /* 0x000fc80007ffe008 */
[----:B------:R0:W-:Y:S03]  /*09a0*/  @P0 STG.E desc[UR12][R12.64], RZ ;  /* 0x000000ff0c000986 */ /* 0x0001e6000c10190c */
.L_x_227:
[----:B------:R-:W-:Y:S05]  /*09b0*/  BSYNC.RECONVERGENT B1 ;  /* 0x0000000000017941 */ /* 0x000fea0003800200 */
.L_x_226:
[----:B------:R-:W-:Y:S05]  /*09c0*/  @!P1 BRA `(.L_x_225) ;  /* 0x0000000000309947 */ /* 0x000fea0003800000 */
[----:B------:R-:W1:Y:S02]  /*09d0*/  LDC.64 R18, c[0x0][0x390] ;  /* 0x0000e400ff127b82 */ /* 0x000e640000000a00 */
.L_x_228:
[----:B01-3--:R-:W-:Y:S01]  /*09e0*/  IMAD.WIDE R10, R9, 0x4, R18 ;  /* 0x00000004090a7825 */ /* 0x00bfe200078e0212 */
        /* <DEDUP_REMOVED lines=10> */
.L_x_225:
[----:B------:R-:W-:Y:S05]  /*0a90*/  BSYNC.RECONVERGENT B0 ;  /* 0x0000000000007941 */ /* 0x000fea0003800200 */
.L_x_224:
[C---:B------:R-:W-:Y:S01]  /*0aa0*/  ISETP.NE.AND P0, PT, R6.reuse, RZ, PT ;  /* 0x000000ff0600720c */ /* 0x040fe20003f05270 */
[----:B------:R-:W4:Y:S01]  /*0ab0*/  LDCU UR6, c[0x0][0x3fc] ;  /* 0x00007f80ff0677ac */ /* 0x000f220008000800 */
[----:B------:R-:W-:Y:S01]  /*0ac0*/  BSSY B2, `(.L_x_229) ;  /* 0x00000f6000027945 */ /* 0x000fe20003800000 */
[----:B01-3--:R-:W-:Y:S01]  /*0ad0*/  HFMA2 R12, -RZ, RZ, 0, 0 ;  /* 0x00000000ff0c7431 */ /* 0x00bfe200000001ff */
[----:B------:R-:W0:Y:S09]  /*0ae0*/  LDCU UR7, c[0x0][0x3fc] ;  /* 0x00007f80ff0777ac */ /* 0x000e320008000800 */
[----:B------:R-:W1:Y:S08]  /*0af0*/  @!P0 LDC.64 R14, c[0x0][0x398] ;  /* 0x0000e600ff0e8b82 */ /* 0x000e700000000a00 */
[----:B--2---:R-:W2:Y:S01]  /*0b00*/  @!P0 LDC.64 R10, c[0x0][0x3a0] ;  /* 0x0000e800ff0a8b82 */ /* 0x004ea20000000a00 */
[----:B-1----:R1:W-:Y:S04]  /*0b10*/  @!P0 STG.E desc[UR12][R14.64], RZ ;  /* 0x000000ff0e008986 */ /* 0x0023e8000c10190c */
[----:B--2---:R1:W-:Y:S03]  /*0b20*/  @!P0 STG.E desc[UR12][R10.64], RZ ;  /* 0x000000ff0a008986 */ /* 0x0043e6000c10190c */
[----:B------:R-:W-:Y:S01]  /*0b30*/  BAR.SYNC.DEFER_BLOCKING 0x0 ;  /* 0x0000000000007b1d */ /* 0x000fe20000010000 */
[----:B----4-:R-:W-:-:S13]  /*0b40*/  ISETP.GE.AND P0, PT, R6, UR6, PT ;  /* 0x0000000606007c0c */ /* 0x010fda000bf06270 */
[----:B01----:R-:W-:Y:S05]  /*0b50*/  @P0 BRA `(.L_x_230) ;  /* 0x0000000c00b00947 */ /* 0x003fea0003800000 */
[----:B------:R-:W-:Y:S01]  /*0b60*/  ISETP.GE.AND P0, PT, R5, UR6, PT ;  /* 0x0000000605007c0c */ /* 0x000fe2000bf06270 */
[----:B------:R-:W-:Y:S01]  /*0b70*/  BSSY.RECONVERGENT B3, `(.L_x_231) ;  /* 0x0000053000037945 */ /* 0x000fe20003800200 */
[----:B------:R-:W-:Y:S02]  /*0b80*/  MOV R12, RZ ;  /* 0x000000ff000c7202 */ /* 0x000fe40000000f00 */
[----:B------:R-:W-:Y:S02]  /*0b90*/  SEL R2, RZ, 0x1, P0 ;  /* 0x00000001ff027807 */ /* 0x000fe40000000000 */
[----:B------:R-:W-:Y:S02]  /*0ba0*/  MOV R23, R6 ;  /* 0x0000000600177202 */ /* 0x000fe40000000f00 */
[----:B------:R-:W-:-:S04]  /*0bb0*/  IADD3 R2, PT, PT, R3, R2, RZ ;  /* 0x0000000203027210 */ /* 0x000fc80007ffe0ff */
[----:B------:R-:W-:-:S04]  /*0bc0*/  LOP3.LUT R0, R2, 0x1, RZ, 0xc0, !PT ;  /* 0x0000000102007812 */ /* 0x000fc800078ec0ff */
[----:B------:R-:W-:-:S13]  /*0bd0*/  ISETP.NE.U32.AND P0, PT, R0, 0x1, PT ;  /* 0x000000010000780c */ /* 0x000fda0003f05070 */
[----:B------:R-:W-:Y:S05]  /*0be0*/  @!P0 BRA `(.L_x_232) ;  /* 0x00000004002c8947 */ /* 0x000fea0003800000 */
[----:B------:R-:W0:Y:S01]  /*0bf0*/  LDC.64 R10, c[0x0][0x3a8] ;  /* 0x0000ea00ff0a7b82 */ /* 0x000e220000000a00 */
[----:B------:R-:W-:-:S07]  /*0c00*/  SHF.L.U32 R9, R6, 0x1, RZ ;  /* 0x0000000106097819 */ /* 0x000fce00000006ff */
[----:B------:R-:W1:Y:S08]  /*0c10*/  LDC.64 R24, c[0x0][0x380] ;  /* 0x0000e000ff187b82 */ /* 0x000e700000000a00 */
[----:B------:R-:W2:Y:S01]  /*0c20*/  LDC.64 R12, c[0x0][0x3b0] ;  /* 0x0000ec00ff0c7b82 */ /* 0x000ea20000000a00 */
[----:B0-----:R-:W-:-:S05]  /*0c30*/  IMAD.WIDE R10, R9, 0x4, R10 ;  /* 0x00000004090a7825 */ /* 0x001fca00078e020a */
[----:B------:R-:W3:Y:S04]  /*0c40*/  LDG.E.CONSTANT R20, desc[UR12][R10.64+0x4] ;  /* 0x0000040c0a147981 */ /* 0x000ee8000c1e9900 */
[----:B------:R2:W4:Y:S02]  /*0c50*/  LDG.E.CONSTANT R19, desc[UR12][R10.64] ;  /* 0x0000000c0a137981 */ /* 0x000524000c1e9900 */
[----:B--2---:R-:W-:-:S05]  /*0c60*/  IMAD.WIDE R10, R9, 0x4, R12 ;  /* 0x00000004090a7825 */ /* 0x004fca00078e020c */
[----:B------:R0:W5:Y:S04]  /*0c70*/  LDG.E.CONSTANT R26, desc[UR12][R10.64] ;  /* 0x0000000c0a1a7981 */ /* 0x000168000c1e9900 */
[----:B------:R0:W5:Y:S01]  /*0c80*/  LDG.E.CONSTANT R21, desc[UR12][R10.64+0x4] ;  /* 0x0000040c0a157981 */ /* 0x000162000c1e9900 */
[----:B---3--:R-:W-:Y:S02]  /*0c90*/  LEA R20, R20, R20, 0x1 ;  /* 0x0000001414147211 */ /* 0x008fe400078e08ff */
[----:B----4-:R-:W-:-:S03]  /*0ca0*/  LEA R19, R19, R19, 0x1 ;  /* 0x0000001313137211 */ /* 0x010fc600078e08ff */
[----:B-1----:R-:W-:-:S04]  /*0cb0*/  IMAD.WIDE R22, R20, 0x4, R24 ;  /* 0x0000000414167825 */ /* 0x002fc800078e0218 */
[----:B------:R-:W-:Y:S01]  /*0cc0*/  IMAD.WIDE R24, R19, 0x4, R24 ;  /* 0x0000000413187825 */ /* 0x000fe200078e0218 */
[----:B------:R-:W2:Y:S04]  /*0cd0*/  LDG.E R14, desc[UR12][R22.64+0x4] ;  /* 0x0000040c160e7981 */ /* 0x000ea8000c1e1900 */
[----:B------:R-:W2:Y:S04]  /*0ce0*/  LDG.E R15, desc[UR12][R24.64+0x4] ;  /* 0x0000040c180f7981 */ /* 0x000ea8000c1e1900 */
[----:B------:R-:W3:Y:S04]  /*0cf0*/  LDG.E R17, desc[UR12][R22.64] ;  /* 0x0000000c16117981 */ /* 0x000ee8000c1e1900 */
[----:B------:R-:W3:Y:S04]  /*0d00*/  LDG.E R0, desc[UR12][R24.64] ;  /* 0x0000000c18007981 */ /* 0x000ee8000c1e1900 */
[----:B------:R-:W4:Y:S04]  /*0d10*/  LDG.E R16, desc[UR12][R22.64+0x8] ;  /* 0x0000080c16107981 */ /* 0x000f28000c1e1900 */
[----:B------:R-:W4:Y:S01]  /*0d20*/  LDG.E R27, desc[UR12][R24.64+0x8] ;  /* 0x0000080c181b7981 */ /* 0x000f22000c1e1900 */
[----:B------:R-:W-:Y:S01]  /*0d30*/  BSSY.RECONVERGENT B0, `(.L_x_233) ;  /* 0x0000012000007945 */ /* 0x000fe20003800200 */
[----:B--2---:R-:W-:Y:S01]  /*0d40*/  FADD R14, R14, -R15 ;  /* 0x8000000f0e0e7221 */ /* 0x004fe20000000000 */
[----:B---3--:R-:W-:-:S03]  /*0d50*/  FADD R17, R17, -R0 ;  /* 0x8000000011117221 */ /* 0x008fc60000000000 */
[----:B------:R-:W-:-:S04]  /*0d60*/  FMUL R0, R14, R14 ;  /* 0x0000000e0e007220 */ /* 0x000fc80000400000 */
[----:B------:R-:W-:Y:S01]  /*0d70*/  FFMA R9, R17, R17, R0 ;  /* 0x0000001111097223 */ /* 0x000fe20000000000 */
[----:B----4-:R-:W-:-:S04]  /*0d80*/  FADD R12, R16, -R27 ;  /* 0x8000001b100c7221 */ /* 0x010fc80000000000 */
[----:B------:R-:W-:-:S05]  /*0d90*/  FFMA R9, R12, R12, R9 ;  /* 0x0000000c0c097223 */ /* 0x000fca0000000009 */
[----:B------:R-:W-:Y:S01]  /*0da0*/  IADD3 R13, PT, PT, R9, -0xd000000, RZ ;  /* 0xf3000000090d7810 */ /* 0x000fe20007ffe0ff */
[----:B------:R0:W1:Y:S03]  /*0db0*/  MUFU.RSQ R0, R9 ;  /* 0x0000000900007308 */ /* 0x0000660000001400 */
[----:B------:R-:W-:-:S13]  /*0dc0*/  ISETP.GT.U32.AND P0, PT, R13, 0x727fffff, PT ;  /* 0x727fffff0d00780c */ /* 0x000fda0003f04070 */
[----:B0-----:R-:W-:Y:S05]  /*0dd0*/  @!P0 BRA `(.L_x_234) ;  /* 0x00000000000c8947 */ /* 0x001fea0003800000 */
[----:B-1----:R-:W-:-:S07]  /*0de0*/  MOV R0, 0xe00 ;  /* 0x00000e0000007802 */ /* 0x002fce0000000f00 */
[----:B-----5:R-:W-:Y:S05]  /*0df0*/  CALL.REL.NOINC `($__internal_4_$__cuda_sm20_sqrt_rn_f32_slowpath) ;  /* 0x0000007800a07944 */ /* 0x020fea0003c00000 */
[----:B------:R-:W-:Y:S05]  /*0e00*/  BRA `(.L_x_235) ;  /* 0x0000000000107947 */ /* 0x000fea0003800000 */
.L_x_234:
[----:B-1----:R-:W-:Y:S01]  /*0e10*/  FMUL.FTZ R10, R9, R0 ;  /* 0x00000000090a7220 */ /* 0x002fe20000410000 */
[----:B------:R-:W-:-:S03]  /*0e20*/  FMUL.FTZ R0, R0, 0.5 ;  /* 0x3f00000000007820 */ /* 0x000fc60000410000 */
[----:B------:R-:W-:-:S04]  /*0e30*/  FFMA R9, -R10, R10, R9 ;  /* 0x0000000a0a097223 */ /* 0x000fc80000000109 */
[----:B------:R-:W-:-:S07]  /*0e40*/  FFMA R11, R9, R0, R10 ;  /* 0x00000000090b7223 */ /* 0x000fce000000000a */
.L_x_235:
[----:B------:R-:W-:Y:S05]  /*0e50*/  BSYNC.RECONVERGENT B0 ;  /* 0x0000000000007941 */ /* 0x000fea0003800200 */
.L_x_233:
[----:B------:R-:W-:Y:S01]  /*0e60*/  FADD R15, R11, 9.9999999747524270788e-07 ;  /* 0x358637bd0b0f7421 */ /* 0x000fe20000000000 */
[----:B-----5:R-:W-:Y:S01]  /*0e70*/  FADD R22, -R26, R11 ;  /* 0x0000000b1a167221 */ /* 0x020fe20000000100 */
[----:B------:R-:W-:Y:S02]  /*0e80*/  BSSY.RECONVERGENT B4, `(.L_x_236) ;  /* 0x000000c000047945 */ /* 0x000fe40003800200 */
[----:B------:R-:W0:Y:S01]  /*0e90*/  MUFU.RCP R0, R15 ;  /* 0x0000000f00007308 */ /* 0x000e220000001000 */
[----:B------:R-:W-:-:S07]  /*0ea0*/  FMUL R37, R21, -R22 ;  /* 0x8000001615257220 */ /* 0x000fce0000400000 */
[----:B------:R-:W1:Y:S01]  /*0eb0*/  FCHK P0, R37, R15 ;  /* 0x0000000f25007302 */ /* 0x000e620000000000 */
[----:B0-----:R-:W-:-:S04]  /*0ec0*/  FFMA R9, -R15, R0, 1 ;  /* 0x3f8000000f097423 */ /* 0x001fc80000000100 */
[----:B------:R-:W-:-:S04]  /*0ed0*/  FFMA R0, R0, R9, R0 ;  /* 0x0000000900007223 */ /* 0x000fc80000000000 */
[----:B------:R-:W-:-:S04]  /*0ee0*/  FFMA R9, R37, R0, RZ ;  /* 0x0000000025097223 */ /* 0x000fc800000000ff */
[----:B------:R-:W-:-:S04]  /*0ef0*/  FFMA R10, -R15, R9, R37 ;  /* 0x000000090f0a7223 */ /* 0x000fc80000000125 */
[----:B------:R-:W-:Y:S01]  /*0f00*/  FFMA R0, R0, R10, R9 ;  /* 0x0000000a00007223 */ /* 0x000fe20000000009 */
[----:B-1----:R-:W-:Y:S06]  /*0f10*/  @!P0 BRA `(.L_x_237) ;  /* 0x0000000000088947 */ /* 0x002fec0003800000 */
[----:B------:R-:W-:-:S07]  /*0f20*/  MOV R10, 0xf40 ;  /* 0x00000f40000a7802 */ /* 0x000fce0000000f00 */
[----:B------:R-:W-:Y:S05]  /*0f30*/  CALL.REL.NOINC `($__internal_5_$__cuda_sm3x_div_rn_noftz_f32_slowpath) ;  /* 0x0000007800a87944 */ /* 0x000fea0003c00000 */
.L_x_237:
[----:B------:R-:W-:Y:S05]  /*0f40*/  BSYNC.RECONVERGENT B4 ;  /* 0x0000000000047941 */ /* 0x000fea0003800200 */
.L_x_236:
[----:B------:R-:W0:Y:S01]  /*0f50*/  LDC.64 R24, c[0x0][0x390] ;  /* 0x0000e400ff187b82 */ /* 0x000e220000000a00 */
[----:B------:R-:W-:-:S04]  /*0f60*/  FMNMX R0, R0, -300, !PT ;  /* 0xc396000000007809 */ /* 0x000fc80007800000 */
[----:B------:R-:W-:-:S05]  /*0f70*/  FMNMX R9, R0, 300, PT ;  /* 0x4396000000097809 */ /* 0x000fca0003800000 */
[-C--:B------:R-:W-:Y:S01]  /*0f80*/  FMUL R17, R17, R9.reuse ;  /* 0x0000000911117220 */ /* 0x080fe20000400000 */
[-C--:B------:R-:W-:Y:S01]  /*0f90*/  FMUL R13, R14, R9.reuse ;  /* 0x000000090e0d7220 */ /* 0x080fe20000400000 */
[----:B------:R-:W-:-:S04]  /*0fa0*/  FMUL R9, R12, R9 ;  /* 0x000000090c097220 */ /* 0x000fc80000400000 */
[----:B------:R-:W-:Y:S01]  /*0fb0*/  FADD R27, -R9, -RZ ;  /* 0x800000ff091b7221 */ /* 0x000fe20000000100 */
[----:B0-----:R-:W-:-:S04]  /*0fc0*/  IMAD.WIDE R10, R19, 0x4, R24 ;  /* 0x00000004130a7825 */ /* 0x001fc800078e0218 */
[----:B------:R-:W-:Y:S01]  /*0fd0*/  FADD R19, -R17, -RZ ;  /* 0x800000ff11137221 */ /* 0x000fe20000000100 */
[----:B------:R-:W-:-:S04]  /*0fe0*/  IMAD.WIDE R14, R20, 0x4, R24 ;  /* 0x00000004140e7825 */ /* 0x000fc800078e0218 */
[----:B------:R-:W-:Y:S01]  /*0ff0*/  FADD R25, -R13, -RZ ;  /* 0x800000ff0d197221 */ /* 0x000fe20000000100 */
[----:B------:R0:W5:Y:S04]  /*1000*/  ATOMG.E.ADD.F32.FTZ.RN.STRONG.GPU PT, RZ, desc[UR12][R10.64], R17 ;  /* 0x800000110aff79a3 */ /* 0x000168000c1ef30c */
[----:B------:R0:W5:Y:S04]  /*1010*/  ATOMG.E.ADD.F32.FTZ.RN.STRONG.GPU PT, RZ, desc[UR12][R10.64+0x4], R13 ;  /* 0x8000040d0aff79a3 */ /* 0x000168000c1ef30c */
[----:B------:R0:W5:Y:S04]  /*1020*/  ATOMG.E.ADD.F32.FTZ.RN.STRONG.GPU PT, RZ, desc[UR12][R10.64+0x8], R9 ;  /* 0x800008090aff79a3 */ /* 0x000168000c1ef30c */
[----:B------:R0:W5:Y:S04]  /*1030*/  ATOMG.E.ADD.F32.FTZ.RN.STRONG.GPU PT, RZ, desc[UR12][R14.64], R19 ;  /* 0x800000130eff79a3 */ /* 0x000168000c1ef30c */
[----:B------:R0:W5:Y:S04]  /*1040*/  ATOMG.E.ADD.F32.FTZ.RN.STRONG.GPU PT, RZ, desc[UR12][R14.64+0x4], R25 ;  /* 0x800004190eff79a3 */ /* 0x000168000c1ef30c */
[----:B------:R0:W5:Y:S01]  /*1050*/  ATOMG.E.ADD.F32.FTZ.RN.STRONG.GPU PT, RZ, desc[UR12][R14.64+0x8], R27 ;  /* 0x8000081b0eff79a3 */ /* 0x000162000c1ef30c */
[----:B------:R-:W-:Y:S01]  /*1060*/  FMUL R21, R21, 0.5 ;  /* 0x3f00000015157820 */ /* 0x000fe20000400000 */
[----:B------:R-:W-:-:S03]  /*1070*/  MOV R23, R5 ;  /* 0x0000000500177202 */ /* 0x000fc60000000f00 */
[----:B------:R-:W-:-:S04]  /*1080*/  FMUL R21, R22, R21 ;  /* 0x0000001516157220 */ /* 0x000fc80000400000 */
[----:B------:R-:W-:-:S07]  /*1090*/  FFMA R12, R22, R21, RZ ;  /* 0x00000015160c7223 */ /* 0x000fce00000000ff */
.L_x_232:
[----:B------:R-:W-:Y:S05]  /*10a0*/  BSYNC.RECONVERGENT B3 ;  /* 0x0000000000037941 */ /* 0x000fea0003800200 */
.L_x_231:
[----:B0-----:R-:W0:Y:S01]  /*10b0*/  LDC.64 R24, c[0x0][0x390] ;  /* 0x0000e400ff187b82 */ /* 0x001e220000000a00 */
[----:B------:R-:W-:-:S07]  /*10c0*/  ISETP.NE.AND P0, PT, R2, RZ, PT ;  /* 0x000000ff0200720c */ /* 0x000fce0003f05270 */
[----:B------:R-:W1:Y:S08]  /*10d0*/  LDC.64 R26, c[0x0][0x380] ;  /* 0x0000e000ff1a7b82 */ /* 0x000e700000000a00 */
[----:B------:R-:W2:Y:S08]  /*10e0*/  LDC.64 R30, c[0x0][0x3a8] ;  /* 0x0000ea00ff1e7b82 */ /* 0x000eb00000000a00 */
[----:B------:R-:W3:Y:S01]  /*10f0*/  LDC.64 R28, c[0x0][0x3b0] ;  /* 0x0000ec00ff1c7b82 */ /* 0x000ee20000000a00 */
[----:B------:R-:W-:Y:S05]  /*1100*/  @!P0 BRA `(.L_x_230) ;  /* 0x0000000800448947 */ /* 0x000fea0003800000 */
.L_x_248:
[----:B------:R-:W-:-:S05]  /*1110*/  SHF.L.U32 R33, R23, 0x1, RZ ;  /* 0x0000000117217819 */ /* 0x000fca00000006ff */
[----:B--2-4-:R-:W-:-:S05]  /*1120*/  IMAD.WIDE R34, R33, 0x4, R30 ;  /* 0x0000000421227825 */ /* 0x014fca00078e021e */
[----:B------:R-:W2:Y:S04]  /*1130*/  LDG.E.CONSTANT R21, desc[UR12][R34.64+0x4] ;  /* 0x0000040c22157981 */ /* 0x000ea8000c1e9900 */
[----:B------:R-:W4:Y:S01]  /*1140*/  LDG.E.CONSTANT R19, desc[UR12][R34.64] ;  /* 0x0000000c22137981 */ /* 0x000f22000c1e9900 */
[----:B---3--:R-:W-:-:S05]  /*1150*/  IMAD.WIDE R32, R33, 0x4, R28 ;  /* 0x0000000421207825 */ /* 0x008fca00078e021c */
[----:B-----5:R3:W5:Y:S04]  /*1160*/  LDG.E.CONSTANT R41, desc[UR12][R32.64] ;  /* 0x0000000c20297981 */ /* 0x020768000c1e9900 */
        /* <DEDUP_REMOVED lines=23> */
[----:B--2---:R-:W-:Y:S02]  /*12e0*/  MOV R9, R16 ;  /* 0x0000001000097202 */ /* 0x004fe40000000f00 */
[----:B------:R-:W-:-:S07]  /*12f0*/  MOV R0, 0x1310 ;  /* 0x0000131000007802 */ /* 0x000fce0000000f00 */
[----:B0----5:R-:W-:Y:S05]  /*1300*/  CALL.REL.NOINC `($__internal_4_$__cuda_sm20_sqrt_rn_f32_slowpath) ;  /* 0x00000074005c7944 */ /* 0x021fea0003c00000 */
[----:B------:R-:W-:Y:S05]  /*1310*/  BRA `(.L_x_240) ;  /* 0x0000000000107947 */ /* 0x000fea0003800000 */
.L_x_239:
[----:B--2---:R-:W-:Y:S01]  /*1320*/  FMUL.FTZ R11, R16, R9 ;  /* 0x00000009100b7220 */ /* 0x004fe20000410000 */
[----:B------:R-:W-:-:S03]  /*1330*/  FMUL.FTZ R9, R9, 0.5 ;  /* 0x3f00000009097820 */ /* 0x000fc60000410000 */
[----:B------:R-:W-:-:S04]  /*1340*/  FFMA R0, -R11, R11, R16 ;  /* 0x0000000b0b007223 */ /* 0x000fc80000000110 */
[----:B------:R-:W-:-:S07]  /*1350*/  FFMA R11, R0, R9, R11 ;  /* 0x00000009000b7223 */ /* 0x000fce000000000b */
.L_x_240:
[----:B------:R-:W-:Y:S05]  /*1360*/  BSYNC.RECONVERGENT B0 ;  /* 0x0000000000007941 */ /* 0x000fea0003800200 */
.L_x_238:
        /* <DEDUP_REMOVED lines=12> */
[----:B------:R-:W-:-:S07]  /*1430*/  MOV R10, 0x1450 ;  /* 0x00001450000a7802 */ /* 0x000fce0000000f00 */
[----:B0-----:R-:W-:Y:S05]  /*1440*/  CALL.REL.NOINC `($__internal_5_$__cuda_sm3x_div_rn_noftz_f32_slowpath) ;  /* 0x0000007400647944 */ /* 0x001fea0003c00000 */
.L_x_242:
[----:B------:R-:W-:Y:S05]  /*1450*/  BSYNC.RECONVERGENT B3 ;  /* 0x0000000000037941 */ /* 0x000fea0003800200 */
.L_x_241:
[----:B------:R-:W-:-:S05]  /*1460*/  IMAD.WIDE R34, R8, 0x8, R34 ;  /* 0x0000000808227825 */ /* 0x000fca00078e0222 */
[----:B------:R-:W2:Y:S04]  /*1470*/  LDG.E.CONSTANT R15, desc[UR12][R34.64] ;  /* 0x0000000c220f7981 */ /* 0x000ea8000c1e9900 */
[----:B------:R-:W3:Y:S01]  /*1480*/  LDG.E.CONSTANT R20, desc[UR12][R34.64+0x4] ;  /* 0x0000040c22147981 */ /* 0x000ee2000c1e9900 */
[----:B------:R-:W-:Y:S01]  /*1490*/  FMNMX R0, R0, -300, !PT ;  /* 0xc396000000007809 */ /* 0x000fe20007800000 */
[----:B0-----:R-:W-:-:S03]  /*14a0*/  IMAD.WIDE R38, R19, 0x4, R24 ;  /* 0x0000000413267825 */ /* 0x001fc600078e0218 */
[----:B------:R-:W-:Y:S01]  /*14b0*/  FMNMX R9, R0, 300, PT ;  /* 0x4396000000097809 */ /* 0x000fe20003800000 */
[----:B------:R-:W-:-:S04]  /*14c0*/  IMAD.WIDE R10, R21, 0x4, R24 ;  /* 0x00000004150a7825 */ /* 0x000fc800078e0218 */
[-C--:B------:R-:W-:Y:S01]  /*14d0*/  FMUL R17, R17, R9.reuse ;  /* 0x0000000911117220 */ /* 0x080fe20000400000 */
[-C--:B------:R-:W-:Y:S01]  /*14e0*/  FMUL R13, R14, R9.reuse ;  /* 0x000000090e0d7220 */ /* 0x080fe20000400000 */
[----:B------:R-:W-:-:S03]  /*14f0*/  FMUL R9, R2, R9 ;  /* 0x0000000902097220 */ /* 0x000fc60000400000 */
[----:B------:R-:W-:Y:S01]  /*1500*/  FADD R43, -R13, -RZ ;  /* 0x800000ff0d2b7221 */ /* 0x000fe20000000100 */
[----:B------:R-:W5:Y:S01]  /*1510*/  ATOMG.E.ADD.F32.FTZ.RN.STRONG.GPU PT, RZ, desc[UR12][R38.64], R17 ;  /* 0x8000001126ff79a3 */ /* 0x000f62000c1ef30c */
[----:B------:R-:W-:-:S03]  /*1520*/  FADD R45, -R9, -RZ ;  /* 0x800000ff092d7221 */ /* 0x000fc60000000100 */
[----:B------:R-:W5:Y:S04]  /*1530*/  ATOMG.E.ADD.F32.FTZ.RN.STRONG.GPU PT, RZ, desc[UR12][R38.64+0x4], R13 ;  /* 0x8000040d26ff79a3 */ /* 0x000f68000c1ef30c */
[----:B------:R0:W5:Y:S02]  /*1540*/  ATOMG.E.ADD.F32.FTZ.RN.STRONG.GPU PT, RZ, desc[UR12][R38.64+0x8], R9 ;  /* 0x8000080926ff79a3 */ /* 0x000164000c1ef30c */
[----:B0-----:R-:W-:-:S05]  /*1550*/  IMAD.WIDE R38, R8, 0x8, R32 ;  /* 0x0000000808267825 */ /* 0x001fca00078e0220 */
[----:B------:R-:W5:Y:S04]  /*1560*/  LDG.E.CONSTANT R33, desc[UR12][R38.64] ;  /* 0x0000000c26217981 */ /* 0x000f68000c1e9900 */
[----:B------:R-:W5:Y:S01]  /*1570*/  LDG.E.CONSTANT R21, desc[UR12][R38.64+0x4] ;  /* 0x0000040c26157981 */ /* 0x000f62000c1e9900 */
[----:B--2---:R-:W-:Y:S01]  /*1580*/  LEA R19, R15, R15, 0x1 ;  /* 0x0000000f0f137211 */ /* 0x004fe200078e08ff */
[----:B------:R-:W-:Y:S01]  /*1590*/  FADD R15, -R17, -RZ ;  /* 0x800000ff110f7221 */ /* 0x000fe20000000100 */
[----:B---3--:R-:W-:-:S03]  /*15a0*/  LEA R20, R20, R20, 0x1 ;  /* 0x0000001414147211 */ /* 0x008fc600078e08ff */
[--C-:B------:R-:W-:Y:S01]  /*15b0*/  IMAD.WIDE R36, R19, 0x4, R26.reuse ;  /* 0x0000000413247825 */ /* 0x100fe200078e021a */
[----:B------:R-:W5:Y:S03]  /*15c0*/  ATOMG.E.ADD.F32.FTZ.RN.STRONG.GPU PT, RZ, desc[UR12][R10.64], R15 ;  /* 0x8000000f0aff79a3 */ /* 0x000f66000c1ef30c */
[----:B------:R-:W-:Y:S01]  /*15d0*/  IMAD.WIDE R34, R20, 0x4, R26 ;  /* 0x0000000414227825 */ /* 0x000fe200078e021a */
[----:B------:R-:W5:Y:S04]  /*15e0*/  ATOMG.E.ADD.F32.FTZ.RN.STRONG.GPU PT, RZ, desc[UR12][R10.64+0x4], R43 ;  /* 0x8000042b0aff79a3 */ /* 0x000f68000c1ef30c */
[----:B------:R0:W5:Y:S04]  /*15f0*/  ATOMG.E.ADD.F32.FTZ.RN.STRONG.GPU PT, RZ, desc[UR12][R10.64+0x8], R45 ;  /* 0x8000082d0aff79a3 */ /* 0x000168000c1ef30c */
[----:B------:R-:W2:Y:S04]  /*1600*/  LDG.E R9, desc[UR12][R36.64+0x4] ;  /* 0x0000040c24097981 */ /* 0x000ea8000c1e1900 */
[----:B------:R-:W2:Y:S04]  /*1610*/  LDG.E R14, desc[UR12][R34.64+0x4] ;  /* 0x0000040c220e7981 */ /* 0x000ea8000c1e1900 */
[----:B------:R-:W3:Y:S04]  /*1620*/  LDG.E R0, desc[UR12][R36.64] ;  /* 0x0000000c24007981 */ /* 0x000ee8000c1e1900 */
[----:B------:R-:W3:Y:S04]  /*1630*/  LDG.E R17, desc[UR12][R34.64] ;  /* 0x0000000c22117981 */ /* 0x000ee8000c1e1900 */
[----:B------:R-:W4:Y:S04]  /*1640*/  LDG.E R13, desc[UR12][R36.64+0x8] ;  /* 0x0000080c240d7981 */ /* 0x000f28000c1e1900 */
[----:B------:R-:W4:Y:S01]  /*1650*/  LDG.E R2, desc[UR12][R34.64+0x8] ;  /* 0x0000080c22027981 */ /* 0x000f22000c1e1900 */
[----:B------:R-:W-:Y:S01]  /*1660*/  FMUL R22, R22, 0.5 ;  /* 0x3f00000016167820 */ /* 0x000fe20000400000 */
[----:B------:R-:W-:Y:S03]  /*1670*/  BSSY.RECONVERGENT B0, `(.L_x_243) ;  /* 0x0000015000007945 */ /* 0x000fe60003800200 */
[----:B------:R-:W-:-:S04]  /*1680*/  FMUL R22, R41, R22 ;  /* 0x0000001629167220 */ /* 0x000fc80000400000 */
[----:B------:R-:W-:Y:S01]  /*1690*/  FFMA R12, R41, R22, R12 ;  /* 0x00000016290c7223 */ /* 0x000fe2000000000c */
[----:B--2---:R-:W-:Y:S01]  /*16a0*/  FADD R14, R14, -R9 ;  /* 0x800000090e0e7221 */ /* 0x004fe20000000000 */
[----:B---3--:R-:W-:-:S03]  /*16b0*/  FADD R17, R17, -R0 ;  /* 0x8000000011117221 */ /* 0x008fc60000000000 */
[----:B------:R-:W-:-:S04]  /*16c0*/  FMUL R0, R14, R14 ;  /* 0x0000000e0e007220 */ /* 0x000fc80000400000 */
[----:B------:R-:W-:Y:S01]  /*16d0*/  FFMA R9, R17, R17, R0 ;  /* 0x0000001111097223 */ /* 0x000fe20000000000 */
[----:B----4-:R-:W-:-:S04]  /*16e0*/  FADD R2, R2, -R13 ;  /* 0x8000000d02027221 */ /* 0x010fc80000000000 */
[----:B0-----:R-:W-:-:S05]  /*16f0*/  FFMA R10, R2, R2, R9 ;  /* 0x00000002020a7223 */ /* 0x001fca0000000009 */
[----:B------:R-:W-:Y:S01]  /*1700*/  IADD3 R0, PT, PT, R10, -0xd000000, RZ ;  /* 0xf30000000a007810 */ /* 0x000fe20007ffe0ff */
[----:B------:R0:W1:Y:S03]  /*1710*/  MUFU.RSQ R9, R10 ;  /* 0x0000000a00097308 */ /* 0x0000660000001400 */
[----:B------:R-:W-:-:S13]  /*1720*/  ISETP.GT.U32.AND P0, PT, R0, 0x727fffff, PT ;  /* 0x727fffff0000780c */ /* 0x000fda0003f04070 */
[----:B0-----:R-:W-:Y:S05]  /*1730*/  @!P0 BRA `(.L_x_244) ;  /* 0x0000000000108947 */ /* 0x001fea0003800000 */
[----:B-1----:R-:W-:Y:S02]  /*1740*/  MOV R9, R10 ;  /* 0x0000000a00097202 */ /* 0x002fe40000000f00 */
[----:B------:R-:W-:-:S07]  /*1750*/  MOV R0, 0x1770 ;  /* 0x0000177000007802 */ /* 0x000fce0000000f00 */
[----:B-----5:R-:W-:Y:S05]  /*1760*/  CALL.REL.NOINC `($__internal_4_$__cuda_sm20_sqrt_rn_f32_slowpath) ;  /* 0x0000007000447944 */ /* 0x020fea0003c00000 */
[----:B------:R-:W-:Y:S05]  /*1770*/  BRA `(.L_x_245) ;  /* 0x0000000000107947 */ /* 0x000fea0003800000 */
.L_x_244:
[----:B-1----:R-:W-:Y:S01]  /*1780*/  FMUL.FTZ R11, R10, R9 ;  /* 0x000000090a0b7220 */ /* 0x002fe20000410000 */
[----:B------:R-:W-:-:S03]  /*1790*/  FMUL.FTZ R9, R9, 0.5 ;  /* 0x3f00000009097820 */ /* 0x000fc60000410000 */
[----:B------:R-:W-:-:S04]  /*17a0*/  FFMA R0, -R11, R11, R10 ;  /* 0x0000000b0b007223 */ /* 0x000fc8000000010a */
[----:B------:R-:W-:-:S07]  /*17b0*/  FFMA R11, R0, R9, R11 ;  /* 0x00000009000b7223 */ /* 0x000fce000000000b */
.L_x_245:
[----:B------:R-:W-:Y:S05]  /*17c0*/  BSYNC.RECONVERGENT B0 ;  /* 0x0000000000007941 */ /* 0x000fea0003800200 */
.L_x_243:
        /* <DEDUP_REMOVED lines=14> */
.L_x_247:
[----:B------:R-:W-:Y:S05]  /*18b0*/  BSYNC.RECONVERGENT B3 ;  /* 0x0000000000037941 */ /* 0x000fea0003800200 */
.L_x_246:
[----:B------:R-:W-:Y:S01]  /*18c0*/  FMNMX R0, R0, -300, !PT ;  /* 0xc396000000007809 */ /* 0x000fe20007800000 */
[----:B------:R-:W-:Y:S01]  /*18d0*/  IMAD.WIDE R10, R19, 0x4, R24 ;  /* 0x00000004130a7825 */ /* 0x000fe200078e0218 */
[----:B------:R-:W-:Y:S02]  /*18e0*/  LEA R23, R8, R23, 0x1 ;  /* 0x0000001708177211 */ /* 0x000fe400078e08ff */
        /* <DEDUP_REMOVED lines=8> */
[----:B------:R4:W5:Y:S01]  /*1970*/  ATOMG.E.ADD.F32.FTZ.RN.STRONG.GPU PT, RZ, desc[UR12][R10.64], R17 ;  /* 0x800000110aff79a3 */ /* 0x000962000c1ef30c */
[----:B------:R-:W-:Y:S01]  /*1980*/  FADD R37, -R9, -RZ ;  /* 0x800000ff09257221 */ /* 0x000fe20000000100 */
[----:B------:R-:W-:Y:S02]  /*1990*/  FMUL R0, R21, 0.5 ;  /* 0x3f00000015007820 */ /* 0x000fe40000400000 */
[----:B------:R4:W5:Y:S02]  /*19a0*/  ATOMG.E.ADD.F32.FTZ.RN.STRONG.GPU PT, RZ, desc[UR12][R10.64+0x4], R13 ;  /* 0x8000040d0aff79a3 */ /* 0x000964000c1ef30c */
[C---:B------:R-:W-:Y:S02]  /*19b0*/  FMUL R0, R33.reuse, R0 ;  /* 0x0000000021007220 */ /* 0x040fe40000400000 */
[----:B------:R4:W5:Y:S04]  /*19c0*/  ATOMG.E.ADD.F32.FTZ.RN.STRONG.GPU PT, RZ, desc[UR12][R10.64+0x8], R9 ;  /* 0x800008090aff79a3 */ /* 0x000968000c1ef30c */
[----:B------:R4:W5:Y:S04]  /*19d0*/  ATOMG.E.ADD.F32.FTZ.RN.STRONG.GPU PT, RZ, desc[UR12][R14.64], R19 ;  /* 0x800000130eff79a3 */ /* 0x000968000c1ef30c */
[----:B------:R4:W5:Y:S01]  /*19e0*/  ATOMG.E.ADD.F32.FTZ.RN.STRONG.GPU PT, RZ, desc[UR12][R14.64+0x4], R35 ;  /* 0x800004230eff79a3 */ /* 0x000962000c1ef30c */
[----:B------:R-:W-:-:S03]  /*19f0*/  FFMA R12, R33, R0, R12 ;  /* 0x00000000210c7223 */ /* 0x000fc6000000000c */
[----:B------:R4:W5:Y:S01]  /*1a00*/  ATOMG.E.ADD.F32.FTZ.RN.STRONG.GPU PT, RZ, desc[UR12][R14.64+0x8], R37 ;  /* 0x800008250eff79a3 */ /* 0x000962000c1ef30c */
[----:B------:R-:W-:Y:S05]  /*1a10*/  @!P0 BRA `(.L_x_248) ;  /* 0xfffffff400bc8947 */ /* 0x000fea000383ffff */
.L_x_230:
[----:B------:R-:W-:Y:S05]  /*1a20*/  BSYNC B2 ;  /* 0x0000000000027941 */ /* 0x000fea0003800000 */
.L_x_229:
[----:B------:R-:W-:Y:S01]  /*1a30*/  UMOV UR5, 0xffffffff ;  /* 0xffffffff00057882 */ /* 0x000fe20000000000 */
[----:B------:R-:W-:Y:S02]  /*1a40*/  LOP3.LUT P0, R2, R7, 0x1f, RZ, 0xc0, !PT ;  /* 0x0000001f07027812 */ /* 0x000fe4000780c0ff */
[----:B------:R-:W-:Y:S11]  /*1a50*/  BRA.DIV UR5, `(.L_x_249) ;  /* 0x00000066057c7947 */ /* 0x000ff6000b800000 */
[----:B----4-:R-:W4:Y:S02]  /*1a60*/  SHFL.BFLY PT, R9, R12, 0x10, 0x1f ;  /* 0x0e001f000c097f89 */ /* 0x010f2400000e0000 */
[----:B----4-:R-:W-:-:S05]  /*1a70*/  FADD R9, R9, R12 ;  /* 0x0000000c09097221 */ /* 0x010fca0000000000 */
[----:B------:R-:W4:Y:S02]  /*1a80*/  SHFL.BFLY PT, R0, R9, 0x8, 0x1f ;  /* 0x0d001f0009007f89 */ /* 0x000f2400000e0000 */
[----:B----4-:R-:W-:-:S05]  /*1a90*/  FADD R0, R9, R0 ;  /* 0x0000000009007221 */ /* 0x010fca0000000000 */
[----:B------:R-:W4:Y:S02]  /*1aa0*/  SHFL.BFLY PT, R11, R0, 0x4, 0x1f ;  /* 0x0c801f00000b7f89 */ /* 0x000f2400000e0000 */
[----:B----4-:R-:W-:-:S05]  /*1ab0*/  FADD R11, R0, R11 ;  /* 0x0000000b000b7221 */ /* 0x010fca0000000000 */
[----:B------:R-:W4:Y:S02]  /*1ac0*/  SHFL.BFLY PT, R10, R11, 0x2, 0x1f ;  /* 0x0c401f000b0a7f89 */ /* 0x000f2400000e0000 */
[----:B----4-:R-:W-:-:S05]  /*1ad0*/  FADD R10, R11, R10 ;  /* 0x0000000a0b0a7221 */ /* 0x010fca0000000000 */
[----:B------:R4:W0:Y:S02]  /*1ae0*/  SHFL.BFLY PT, R13, R10, 0x1, 0x1f ;  /* 0x0c201f000a0d7f89 */ /* 0x00082400000e0000 */
.L_x_425:
[----:B------:R-:W-:Y:S01]  /*1af0*/  BSSY.RECONVERGENT B0, `(.L_x_250) ;  /* 0x0000005000007945 */ /* 0x000fe20003800200 */
[----:B0-----:R-:W-:-:S03]  /*1b00*/  FADD R13, R10, R13 ;  /* 0x0000000d0a0d7221 */ /* 0x001fc60000000000 */
[----:B------:R-:W-:Y:S05]  /*1b10*/  @P0 BRA `(.L_x_251) ;  /* 0x0000000000080947 */ /* 0x000fea0003800000 */
[----:B----4-:R-:W0:Y:S02]  /*1b20*/  LDC.64 R10, c[0x0][0x398] ;  /* 0x0000e600ff0a7b82 */ /* 0x010e240000000a00 */
[----:B0-----:R0:W5:Y:S02]  /*1b30*/  ATOMG.E.ADD.F32.FTZ.RN.STRONG.GPU PT, RZ, desc[UR12][R10.64], R13 ;  /* 0x8000000d0aff79a3 */ /* 0x001164000c1ef30c */
.L_x_251:
[----:B------:R-:W-:Y:S05]  /*1b40*/  BSYNC.RECONVERGENT B0 ;  /* 0x0000000000007941 */ /* 0x000fea0003800200 */
.L_x_250:
[----:B------:R-:W2:Y:S01]  /*1b50*/  LDCU UR5, c[0x0][0x400] ;  /* 0x00008000ff0577ac */ /* 0x000ea20008000800 */
[----:B------:R-:W-:Y:S01]  /*1b60*/  BSSY B2, `(.L_x_252) ;  /* 0x0000104000027945 */ /* 0x000fe20003800000 */
[----:B-1----:R-:W-:Y:S01]  /*1b70*/  HFMA2 R26, -RZ, RZ, 0, 0 ;  /* 0x00000000ff1a7431 */ /* 0x002fe200000001ff */
[----:B--2---:R-:W-:-:S13]  /*1b80*/  ISETP.GE.AND P0, PT, R6, UR5, PT ;  /* 0x0000000506007c0c */ /* 0x004fda000bf06270 */
[----:B------:R-:W-:Y:S05]  /*1b90*/  @P0 BRA `(.L_x_253) ;  /* 0x0000001000000947 */ /* 0x000fea0003800000 */
[----:B---3--:R-:W1:Y:S01]  /*1ba0*/  LDC.64 R28, c[0x0][0x390] ;  /* 0x0000e400ff1c7b82 */ /* 0x008e620000000a00 */
[----:B------:R-:W-:Y:S02]  /*1bb0*/  MOV R26, RZ ;  /* 0x000000ff001a7202 */ /* 0x000fe40000000f00 */
[----:B------:R-:W-:-:S05]  /*1bc0*/  MOV R27, R6 ;  /* 0x00000006001b7202 */ /* 0x000fca0000000f00 */
[----:B------:R-:W2:Y:S08]  /*1bd0*/  LDC.64 R30, c[0x0][0x380] ;  /* 0x0000e000ff1e7b82 */ /* 0x000eb00000000a00 */
[----:B------:R-:W3:Y:S08]  /*1be0*/  LDC.64 R34, c[0x0][0x3b8] ;  /* 0x0000ee00ff227b82 */ /* 0x000ef00000000a00 */
[----:B------:R-:W0:Y:S02]  /*1bf0*/  LDC.64 R32, c[0x0][0x3c0] ;  /* 0x0000f000ff207b82 */ /* 0x000e240000000a00 */
.L_x_276:
[----:B0-----:R-:W-:-:S05]  /*1c00*/  SHF.L.U32 R11, R27, 0x2, RZ ;  /* 0x000000021b0b7819 */ /* 0x001fca00000006ff */
[----:B---34-:R-:W-:-:S05]  /*1c10*/  IMAD.WIDE R10, R11, 0x4, R34 ;  /* 0x000000040b0a7825 */ /* 0x018fca00078e0222 */
[----:B------:R-:W3:Y:S04]  /*1c20*/  LDG.E.CONSTANT R24, desc[UR12][R10.64] ;  /* 0x0000000c0a187981 */ /* 0x000ee8000c1e9900 */
[----:B------:R-:W4:Y:S04]  /*1c30*/  LDG.E.CONSTANT R22, desc[UR12][R10.64+0x4] ;  /* 0x0000040c0a167981 */ /* 0x000f28000c1e9900 */
[----:B------:R-:W2:Y:S01]  /*1c40*/  LDG.E.CONSTANT R19, desc[UR12][R10.64+0x8] ;  /* 0x0000080c0a137981 */ /* 0x000ea2000c1e9900 */
[----:B---3--:R-:W-:Y:S02]  /*1c50*/  LEA R24, R24, R24, 0x1 ;  /* 0x0000001818187211 */ /* 0x008fe400078e08ff */
[----:B----4-:R-:W-:-:S03]  /*1c60*/  LEA R22, R22, R22, 0x1 ;  /* 0x0000001616167211 */ /* 0x010fc600078e08ff */
[----:B--2---:R-:W-:-:S04]  /*1c70*/  IMAD.WIDE R12, R24, 0x4, R30 ;  /* 0x00000004180c7825 */ /* 0x004fc800078e021e */
[----:B------:R-:W-:Y:S01]  /*1c80*/  IMAD.WIDE R14, R22, 0x4, R30 ;  /* 0x00000004160e7825 */ /* 0x000fe200078e021e */
[----:B------:R-:W2:Y:S04]  /*1c90*/  LDG.E R23, desc[UR12][R12.64+0x4] ;  /* 0x0000040c0c177981 */ /* 0x000ea8000c1e1900 */
[----:B------:R-:W2:Y:S04]  /*1ca0*/  LDG.E R0, desc[UR12][R14.64+0x4] ;  /* 0x0000040c0e007981 */ /* 0x000ea8000c1e1900 */
[----:B------:R-:W3:Y:S04]  /*1cb0*/  LDG.E R20, desc[UR12][R12.64] ;  /* 0x0000000c0c147981 */ /* 0x000ee8000c1e1900 */
[----:B------:R-:W3:Y:S04]  /*1cc0*/  LDG.E R17, desc[UR12][R14.64] ;  /* 0x0000000c0e117981 */ /* 0x000ee8000c1e1900 */
[----:B------:R0:W4:Y:S04]  /*1cd0*/  LDG.E R21, desc[UR12][R12.64+0x8] ;  /* 0x0000080c0c157981 */ /* 0x000128000c1e1900 */
[----:B------:R-:W4:Y:S01]  /*1ce0*/  LDG.E R16, desc[UR12][R14.64+0x8] ;  /* 0x0000080c0e107981 */ /* 0x000f22000c1e1900 */
[----:B------:R-:W-:-:S05]  /*1cf0*/  LEA R19, R19, R19, 0x1 ;  /* 0x0000001313137211 */ /* 0x000fca00078e08ff */
[----:B------:R-:W-:-:S05]  /*1d00*/  IMAD.WIDE R10, R19, 0x4, R30 ;  /* 0x00000004130a7825 */ /* 0x000fca00078e021e */
[----:B------:R-:W4:Y:S04]  /*1d10*/  LDG.E R18, desc[UR12][R10.64] ;  /* 0x0000000c0a127981 */ /* 0x000f28000c1e1900 */
[----:B------:R-:W4:Y:S04]  /*1d20*/  LDG.E R9, desc[UR12][R10.64+0x4] ;  /* 0x0000040c0a097981 */ /* 0x000f28000c1e1900 */
[----:B------:R-:W4:Y:S01]  /*1d30*/  LDG.E R25, desc[UR12][R10.64+0x8] ;  /* 0x0000080c0a197981 */ /* 0x000f22000c1e1900 */
[----:B------:R-:W-:Y:S05]  /*1d40*/  YIELD ;  /* 0x0000000000007946 */ /* 0x000fea0003800000 */
[----:B------:R-:W-:Y:S01]  /*1d50*/  BSSY.RECONVERGENT B0, `(.L_x_254) ;  /* 0x0000017000007945 */ /* 0x000fe20003800200 */
[----:B--2---:R-:W-:-:S04]  /*1d60*/  FADD R23, R23, -R0 ;  /* 0x8000000017177221 */ /* 0x004fc80000000000 */
[----:B------:R-:W-:Y:S01]  /*1d70*/  FMUL R37, R23, R23 ;  /* 0x0000001717257220 */ /* 0x000fe20000400000 */
[----:B---3--:R-:W-:-:S04]  /*1d80*/  FADD R20, R20, -R17 ;  /* 0x8000001114147221 */ /* 0x008fc80000000000 */
[----:B0-----:R-:W-:Y:S01]  /*1d90*/  FFMA R12, R20, R20, R37 ;  /* 0x00000014140c7223 */ /* 0x001fe20000000025 */
[----:B----4-:R-:W-:-:S04]  /*1da0*/  FADD R21, R21, -R16 ;  /* 0x8000001015157221 */ /* 0x010fc80000000000 */
[----:B------:R-:W-:-:S04]  /*1db0*/  FFMA R13, R21, R21, R12 ;  /* 0x00000015150d7223 */ /* 0x000fc8000000000c */
[----:B------:R0:W2:Y:S01]  /*1dc0*/  MUFU.RSQ R36, R13 ;  /* 0x0000000d00247308 */ /* 0x0000a20000001400 */
[----:B------:R-:W-:Y:S01]  /*1dd0*/  IADD3 R12, PT, PT, R13, -0xd000000, RZ ;  /* 0xf30000000d0c7810 */ /* 0x000fe20007ffe0ff */
[----:B------:R-:W-:-:S03]  /*1de0*/  FADD R17, -R17, R18 ;  /* 0x0000001211117221 */ /* 0x000fc60000000100 */
[----:B------:R-:W-:Y:S01]  /*1df0*/  ISETP.GT.U32.AND P0, PT, R12, 0x727fffff, PT ;  /* 0x727fffff0c00780c */ /* 0x000fe20003f04070 */
[----:B------:R-:W-:Y:S01]  /*1e00*/  FADD R14, -R0, R9 ;  /* 0x00000009000e7221 */ /* 0x000fe20000000100 */
[----:B------:R-:W-:-:S11]  /*1e10*/  FADD R12, -R16, R25 ;  /* 0x00000019100c7221 */ /* 0x000fd60000000100 */
[----:B0-2---:R-:W-:Y:S05]  /*1e20*/  @!P0 BRA `(.L_x_255) ;  /* 0x0000000000148947 */ /* 0x005fea0003800000 */
[----:B------:R-:W-:Y:S02]  /*1e30*/  MOV R9, R13 ;  /* 0x0000000d00097202 */ /* 0x000fe40000000f00 */
[----:B------:R-:W-:-:S07]  /*1e40*/  MOV R0, 0x1e60 ;  /* 0x00001e6000007802 */ /* 0x000fce0000000f00 */
[----:B-1---5:R-:W-:Y:S05]  /*1e50*/  CALL.REL.NOINC `($__internal_4_$__cuda_sm20_sqrt_rn_f32_slowpath) ;  /* 0x0000006800887944 */ /* 0x022fea0003c00000 */
[----:B------:R-:W-:Y:S01]  /*1e60*/  MOV R38, R11 ;  /* 0x0000000b00267202 */ /* 0x000fe20000000f00 */
[----:B------:R-:W-:Y:S06]  /*1e70*/  BRA `(.L_x_256) ;  /* 0x0000000000107947 */ /* 0x000fec0003800000 */
.L_x_255:
[----:B------:R-:W-:Y:S01]  /*1e80*/  FMUL.FTZ R38, R13, R36 ;  /* 0x000000240d267220 */ /* 0x000fe20000410000 */
[----:B------:R-:W-:-:S03]  /*1e90*/  FMUL.FTZ R0, R36, 0.5 ;  /* 0x3f00000024007820 */ /* 0x000fc60000410000 */
[----:B------:R-:W-:-:S04]  /*1ea0*/  FFMA R9, -R38, R38, R13 ;  /* 0x0000002626097223 */ /* 0x000fc8000000010d */
[----:B------:R-:W-:-:S07]  /*1eb0*/  FFMA R38, R9, R0, R38 ;  /* 0x0000000009267223 */ /* 0x000fce0000000026 */
.L_x_256:
[----:B------:R-:W-:Y:S05]  /*1ec0*/  BSYNC.RECONVERGENT B0 ;  /* 0x0000000000007941 */ /* 0x000fea0003800200 */
.L_x_254:
[----:B------:R-:W-:Y:S01]  /*1ed0*/  FMUL R0, R14, R14 ;  /* 0x0000000e0e007220 */ /* 0x000fe20000400000 */
[----:B------:R-:W-:Y:S03]  /*1ee0*/  BSSY.RECONVERGENT B0, `(.L_x_257) ;  /* 0x0000010000007945 */ /* 0x000fe60003800200 */
[----:B------:R-:W-:-:S04]  /*1ef0*/  FFMA R9, R17, R17, R0 ;  /* 0x0000001111097223 */ /* 0x000fc80000000000 */
[----:B------:R-:W-:-:S04]  /*1f00*/  FFMA R0, R12, R12, R9 ;  /* 0x0000000c0c007223 */ /* 0x000fc80000000009 */
[----:B------:R0:W2:Y:S01]  /*1f10*/  MUFU.RSQ R9, R0 ;  /* 0x0000000000097308 */ /* 0x0000a20000001400 */
[----:B------:R-:W-:-:S04]  /*1f20*/  IADD3 R10, PT, PT, R0, -0xd000000, RZ ;  /* 0xf3000000000a7810 */ /* 0x000fc80007ffe0ff */
[----:B------:R-:W-:-:S13]  /*1f30*/  ISETP.GT.U32.AND P0, PT, R10, 0x727fffff, PT ;  /* 0x727fffff0a00780c */ /* 0x000fda0003f04070 */
[----:B0-2---:R-:W-:Y:S05]  /*1f40*/  @!P0 BRA `(.L_x_258) ;  /* 0x0000000000148947 */ /* 0x005fea0003800000 */
[----:B------:R-:W-:Y:S02]  /*1f50*/  MOV R9, R0 ;  /* 0x0000000000097202 */ /* 0x000fe40000000f00 */
[----:B------:R-:W-:-:S07]  /*1f60*/  MOV R0, 0x1f80 ;  /* 0x00001f8000007802 */ /* 0x000fce0000000f00 */
[----:B-1---5:R-:W-:Y:S05]  /*1f70*/  CALL.REL.NOINC `($__internal_4_$__cuda_sm20_sqrt_rn_f32_slowpath) ;  /* 0x0000006800407944 */ /* 0x022fea0003c00000 */
[----:B------:R-:W-:Y:S01]  /*1f80*/  MOV R25, R11 ;  /* 0x0000000b00197202 */ /* 0x000fe20000000f00 */
[----:B------:R-:W-:Y:S06]  /*1f90*/  BRA `(.L_x_259) ;  /* 0x0000000000107947 */ /* 0x000fec0003800000 */
.L_x_258:
[----:B------:R-:W-:Y:S01]  /*1fa0*/  FMUL.FTZ R25, R0, R9 ;  /* 0x0000000900197220 */ /* 0x000fe20000410000 */
[----:B------:R-:W-:-:S03]  /*1fb0*/  FMUL.FTZ R9, R9, 0.5 ;  /* 0x3f00000009097820 */ /* 0x000fc60000410000 */
[----:B------:R-:W-:-:S04]  /*1fc0*/  FFMA R0, -R25, R25, R0 ;  /* 0x0000001919007223 */ /* 0x000fc80000000100 */
[----:B------:R-:W-:-:S07]  /*1fd0*/  FFMA R25, R0, R9, R25 ;  /* 0x0000000900197223 */ /* 0x000fce0000000019 */
.L_x_259:
[----:B------:R-:W-:Y:S05]  /*1fe0*/  BSYNC.RECONVERGENT B0 ;  /* 0x0000000000007941 */ /* 0x000fea0003800200 */
.L_x_257:
        /* <DEDUP_REMOVED lines=10> */
[----:B------:R-:W2:Y:S01]  /*2090*/  FCHK P0, R37, R15 ;  /* 0x0000000f25007302 */ /* 0x000ea20000000000 */
[----:B0-----:R-:W-:-:S04]  /*20a0*/  FFMA R9, -R15, R10, 1 ;  /* 0x3f8000000f097423 */ /* 0x001fc8000000010a */
[----:B------:R-:W-:-:S04]  /*20b0*/  FFMA R10, R10, R9, R10 ;  /* 0x000000090a0a7223 */ /* 0x000fc8000000000a */
[----:B------:R-:W-:-:S04]  /*20c0*/  FFMA R9, R37, R10, RZ ;  /* 0x0000000a25097223 */ /* 0x000fc800000000ff */
[----:B------:R-:W-:-:S04]  /*20d0*/  FFMA R0, -R15, R9, R37 ;  /* 0x000000090f007223 */ /* 0x000fc80000000125 */
[----:B------:R-:W-:Y:S01]  /*20e0*/  FFMA R0, R10, R0, R9 ;  /* 0x000000000a007223 */ /* 0x000fe20000000009 */
[----:B--2---:R-:W-:Y:S06]  /*20f0*/  @!P0 BRA `(.L_x_263) ;  /* 0x0000000000088947 */ /* 0x004fec0003800000 */
[----:B------:R-:W-:-:S07]  /*2100*/  MOV R10, 0x2120 ;  /* 0x00002120000a7802 */ /* 0x000fce0000000f00 */
[----:B-1---5:R-:W-:Y:S05]  /*2110*/  CALL.REL.NOINC `($__internal_5_$__cuda_sm3x_div_rn_noftz_f32_slowpath) ;  /* 0x0000006800307944 */ /* 0x022fea0003c00000 */
.L_x_263:
[----:B------:R-:W-:Y:S05]  /*2120*/  BSYNC.RECONVERGENT B4 ;  /* 0x0000000000047941 */ /* 0x000fea0003800200 */
.L_x_262:
[----:B------:R-:W-:Y:S01]  /*2130*/  FMNMX R0, R0, -1, !PT ;  /* 0xbf80000000007809 */ /* 0x000fe20007800000 */
[----:B------:R-:W-:Y:S03]  /*2140*/  BSSY.RECONVERGENT B0, `(.L_x_264) ;  /* 0x0000010000007945 */ /* 0x000fe60003800200 */
[----:B------:R-:W-:-:S05]  /*2150*/  FMNMX R36, R0, 1, PT ;  /* 0x3f80000000247809 */ /* 0x000fca0003800000 */
[----:B------:R-:W-:-:S04]  /*2160*/  FFMA R0, -R36, R36, 1 ;  /* 0x3f80000024007423 */ /* 0x000fc80000000124 */
        /* <DEDUP_REMOVED lines=9> */
.L_x_265:
[----:B------:R-:W-:Y:S01]  /*2200*/  FMUL.FTZ R41, R0, R9 ;  /* 0x0000000900297220 */ /* 0x000fe20000410000 */
[----:B------:R-:W-:-:S03]  /*2210*/  FMUL.FTZ R9, R9, 0.5 ;  /* 0x3f00000009097820 */ /* 0x000fc60000410000 */
[----:B------:R-:W-:-:S04]  /*2220*/  FFMA R0, -R41, R41, R0 ;  /* 0x0000002929007223 */ /* 0x000fc80000000100 */
[----:B------:R-:W-:-:S07]  /*2230*/  FFMA R41, R0, R9, R41 ;  /* 0x0000000900297223 */ /* 0x000fce0000000029 */
.L_x_266:
[----:B------:R-:W-:Y:S05]  /*2240*/  BSYNC.RECONVERGENT B0 ;  /* 0x0000000000007941 */ /* 0x000fea0003800200 */
.L_x_264:
[----:B------:R-:W-:-:S13]  /*2250*/  FSETP.GEU.AND P0, PT, R41, 9.9999999747524270788e-07, PT ;  /* 0x358637bd2900780b */ /* 0x000fda0003f0e000 */
[----:B------:R-:W-:Y:S05]  /*2260*/  @!P0 BRA `(.L_x_261) ;  /* 0x0000000800388947 */ /* 0x000fea0003800000 */
[----:B------:R-:W-:-:S05]  /*2270*/  SHF.L.U32 R11, R27, 0x1, RZ ;  /* 0x000000011b0b7819 */ /* 0x000fca00000006ff */
[----:B------:R-:W-:-:S05]  /*2280*/  IMAD.WIDE R10, R11, 0x4, R32 ;  /* 0x000000040b0a7825 */ /* 0x000fca00078e0220 */
[----:B------:R-:W2:Y:S04]  /*2290*/  LDG.E.CONSTANT R39, desc[UR12][R10.64] ;  /* 0x0000000c0a277981 */ /* 0x000ea8000c1e9900 */
[----:B------:R0:W3:Y:S01]  /*22a0*/  LDG.E.CONSTANT R40, desc[UR12][R10.64+0x4] ;  /* 0x0000040c0a287981 */ /* 0x0000e2000c1e9900 */
[----:B------:R-:W-:Y:S01]  /*22b0*/  HFMA2 R9, -RZ, RZ, 1.75, 0 ;  /* 0x3f000000ff097431 */ /* 0x000fe200000001ff */
[C---:B------:R-:W-:Y:S01]  /*22c0*/  FSETP.NEU.AND P1, PT, |R36|.reuse, 1, PT ;  /* 0x3f8000002400780b */ /* 0x040fe20003f2d200 */
[----:B------:R-:W-:Y:S01]  /*22d0*/  BSSY.RECONVERGENT B1, `(.L_x_267) ;  /* 0x0000028000017945 */ /* 0x000fe20003800200 */
[C---:B------:R-:W-:Y:S02]  /*22e0*/  FSETP.GT.AND P0, PT, |R36|.reuse, 0.56000000238418579102, PT ;  /* 0x3f0f5c292400780b */ /* 0x040fe40003f04200 */
[----:B0-----:R-:W-:Y:S01]  /*22f0*/  MOV R11, 0x3d10ecef ;  /* 0x3d10ecef000b7802 */ /* 0x001fe20000000f00 */
[----:B------:R-:W-:Y:S01]  /*2300*/  FFMA R0, |R36|, -R9, 0.5 ;  /* 0x3f00000024007423 */ /* 0x000fe20000000a09 */
[----:B------:R-:W-:-:S03]  /*2310*/  IADD3 R10, PT, PT, R38, 0x1800000, RZ ;  /* 0x01800000260a7810 */ /* 0x000fc60007ffe0ff */
[----:B------:R-:W0:Y:S01]  /*2320*/  MUFU.RSQ R9, R0 ;  /* 0x0000000000097308 */ /* 0x000e220000001400 */
[----:B------:R-:W-:Y:S01]  /*2330*/  LOP3.LUT R10, R10, 0x7f800000, RZ, 0xc0, !PT ;  /* 0x7f8000000a0a7812 */ /* 0x000fe200078ec0ff */
[----:B0-----:R-:W-:Y:S01]  /*2340*/  FMUL R13, R0, R9 ;  /* 0x00000009000d7220 */ /* 0x001fe20000400000 */
[----:B------:R-:W-:-:S04]  /*2350*/  FMUL R16, R9, -0.5 ;  /* 0xbf00000009107820 */ /* 0x000fc80000400000 */
[----:B------:R-:W-:-:S04]  /*2360*/  FFMA R16, R13, R16, 0.5 ;  /* 0x3f0000000d107423 */ /* 0x000fc80000000010 */
[----:B------:R-:W-:-:S05]  /*2370*/  FFMA R16, R13, R16, R13 ;  /* 0x000000100d107223 */ /* 0x000fca000000000d */
[----:B------:R-:W-:Y:S01]  /*2380*/  FSEL R9, R16, RZ, P1 ;  /* 0x000000ff10097208 */ /* 0x000fe20000800000 */
[----:B------:R-:W-:Y:S01]  /*2390*/  HFMA2 R16, -RZ, RZ, 1.9599609375, 20144 ;  /* 0x3fd774ebff107431 */ /* 0x000fe200000001ff */
[----:B------:R-:W-:Y:S02]  /*23a0*/  FSETP.GT.AND P1, PT, R36, 0.56000000238418579102, PT ;  /* 0x3f0f5c292400780b */ /* 0x000fe40003f24000 */
[----:B------:R-:W-:-:S04]  /*23b0*/  FSEL R9, R9, |R36|, P0 ;  /* 0x4000002409097208 */ /* 0x000fc80000000000 */
        /* <DEDUP_REMOVED lines=8> */
[----:B------:R-:W-:-:S05]  /*2440*/  FFMA R0, R9, R0, R9 ;  /* 0x0000000009007223 */ /* 0x000fca0000000009 */
[----:B------:R-:W-:-:S05]  /*2450*/  FSEL R9, R0, -R0, P0 ;  /* 0x8000000000097208 */ /* 0x000fca0000000000 */
        /* <DEDUP_REMOVED lines=8> */
[----:B-1---5:R-:W-:Y:S05]  /*24e0*/  CALL.REL.NOINC `($__internal_3_$__cuda_sm20_rcp_rn_f32_slowpath) ;  /* 0x0000006000107944 */ /* 0x022fea0003c00000 */
[----:B------:R-:W-:Y:S01]  /*24f0*/  MOV R42, R11 ;  /* 0x0000000b002a7202 */ /* 0x000fe20000000f00 */
[----:B------:R-:W-:Y:S06]  /*2500*/  BRA `(.L_x_269) ;  /* 0x0000000000107947 */ /* 0x000fec0003800000 */
.L_x_268:
[----:B------:R-:W0:Y:S02]  /*2510*/  MUFU.RCP R9, R38 ;  /* 0x0000002600097308 */ /* 0x000e240000001000 */
[----:B0-----:R-:W-:-:S04]  /*2520*/  FFMA R0, R9, R38, -1 ;  /* 0xbf80000009007423 */ /* 0x001fc80000000026 */
[----:B------:R-:W-:-:S04]  /*2530*/  FADD.FTZ R0, -R0, -RZ ;  /* 0x800000ff00007221 */ /* 0x000fc80000010100 */
[----:B------:R-:W-:-:S07]  /*2540*/  FFMA R42, R9, R0, R9 ;  /* 0x00000000092a7223 */ /* 0x000fce0000000009 */
.L_x_269:
[----:B------:R-:W-:Y:S05]  /*2550*/  BSYNC.RECONVERGENT B1 ;  /* 0x0000000000017941 */ /* 0x000fea0003800200 */
.L_x_267:
[----:B------:R-:W-:Y:S01]  /*2560*/  IADD3 R0, PT, PT, R25, 0x1800000, RZ ;  /* 0x0180000019007810 */ /* 0x000fe20007ffe0ff */
[----:B------:R-:W-:Y:S03]  /*2570*/  BSSY.RECONVERGENT B1, `(.L_x_270) ;  /* 0x000000d000017945 */ /* 0x000fe60003800200 */
[----:B------:R-:W-:-:S04]  /*2580*/  LOP3.LUT R0, R0, 0x7f800000, RZ, 0xc0, !PT ;  /* 0x7f80000000007812 */ /* 0x000fc800078ec0ff */
[----:B------:R-:W-:-:S13]  /*2590*/  ISETP.GT.U32.AND P0, PT, R0, 0x1ffffff, PT ;  /* 0x01ffffff0000780c */ /* 0x000fda0003f04070 */
[----:B------:R-:W-:Y:S05]  /*25a0*/  @P0 BRA `(.L_x_271) ;  /* 0x0000000000140947 */ /* 0x000fea0003800000 */
[----:B------:R-:W-:Y:S02]  /*25b0*/  MOV R0, R25 ;  /* 0x0000001900007202 */ /* 0x000fe40000000f00 */
[----:B------:R-:W-:-:S07]  /*25c0*/  MOV R10, 0x25e0 ;  /* 0x000025e0000a7802 */ /* 0x000fce0000000f00 */
[----:B-1---5:R-:W-:Y:S05]  /*25d0*/  CALL.REL.NOINC `($__internal_3_$__cuda_sm20_rcp_rn_f32_slowpath) ;  /* 0x0000005c00d47944 */ /* 0x022fea0003c00000 */
[----:B------:R-:W-:Y:S01]  /*25e0*/  MOV R38, R11 ;  /* 0x0000000b00267202 */ /* 0x000fe20000000f00 */
[----:B------:R-:W-:Y:S06]  /*25f0*/  BRA `(.L_x_272) ;  /* 0x0000000000107947 */ /* 0x000fec0003800000 */
.L_x_271:
[----:B------:R-:W0:Y:S02]  /*2600*/  MUFU.RCP R38, R25 ;  /* 0x0000001900267308 */ /* 0x000e240000001000 */
[----:B0-----:R-:W-:-:S04]  /*2610*/  FFMA R0, R38, R25, -1 ;  /* 0xbf80000026007423 */ /* 0x001fc80000000019 */
[----:B------:R-:W-:-:S04]  /*2620*/  FADD.FTZ R9, -R0, -RZ ;  /* 0x800000ff00097221 */ /* 0x000fc80000010100 */
[----:B------:R-:W-:-:S07]  /*2630*/  FFMA R38, R38, R9, R38 ;  /* 0x0000000926267223 */ /* 0x000fce0000000026 */
.L_x_272:
[----:B------:R-:W-:Y:S05]  /*2640*/  BSYNC.RECONVERGENT B1 ;  /* 0x0000000000017941 */ /* 0x000fea0003800200 */
.L_x_270:
        /* <DEDUP_REMOVED lines=8> */
[----:B------:R-:W-:Y:S05]  /*26d0*/  BRA `(.L_x_275) ;  /* 0x0000000000107947 */ /* 0x000fea0003800000 */
.L_x_274:
[----:B------:R-:W0:Y:S02]  /*26e0*/  MUFU.RCP R0, R41 ;  /* 0x0000002900007308 */ /* 0x000e240000001000 */
[----:B0-----:R-:W-:-:S04]  /*26f0*/  FFMA R9, R0, R41, -1 ;  /* 0xbf80000000097423 */ /* 0x001fc80000000029 */
[----:B------:R-:W-:-:S04]  /*2700*/  FADD.FTZ R9, -R9, -RZ ;  /* 0x800000ff09097221 */ /* 0x000fc80000010100 */
[----:B------:R-:W-:-:S07]  /*2710*/  FFMA R11, R0, R9, R0 ;  /* 0x00000009000b7223 */ /* 0x000fce0000000000 */
.L_x_275:
[----:B------:R-:W-:Y:S05]  /*2720*/  BSYNC.RECONVERGENT B1 ;  /* 0x0000000000017941 */ /* 0x000fea0003800200 */
.L_x_273:
[-C--:B------:R-:W-:Y:S01]  /*2730*/  FMUL R25, R20, R36.reuse ;  /* 0x0000002414197220 */ /* 0x080fe20000400000 */
[-C--:B------:R-:W-:Y:S01]  /*2740*/  FMUL R41, R23, R36.reuse ;  /* 0x0000002417297220 */ /* 0x080fe20000400000 */
[-C--:B------:R-:W-:Y:S01]  /*2750*/  FMUL R43, R21, R36.reuse ;  /* 0x00000024152b7220 */ /* 0x080fe20000400000 */
[-C--:B------:R-:W-:Y:S01]  /*2760*/  FMUL R45, R17, R36.reuse ;  /* 0x00000024112d7220 */ /* 0x080fe20000400000 */
[-C--:B------:R-:W-:Y:S01]  /*2770*/  FMUL R47, R14, R36.reuse ;  /* 0x000000240e2f7220 */ /* 0x080fe20000400000 */
[----:B------:R-:W-:Y:S01]  /*2780*/  FMUL R49, R12, R36 ;  /* 0x000000240c317220 */ /* 0x000fe20000400000 */
[-C--:B------:R-:W-:Y:S01]  /*2790*/  FMUL R25, R25, R42.reuse ;  /* 0x0000002a19197220 */ /* 0x080fe20000400000 */
[-C--:B------:R-:W-:Y:S01]  /*27a0*/  FMUL R41, R41, R42.reuse ;  /* 0x0000002a29297220 */ /* 0x080fe20000400000 */
[----:B------:R-:W-:Y:S01]  /*27b0*/  FMUL R43, R43, R42 ;  /* 0x0000002a2b2b7220 */ /* 0x000fe20000400000 */
[----:B------:R-:W-:Y:S01]  /*27c0*/  FMUL R45, R45, R38 ;  /* 0x000000262d2d7220 */ /* 0x000fe20000400000 */
[-C--:B------:R-:W-:Y:S01]  /*27d0*/  FMUL R15, R17, R42.reuse ;  /* 0x0000002a110f7220 */ /* 0x080fe20000400000 */
[----:B------:R-:W-:Y:S01]  /*27e0*/  FMUL R0, R25, R42 ;  /* 0x0000002a19007220 */ /* 0x000fe20000400000 */
        /* <DEDUP_REMOVED lines=8> */
[----:B------:R-:W-:Y:S01]  /*2870*/  FMUL R42, R43, R42 ;  /* 0x0000002a2b2a7220 */ /* 0x000fe20000400000 */
[-C--:B------:R-:W-:Y:S01]  /*2880*/  FMUL R12, R45, R38.reuse ;  /* 0x000000262d0c7220 */ /* 0x080fe20000400000 */
[-C--:B------:R-:W-:Y:S01]  /*2890*/  FFMA R0, R15, R38.reuse, -R0 ;  /* 0x000000260f007223 */ /* 0x080fe20000000800 */
[-C--:B------:R-:W-:Y:S01]  /*28a0*/  FMUL R14, R47, R38.reuse ;  /* 0x000000262f0e7220 */ /* 0x080fe20000400000 */
        /* <DEDUP_REMOVED lines=15> */
[----:B------:R-:W-:Y:S01]  /*29a0*/  FMUL R13, R12, R11 ;  /* 0x0000000b0c0d7220 */ /* 0x000fe20000400000 */
[----:B-1----:R-:W-:-:S04]  /*29b0*/  IMAD.WIDE R24, R24, 0x4, R28 ;  /* 0x0000000418187825 */ /* 0x002fc800078e021c */
[----:B------:R-:W-:Y:S01]  /*29c0*/  FADD R21, -R0, -RZ ;  /* 0x800000ff00157221 */ /* 0x000fe20000000100 */
[-C--:B------:R-:W-:Y:S01]  /*29d0*/  FMUL R14, R14, R11.reuse ;  /* 0x0000000b0e0e7220 */ /* 0x080fe20000400000 */
[----:B------:R-:W-:Y:S01]  /*29e0*/  FMUL R15, R16, R11 ;  /* 0x0000000b100f7220 */ /* 0x000fe20000400000 */
[----:B------:R-:W-:Y:S01]  /*29f0*/  FADD R37, -R9, -RZ ;  /* 0x800000ff09257221 */ /* 0x000fe20000000100 */
[----:B------:R-:W-:-:S04]  /*2a00*/  IMAD.WIDE R10, R19, 0x4, R28 ;  /* 0x00000004130a7825 */ /* 0x000fc800078e021c */
[----:B------:R-:W-:Y:S01]  /*2a10*/  FADD R19, -R42, -RZ ;  /* 0x800000ff2a137221 */ /* 0x000fe20000000100 */
[----:B------:R-:W-:Y:S01]  /*2a20*/  FADD R17, R0, R13 ;  /* 0x0000000d00117221 */ /* 0x000fe20000000000 */
[----:B------:R-:W-:Y:S01]  /*2a30*/  FADD R41, -R13, -RZ ;  /* 0x800000ff0d297221 */ /* 0x000fe20000000100 */
[----:B------:R-:W-:Y:S01]  /*2a40*/  FADD R43, -R14, -RZ ;  /* 0x800000ff0e2b7221 */ /* 0x000fe20000000100 */
[----:B------:R-:W-:Y:S01]  /*2a50*/  FADD R13, R42, R15 ;  /* 0x0000000f2a0d7221 */ /* 0x000fe20000000000 */
[----:B------:R0:W5:Y:S01]  /*2a60*/  ATOMG.E.ADD.F32.FTZ.RN.STRONG.GPU PT, RZ, desc[UR12][R24.64], R21 ;  /* 0x8000001518ff79a3 */ /* 0x000162000c1ef30c */
[----:B------:R-:W-:Y:S01]  /*2a70*/  FADD R15, -R15, -RZ ;  /* 0x800000ff0f0f7221 */ /* 0x000fe20000000100 */
[----:B------:R-:W-:-:S04]  /*2a80*/  IMAD.WIDE R22, R22, 0x4, R28 ;  /* 0x0000000416167825 */ /* 0x000fc800078e021c */
[----:B------:R-:W-:Y:S01]  /*2a90*/  FADD R9, R9, R14 ;  /* 0x0000000e09097221 */ /* 0x000fe20000000000 */
[----:B------:R0:W5:Y:S04]  /*2aa0*/  ATOMG.E.ADD.F32.FTZ.RN.STRONG.GPU PT, RZ, desc[UR12][R24.64+0x4], R37 ;  /* 0x8000042518ff79a3 */ /* 0x000168000c1ef30c */
[----:B------:R0:W5:Y:S04]  /*2ab0*/  ATOMG.E.ADD.F32.FTZ.RN.STRONG.GPU PT, RZ, desc[UR12][R24.64+0x8], R19 ;  /* 0x8000081318ff79a3 */ /* 0x000168000c1ef30c */
[----:B------:R0:W5:Y:S04]  /*2ac0*/  ATOMG.E.ADD.F32.FTZ.RN.STRONG.GPU PT, RZ, desc[UR12][R10.64], R41 ;  /* 0x800000290aff79a3 */ /* 0x000168000c1ef30c */
[----:B------:R0:W5:Y:S04]  /*2ad0*/  ATOMG.E.ADD.F32.FTZ.RN.STRONG.GPU PT, RZ, desc[UR12][R10.64+0x4], R43 ;  /* 0x8000042b0aff79a3 */ /* 0x000168000c1ef30c */
[----:B------:R0:W5:Y:S04]  /*2ae0*/  ATOMG.E.ADD.F32.FTZ.RN.STRONG.GPU PT, RZ, desc[UR12][R10.64+0x8], R15 ;  /* 0x8000080f0aff79a3 */ /* 0x000168000c1ef30c */
[----:B------:R0:W5:Y:S04]  /*2af0*/  ATOMG.E.ADD.F32.FTZ.RN.STRONG.GPU PT, RZ, desc[UR12][R22.64], R17 ;  /* 0x8000001116ff79a3 */ /* 0x000168000c1ef30c */
[----:B------:R0:W5:Y:S04]  /*2b00*/  ATOMG.E.ADD.F32.FTZ.RN.STRONG.GPU PT, RZ, desc[UR12][R22.64+0x4], R9 ;  /* 0x8000040916ff79a3 */ /* 0x000168000c1ef30c */
[----:B------:R0:W5:Y:S01]  /*2b10*/  ATOMG.E.ADD.F32.FTZ.RN.STRONG.GPU PT, RZ, desc[UR12][R22.64+0x8], R13 ;  /* 0x8000080d16ff79a3 */ /* 0x000162000c1ef30c */
[----:B------:R-:W-:-:S04]  /*2b20*/  FMUL R40, R40, 0.5 ;  /* 0x3f00000028287820 */ /* 0x000fc80000400000 */
[----:B------:R-:W-:-:S04]  /*2b30*/  FMUL R40, R39, R40 ;  /* 0x0000002827287220 */ /* 0x000fc80000400000 */
[----:B------:R-:W-:-:S07]  /*2b40*/  FFMA R26, R39, R40, R26 ;  /* 0x00000028271a7223 */ /* 0x000fce000000001a */
.L_x_261:
[----:B------:R-:W-:Y:S05]  /*2b50*/  BSYNC.RECONVERGENT B3 ;  /* 0x0000000000037941 */ /* 0x000fea0003800200 */
.L_x_260:
[----:B------:R-:W2:Y:S01]  /*2b60*/  LDCU UR5, c[0x0][0x400] ;  /* 0x00008000ff0577ac */ /* 0x000ea20008000800 */
[----:B------:R-:W-:-:S04]  /*2b70*/  IADD3 R27, PT, PT, R8, R27, RZ ;  /* 0x0000001b081b7210 */ /* 0x000fc80007ffe0ff */
[----:B--2---:R-:W-:-:S13]  /*2b80*/  ISETP.GE.AND P0, PT, R27, UR5, PT ;  /* 0x000000051b007c0c */ /* 0x004fda000bf06270 */
[----:B------:R-:W-:Y:S05]  /*2b90*/  @!P0 BRA `(.L_x_276) ;  /* 0xfffffff000188947 */ /* 0x000fea000383ffff */
.L_x_253:
[----:B------:R-:W-:Y:S05]  /*2ba0*/  BSYNC B2 ;  /* 0x0000000000027941 */ /* 0x000fea0003800000 */
.L_x_252:
[----:B------:R-:W-:Y:S01]  /*2bb0*/  UMOV UR5, 0xffffffff ;  /* 0xffffffff00057882 */ /* 0x000fe20000000000 */
[----:B------:R-:W-:Y:S02]  /*2bc0*/  ISETP.NE.AND P0, PT, R2, RZ, PT ;  /* 0x000000ff0200720c */ /* 0x000fe40003f05270 */
[----:B------:R-:W-:Y:S11]  /*2bd0*/  BRA.DIV UR5, `(.L_x_277) ;  /* 0x0000005605b87947 */ /* 0x000ff6000b800000 */
[----:B0-----:R-:W0:Y:S02]  /*2be0*/  SHFL.BFLY PT, R9, R26, 0x10, 0x1f ;  /* 0x0e001f001a097f89 */ /* 0x001e2400000e0000 */
[----:B0-----:R-:W-:-:S05]  /*2bf0*/  FADD R9, R9, R26 ;  /* 0x0000001a09097221 */ /* 0x001fca0000000000 */
[----:B------:R-:W0:Y:S02]  /*2c00*/  SHFL.BFLY PT, R0, R9, 0x8, 0x1f ;  /* 0x0d001f0009007f89 */ /* 0x000e2400000e0000 */
[----:B0-----:R-:W-:-:S05]  /*2c10*/  FADD R0, R9, R0 ;  /* 0x0000000009007221 */ /* 0x001fca0000000000 */
[----:B------:R-:W0:Y:S02]  /*2c20*/  SHFL.BFLY PT, R11, R0, 0x4, 0x1f ;  /* 0x0c801f00000b7f89 */ /* 0x000e2400000e0000 */
[----:B0-----:R-:W-:-:S05]  /*2c30*/  FADD R11, R0, R11 ;  /* 0x0000000b000b7221 */ /* 0x001fca0000000000 */
[----:B----4-:R-:W0:Y:S02]  /*2c40*/  SHFL.BFLY PT, R10, R11, 0x2, 0x1f ;  /* 0x0c401f000b0a7f89 */ /* 0x010e2400000e0000 */
[----:B0-----:R-:W-:-:S05]  /*2c50*/  FADD R12, R11, R10 ;  /* 0x0000000a0b0c7221 */ /* 0x001fca0000000000 */
[----:B------:R0:W2:Y:S02]  /*2c60*/  SHFL.BFLY PT, R13, R12, 0x1, 0x1f ;  /* 0x0c201f000c0d7f89 */ /* 0x0000a400000e0000 */
.L_x_432:
[----:B------:R-:W4:Y:S01]  /*2c70*/  LDC R15, c[0x0][0x3f8] ;  /* 0x0000fe00ff0f7b82 */ /* 0x000f220000000800 */
[----:B--2---:R-:W-:-:S07]  /*2c80*/  FADD R9, R12, R13 ;  /* 0x0000000d0c097221 */ /* 0x004fce0000000000 */
[----:B------:R-:W2:Y:S08]  /*2c90*/  LDC.64 R32, c[0x0][0x3d0] ;  /* 0x0000f400ff207b82 */ /* 0x000eb00000000a00 */
[----:B------:R-:W0:Y:S01]  /*2ca0*/  LDC.64 R26, c[0x0][0x3d8] ;  /* 0x0000f600ff1a7b82 */ /* 0x000e220000000a00 */
[----:B----4-:R-:W-:-:S13]  /*2cb0*/  ISETP.GE.AND P1, PT, R6, R15, PT ;  /* 0x0000000f0600720c */ /* 0x010fda0003f26270 */
[----:B-1-3--:R-:W1:Y:S01]  /*2cc0*/  @!P1 LDC.64 R28, c[0x0][0x380] ;  /* 0x0000e000ff1c9b82 */ /* 0x00ae620000000a00 */
[----:B------:R-:W-:-:S07]  /*2cd0*/  @!P1 LEA R17, R6, R6, 0x1 ;  /* 0x0000000606119211 */ /* 0x000fce00078e08ff */
[----:B------:R-:W3:Y:S08]  /*2ce0*/  @!P1 LDC.64 R24, c[0x0][0x3c8] ;  /* 0x0000f200ff189b82 */ /* 0x000ef00000000a00 */
[----:B------:R-:W4:Y:S01]  /*2cf0*/  @!P1 LDC.64 R10, c[0x0][0x3f0] ;  /* 0x0000fc00ff0a9b82 */ /* 0x000f220000000a00 */
[----:B0-2---:R-:W-:Y:S05]  /*2d00*/  @P0 BRA `(.L_x_278) ;  /* 0x0000000000080947 */ /* 0x005fea0003800000 */
[----:B------:R-:W0:Y:S02]  /*2d10*/  LDC.64 R12, c[0x0][0x398] ;  /* 0x0000e600ff0c7b82 */ /* 0x000e240000000a00 */
[----:B0-----:R0:W5:Y:S02]  /*2d20*/  ATOMG.E.ADD.F32.FTZ.RN.STRONG.GPU PT, RZ, desc[UR12][R12.64], R9 ;  /* 0x800000090cff79a3 */ /* 0x001164000c1ef30c */
.L_x_278:
[----:B------:R-:W-:Y:S05]  /*2d30*/  WARPSYNC.ALL ;  /* 0x0000000000007948 */ /* 0x000fea0003800000 */
[----:B------:R-:W-:Y:S01]  /*2d40*/  BAR.SYNC.DEFER_BLOCKING 0x0 ;  /* 0x0000000000007b1d */ /* 0x000fe20000010000 */
[----:B-1----:R-:W-:-:S04]  /*2d50*/  @!P1 IMAD.WIDE R28, R17, 0x4, R28 ;  /* 0x00000004111c9825 */ /* 0x002fc800078e021c */
[----:B0-----:R-:W-:Y:S01]  /*2d60*/  HFMA2 R12, -RZ, RZ, 0, 0 ;  /* 0x00000000ff0c7431 */ /* 0x001fe200000001ff */
[----:B------:R-:W-:Y:S01]  /*2d70*/  MOV R14, RZ ;  /* 0x000000ff000e7202 */ /* 0x000fe20000000f00 */
[----:B------:R-:W-:Y:S01]  /*2d80*/  HFMA2 R17, -RZ, RZ, 0, 0 ;  /* 0x00000000ff117431 */ /* 0x000fe200000001ff */
[----:B------:R-:W-:Y:S02]  /*2d90*/  MOV R19, RZ ;  /* 0x000000ff00137202 */ /* 0x000fe40000000f00 */
[----:B------:R-:W-:Y:S02]  /*2da0*/  CS2R R20, SRZ ;  /* 0x0000000000147805 */ /* 0x000fe4000001ff00 */
[----:B------:R-:W-:Y:S01]  /*2db0*/  CS2R R22, SRZ ;  /* 0x0000000000167805 */ /* 0x000fe2000001ff00 */
[C---:B------:R-:W-:Y:S01]  /*2dc0*/  @!P1 IMAD.WIDE R32, R6.reuse, 0x4, R32 ;  /* 0x0000000406209825 */ /* 0x040fe200078e0220 */
[----:B------:R-:W0:Y:S03]  /*2dd0*/  @!P1 LDC R9, c[0x0][0x404] ;  /* 0x00010100ff099b82 */ /* 0x000e260000000800 */
[C---:B------:R-:W-:Y:S01]  /*2de0*/  @!P1 IMAD.WIDE R34, R6.reuse, 0x4, R26 ;  /* 0x0000000406229825 */ /* 0x040fe200078e021a */
[----:B------:R1:W5:Y:S03]  /*2df0*/  @!P1 LDG.E.CONSTANT R20, desc[UR12][R32.64] ;  /* 0x0000000c20149981 */ /* 0x000366000c1e9900 */
[C---:B---3--:R-:W-:Y:S01]  /*2e00*/  @!P1 IMAD.WIDE R30, R6.reuse, 0x4, R24 ;  /* 0x00000004061e9825 */ /* 0x048fe200078e0218 */
[----:B------:R1:W5:Y:S03]  /*2e10*/  @!P1 LDG.E.CONSTANT R21, desc[UR12][R34.64] ;  /* 0x0000000c22159981 */ /* 0x000366000c1e9900 */
[C---:B----4-:R-:W-:Y:S01]  /*2e20*/  @!P1 IMAD.WIDE R10, R6.reuse, 0x4, R10 ;  /* 0x00000004060a9825 */ /* 0x050fe200078e020a */
[----:B------:R1:W5:Y:S04]  /*2e30*/  @!P1 LDG.E.CONSTANT R19, desc[UR12][R30.64] ;  /* 0x0000000c1e139981 */ /* 0x000368000c1e9900 */
[----:B------:R1:W5:Y:S04]  /*2e40*/  @!P1 LDG.E R12, desc[UR12][R28.64] ;  /* 0x0000000c1c0c9981 */ /* 0x000368000c1e1900 */
[----:B------:R1:W5:Y:S04]  /*2e50*/  @!P1 LDG.E R14, desc[UR12][R28.64+0x4] ;  /* 0x0000040c1c0e9981 */ /* 0x000368000c1e1900 */
[----:B------:R1:W5:Y:S04]  /*2e60*/  @!P1 LDG.E R17, desc[UR12][R28.64+0x8] ;  /* 0x0000080c1c119981 */ /* 0x000368000c1e1900 */
[----:B------:R1:W5:Y:S01]  /*2e70*/  @!P1 LDG.E.CONSTANT R22, desc[UR12][R10.64] ;  /* 0x0000000c0a169981 */ /* 0x000362000c1e9900 */
[----:B------:R-:W-:Y:S01]  /*2e80*/  ISETP.GE.AND P0, PT, R15, 0x1, PT ;  /* 0x000000010f00780c */ /* 0x000fe20003f06270 */
[----:B0-----:R-:W-:Y:S01]  /*2e90*/  @!P1 IMAD R23, R6, R9, RZ ;  /* 0x0000000906179224 */ /* 0x001fe200078e02ff */
[----:B------:R-:W-:-:S02]  /*2ea0*/  CS2R R24, SRZ ;  /* 0x0000000000187805 */ /* 0x000fc4000001ff00 */
[----:B------:R-:W-:-:S09]  /*2eb0*/  CS2R R26, SRZ ;  /* 0x00000000001a7805 */ /* 0x000fd2000001ff00 */
[----:B-1----:R-:W-:Y:S05]  /*2ec0*/  @!P0 BRA `(.L_x_279) ;  /* 0x0000004400108947 */ /* 0x002fea0003800000 */
[----:B------:R-:W0:Y:S01]  /*2ed0*/  LDCU UR5, c[0x0][0x3f8] ;  /* 0x00007f00ff0577ac */ /* 0x000e220008000800 */
[----:B------:R-:W-:Y:S02]  /*2ee0*/  MOV R29, 0xffffffff ;  /* 0xffffffff001d7802 */ /* 0x000fe40000000f00 */
[----:B------:R-:W-:Y:S02]  /*2ef0*/  CS2R R26, SRZ ;  /* 0x00000000001a7805 */ /* 0x000fe4000001ff00 */
[----:B------:R-:W-:Y:S02]  /*2f00*/  MOV R28, RZ ;  /* 0x000000ff001c7202 */ /* 0x000fe40000000f00 */
[----:B------:R-:W-:Y:S02]  /*2f10*/  CS2R R24, SRZ ;  /* 0x0000000000187805 */ /* 0x000fe4000001ff00 */
[----:B-----5:R-:W-:-:S04]  /*2f20*/  VIADDMNMX.U32 R29, R22, R29, 0x1f, PT ;  /* 0x0000001f161d7446 */ /* 0x020fc8000380001d */
[----:B------:R-:W-:Y:S02]  /*2f30*/  IADD3 R31, PT, PT, R29, 0x1, RZ ;  /* 0x000000011d1f7810 */ /* 0x000fe40007ffe0ff */
[----:B0-----:R-:W-:-:S07]  /*2f40*/  MOV R30, UR5 ;  /* 0x00000005001e7c02 */ /* 0x001fce0008000f00 */
.L_x_396:
        /* <DEDUP_REMOVED lines=18> */
[----:B------:R-:W2:Y:S01]  /*3070*/  LDG.E.CONSTANT R10, desc[UR12][R10.64] ;  /* 0x0000000c0a0a7981 */ /* 0x000ea2000c1e9900 */
[----:B---3--:R-:W-:-:S06]  /*3080*/  IMAD.WIDE.U32 R34, R13, 0x4, R34 ;  /* 0x000000040d227825 */ /* 0x008fcc00078e0022 */
[----:B------:R-:W3:Y:S01]  /*3090*/  LDG.E.CONSTANT R34, desc[UR12][R34.64] ;  /* 0x0000000c22227981 */ /* 0x000ee2000c1e9900 */
[----:B------:R-:W0:Y:S01]  /*30a0*/  S2UR UR11, SR_CgaCtaId ;  /* 0x00000000000b79c3 */ /* 0x000e220000008800 */
[----:B------:R-:W-:Y:S02]  /*30b0*/  UMOV UR10, 0x400 ;  /* 0x00000400000a7882 */ /* 0x000fe40000000000 */
[----:B------:R-:W-:Y:S02]  /*30c0*/  UIADD3 UR5, UPT, UPT, UR10, 0x14, URZ ;  /* 0x000000140a057890 */ /* 0x000fe4000fffe0ff */
[----:B------:R-:W-:Y:S02]  /*30d0*/  UIADD3 UR6, UPT, UPT, UR10, 0x118, URZ ;  /* 0x000001180a067890 */ /* 0x000fe4000fffe0ff */
[----:B------:R-:W-:Y:S01]  /*30e0*/  UIADD3 UR7, UPT, UPT, UR10, 0x21c, URZ ;  /* 0x0000021c0a077890 */ /* 0x000fe2000fffe0ff */
[----:B------:R-:W-:Y:S01]  /*30f0*/  SHF.L.U32 R9, R7, 0x2, RZ ;  /* 0x0000000207097819 */ /* 0x000fe200000006ff */
[----:B------:R-:W-:-:S02]  /*3100*/  UIADD3 UR8, UPT, UPT, UR10, 0x320, URZ ;  /* 0x000003200a087890 */ /* 0x000fc4000fffe0ff */
[----:B------:R-:W-:Y:S02]  /*3110*/  UIADD3 UR9, UPT, UPT, UR10, 0x424, URZ ;  /* 0x000004240a097890 */ /* 0x000fe4000fffe0ff */
[----:B------:R-:W-:Y:S01]  /*3120*/  UIADD3 UR10, UPT, UPT, UR10, 0x528, URZ ;  /* 0x000005280a0a7890 */ /* 0x000fe2000fffe0ff */
[----:B------:R-:W-:Y:S01]  /*3130*/  LOP3.LUT R9, R9, 0xfc, RZ, 0xc0, !PT ;  /* 0x000000fc09097812 */ /* 0x000fe200078ec0ff */
[----:B0-----:R-:W-:Y:S02]  /*3140*/  ULEA UR5, UR11, UR5, 0x18 ;  /* 0x000000050b057291 */ /* 0x001fe4000f8ec0ff */
[----:B------:R-:W-:Y:S02]  /*3150*/  ULEA UR6, UR11, UR6, 0x18 ;  /* 0x000000060b067291 */ /* 0x000fe4000f8ec0ff */
[----:B------:R-:W-:Y:S02]  /*3160*/  ULEA UR7, UR11, UR7, 0x18 ;  /* 0x000000070b077291 */ /* 0x000fe4000f8ec0ff */
[----:B------:R-:W-:-:S02]  /*3170*/  ULEA UR8, UR11, UR8, 0x18 ;  /* 0x000000080b087291 */ /* 0x000fc4000f8ec0ff */
[----:B------:R-:W-:Y:S02]  /*3180*/  ULEA UR9, UR11, UR9, 0x18 ;  /* 0x000000090b097291 */ /* 0x000fe4000f8ec0ff */
[----:B------:R-:W-:Y:S01]  /*3190*/  ULEA UR10, UR11, UR10, 0x18 ;  /* 0x0000000a0b0a7291 */ /* 0x000fe2000f8ec0ff */
[----:B----4-:R0:W-:Y:S04]  /*31a0*/  STS [R9+UR5], R0 ;  /* 0x0000000009007988 */ /* 0x0101e80008000805 */
[----:B-----5:R0:W-:Y:S04]  /*31b0*/  STS [R9+UR6], R16 ;  /* 0x0000001009007988 */ /* 0x0201e80008000806 */
[----:B------:R0:W-:Y:S04]  /*31c0*/  STS [R9+UR7], R18 ;  /* 0x0000001209007988 */ /* 0x0001e80008000807 */
[----:B--2---:R0:W-:Y:S04]  /*31d0*/  STS [R9+UR8], R36 ;  /* 0x0000002409007988 */ /* 0x0041e80008000808 */
[----:B------:R0:W-:Y:S04]  /*31e0*/  STS [R9+UR9], R10 ;  /* 0x0000000a09007988 */ /* 0x0001e80008000809 */
[----:B---3--:R0:W-:Y:S02]  /*31f0*/  STS [R9+UR10], R34 ;  /* 0x0000002209007988 */ /* 0x0081e4000800080a */
.L_x_281:
[----:B------:R-:W-:Y:S05]  /*3200*/  BSYNC.RECONVERGENT B0 ;  /* 0x0000000000007941 */ /* 0x000fea0003800200 */
.L_x_280:
        /* <DEDUP_REMOVED lines=15> */
.L_x_349:
        /* <DEDUP_REMOVED lines=9> */
[----:B------:R-:W-:Y:S02]  /*3390*/  UIADD3 UR11, UPT, UPT, UR5, 0x424, URZ ;  /* 0x00000424050b7890 */ /* 0x000fe4000fffe0ff */
[----:B------:R-:W-:Y:S02]  /*33a0*/  UIADD3 UR5, UPT, UPT, UR5, 0x528, URZ ;  /* 0x0000052805057890 */ /* 0x000fe4000fffe0ff */
[----:B0-----:R-:W-:Y:S02]  /*33b0*/  ULEA UR6, UR7, UR6, 0x18 ;  /* 0x0000000607067291 */ /* 0x001fe4000f8ec0ff */
[----:B------:R-:W-:Y:S02]  /*33c0*/  ULEA UR8, UR7, UR8, 0x18 ;  /* 0x0000000807087291 */ /* 0x000fe4000f8ec0ff */
[----:B------:R-:W-:Y:S02]  /*33d0*/  ULEA UR9, UR7, UR9, 0x18 ;  /* 0x0000000907097291 */ /* 0x000fe4000f8ec0ff */
[----:B------:R-:W-:Y:S01]  /*33e0*/  ULEA UR10, UR7, UR10, 0x18 ;  /* 0x0000000a070a7291 */ /* 0x000fe2000f8ec0ff */
[C---:B------:R-:W-:Y:S01]  /*33f0*/  LEA R36, R34.reuse, UR6, 0x2 ;  /* 0x0000000622247c11 */ /* 0x040fe2000f8e10ff */
        /* <DEDUP_REMOVED lines=28> */
.L_x_288:
        /* <DEDUP_REMOVED lines=26> */
.L_x_287:
        /* <DEDUP_REMOVED lines=12> */
[----:B------:R-:W-:Y:S05]  /*3820*/  CALL.REL.NOINC `($__internal_4_$__cuda_sm20_sqrt_rn_f32_slowpath) ;  /* 0x0000005000147944 */ /* 0x000fea0003c00000 */
[----:B------:R-:W-:Y:S01]  /*3830*/  MOV R44, R11 ;  /* 0x0000000b002c7202 */ /* 0x000fe20000000f00 */
[----:B------:R-:W-:Y:S06]  /*3840*/  BRA `(.L_x_291) ;  /* 0x0000000000107947 */ /* 0x000fec0003800000 */
.L_x_290:
[----:B------:R-:W-:Y:S01]  /*3850*/  FMUL.FTZ R44, R11, R10 ;  /* 0x0000000a0b2c7220 */ /* 0x000fe20000410000 */
[----:B------:R-:W-:-:S03]  /*3860*/  FMUL.FTZ R0, R10, 0.5 ;  /* 0x3f0000000a007820 */ /* 0x000fc60000410000 */
[----:B------:R-:W-:-:S04]  /*3870*/  FFMA R9, -R44, R44, R11 ;  /* 0x0000002c2c097223 */ /* 0x000fc8000000010b */
[----:B------:R-:W-:-:S07]  /*3880*/  FFMA R44, R9, R0, R44 ;  /* 0x00000000092c7223 */ /* 0x000fce000000002c */
.L_x_291:
[----:B------:R-:W-:Y:S05]  /*3890*/  BSYNC.RECONVERGENT B0 ;  /* 0x0000000000007941 */ /* 0x000fea0003800200 */
.L_x_289:
        /* <DEDUP_REMOVED lines=11> */
[----:B------:R-:W-:Y:S05]  /*3950*/  CALL.REL.NOINC `($__internal_3_$__cuda_sm20_rcp_rn_f32_slowpath) ;  /* 0x0000004800f47944 */ /* 0x000fea0003c00000 */
[----:B------:R-:W-:Y:S01]  /*3960*/  MOV R50, R11 ;  /* 0x0000000b00327202 */ /* 0x000fe20000000f00 */
[----:B------:R-:W-:Y:S06]  /*3970*/  BRA `(.L_x_294) ;  /* 0x0000000000107947 */ /* 0x000fec0003800000 */
.L_x_293:
[----:B------:R-:W0:Y:S02]  /*3980*/  MUFU.RCP R50, R11 ;  /* 0x0000000b00327308 */ /* 0x000e240000001000 */
[----:B0-----:R-:W-:-:S04]  /*3990*/  FFMA R0, R11, R50, -1 ;  /* 0xbf8000000b007423 */ /* 0x001fc80000000032 */
[----:B------:R-:W-:-:S04]  /*39a0*/  FADD.FTZ R9, -R0, -RZ ;  /* 0x800000ff00097221 */ /* 0x000fc80000010100 */
[----:B------:R-:W-:-:S07]  /*39b0*/  FFMA R50, R50, R9, R50 ;  /* 0x0000000932327223 */ /* 0x000fce0000000032 */
.L_x_294:
[----:B------:R-:W-:Y:S05]  /*39c0*/  BSYNC.RECONVERGENT B3 ;  /* 0x0000000000037941 */ /* 0x000fea0003800200 */
.L_x_292:
[-C--:B------:R-:W-:Y:S01]  /*39d0*/  FMUL R9, R50, R50.reuse ;  /* 0x0000003232097220 */ /* 0x080fe20000400000 */
[----:B------:R-:W-:Y:S01]  /*39e0*/  IADD3 R10, PT, PT, R46, -0xd000000, RZ ;  /* 0xf30000002e0a7810 */ /* 0x000fe20007ffe0ff */
[C---:B------:R-:W-:Y:S01]  /*39f0*/  FMUL R45, R44.reuse, 24 ;  /* 0x41c000002c2d7820 */ /* 0x040fe20000400000 */
[----:B------:R-:W-:Y:S01]  /*3a00*/  FMUL R44, R44, 4 ;  /* 0x408000002c2c7820 */ /* 0x000fe20000400000 */
[----:B------:R-:W-:Y:S01]  /*3a10*/  FMUL R0, R9, R50 ;  /* 0x0000003209007220 */ /* 0x000fe20000400000 */
[----:B------:R-:W-:Y:S01]  /*3a20*/  ISETP.GT.U32.AND P0, PT, R10, 0x727fffff, PT ;  /* 0x727fffff0a00780c */ /* 0x000fe20003f04070 */
[----:B------:R0:W1:Y:S01]  /*3a30*/  MUFU.RSQ R9, R46 ;  /* 0x0000002e00097308 */ /* 0x0000620000001400 */
[----:B------:R-:W-:Y:S01]  /*3a40*/  BSSY.RECONVERGENT B0, `(.L_x_295) ;  /* 0x0000010000007945 */ /* 0x000fe20003800200 */
[----:B------:R-:W-:-:S04]  /*3a50*/  FMUL R43, R43, R0 ;  /* 0x000000002b2b7220 */ /* 0x000fc80000400000 */
[C---:B------:R-:W-:Y:S01]  /*3a60*/  FADD R0, R43.reuse, R43 ;  /* 0x0000002b2b007221 */ /* 0x040fe20000000000 */
[----:B------:R-:W-:-:S03]  /*3a70*/  FMUL R44, R43, R44 ;  /* 0x0000002c2b2c7220 */ /* 0x000fc60000400000 */
[C---:B------:R-:W-:Y:S01]  /*3a80*/  FFMA R0, R43.reuse, R0, -R43 ;  /* 0x000000002b007223 */ /* 0x040fe2000000082b */
[----:B------:R-:W-:-:S03]  /*3a90*/  FADD R43, R43, -1 ;  /* 0xbf8000002b2b7421 */ /* 0x000fc60000000000 */
[----:B------:R-:W-:Y:S01]  /*3aa0*/  FMUL R45, R45, R0 ;  /* 0x000000002d2d7220 */ /* 0x000fe20000400000 */
[----:B0-----:R-:W-:Y:S06]  /*3ab0*/  @!P0 BRA `(.L_x_296) ;  /* 0x0000000000108947 */ /* 0x001fec0003800000 */
[----:B-1----:R-:W-:Y:S02]  /*3ac0*/  MOV R9, R46 ;  /* 0x0000002e00097202 */ /* 0x002fe40000000f00 */
[----:B------:R-:W-:-:S07]  /*3ad0*/  MOV R0, 0x3af0 ;  /* 0x00003af000007802 */ /* 0x000fce0000000f00 */
[----:B------:R-:W-:Y:S05]  /*3ae0*/  CALL.REL.NOINC `($__internal_4_$__cuda_sm20_sqrt_rn_f32_slowpath) ;  /* 0x0000004c00647944 */ /* 0x000fea0003c00000 */
[----:B------:R-:W-:Y:S05]  /*3af0*/  BRA `(.L_x_297) ;  /* 0x0000000000107947 */ /* 0x000fea0003800000 */
.L_x_296:
[----:B-1----:R-:W-:Y:S01]  /*3b00*/  FMUL.FTZ R11, R46, R9 ;  /* 0x000000092e0b7220 */ /* 0x002fe20000410000 */
[----:B------:R-:W-:-:S03]  /*3b10*/  FMUL.FTZ R0, R9, 0.5 ;  /* 0x3f00000009007820 */ /* 0x000fc60000410000 */
[----:B------:R-:W-:-:S04]  /*3b20*/  FFMA R46, -R11, R11, R46 ;  /* 0x0000000b0b2e7223 */ /* 0x000fc8000000012e */
[----:B------:R-:W-:-:S07]  /*3b30*/  FFMA R11, R46, R0, R11 ;  /* 0x000000002e0b7223 */ /* 0x000fce000000000b */
.L_x_297:
[----:B------:R-:W-:Y:S05]  /*3b40*/  BSYNC.RECONVERGENT B0 ;  /* 0x0000000000007941 */ /* 0x000fea0003800200 */
.L_x_295:
        /* <DEDUP_REMOVED lines=8> */
[----:B------:R-:W-:Y:S05]  /*3bd0*/  CALL.REL.NOINC `($__internal_3_$__cuda_sm20_rcp_rn_f32_slowpath) ;  /* 0x0000004800547944 */ /* 0x000fea0003c00000 */
[----:B------:R-:W-:Y:S05]  /*3be0*/  BRA `(.L_x_300) ;  /* 0x0000000000107947 */ /* 0x000fea0003800000 */
.L_x_299:
[----:B------:R-:W0:Y:S02]  /*3bf0*/  MUFU.RCP R11, R10 ;  /* 0x0000000a000b7308 */ /* 0x000e240000001000 */
[----:B0-----:R-:W-:-:S04]  /*3c00*/  FFMA R0, R10, R11, -1 ;  /* 0xbf8000000a007423 */ /* 0x001fc8000000000b */
[----:B------:R-:W-:-:S04]  /*3c10*/  FADD.FTZ R0, -R0, -RZ ;  /* 0x800000ff00007221 */ /* 0x000fc80000010100 */
[----:B------:R-:W-:-:S07]  /*3c20*/  FFMA R11, R11, R0, R11 ;  /* 0x000000000b0b7223 */ /* 0x000fce000000000b */
.L_x_300:
[----:B------:R-:W-:Y:S05]  /*3c30*/  BSYNC.RECONVERGENT B3 ;  /* 0x0000000000037941 */ /* 0x000fea0003800200 */
.L_x_298:
        /* <DEDUP_REMOVED lines=15> */
.L_x_286:
[----:B------:R-:W-:Y:S05]  /*3d30*/  BSYNC.RECONVERGENT B2 ;  /* 0x0000000000027941 */ /* 0x000fea0003800200 */
.L_x_285:
        /* <DEDUP_REMOVED lines=20> */
.L_x_304:
        /* <DEDUP_REMOVED lines=25> */
.L_x_303:
        /* <DEDUP_REMOVED lines=15> */
.L_x_306:
[----:B------:R-:W-:Y:S01]  /*4100*/  FMUL.FTZ R44, R11, R10 ;  /* 0x0000000a0b2c7220 */ /* 0x000fe20000410000 */
[----:B------:R-:W-:-:S03]  /*4110*/  FMUL.FTZ R0, R10, 0.5 ;  /* 0x3f0000000a007820 */ /* 0x000fc60000410000 */
[----:B------:R-:W-:-:S04]  /*4120*/  FFMA R9, -R44, R44, R11 ;  /* 0x0000002c2c097223 */ /* 0x000fc8000000010b */
[----:B------:R-:W-:-:S07]  /*4130*/  FFMA R44, R9, R0, R44 ;  /* 0x00000000092c7223 */ /* 0x000fce000000002c */
.L_x_307:
[----:B------:R-:W-:Y:S05]  /*4140*/  BSYNC.RECONVERGENT B0 ;  /* 0x0000000000007941 */ /* 0x000fea0003800200 */
.L_x_305:
        /* <DEDUP_REMOVED lines=14> */
.L_x_309:
[----:B------:R-:W0:Y:S02]  /*4230*/  MUFU.RCP R50, R11 ;  /* 0x0000000b00327308 */ /* 0x000e240000001000 */
[----:B0-----:R-:W-:-:S04]  /*4240*/  FFMA R0, R11, R50, -1 ;  /* 0xbf8000000b007423 */ /* 0x001fc80000000032 */
[----:B------:R-:W-:-:S04]  /*4250*/  FADD.FTZ R9, -R0, -RZ ;  /* 0x800000ff00097221 */ /* 0x000fc80000010100 */
[----:B------:R-:W-:-:S07]  /*4260*/  FFMA R50, R50, R9, R50 ;  /* 0x0000000932327223 */ /* 0x000fce0000000032 */
.L_x_310:
[----:B------:R-:W-:Y:S05]  /*4270*/  BSYNC.RECONVERGENT B3 ;  /* 0x0000000000037941 */ /* 0x000fea0003800200 */
.L_x_308:
        /* <DEDUP_REMOVED lines=8> */
[C---:B------:R-:W-:Y:S01]  /*4300*/  FADD R9, R0.reuse, R0 ;  /* 0x0000000000097221 */ /* 0x040fe20000000000 */
[----:B------:R-:W-:-:S03]  /*4310*/  FADD R45, R0, -1 ;  /* 0xbf800000002d7421 */ /* 0x000fc60000000000 */
[----:B------:R-:W-:Y:S01]  /*4320*/  FFMA R10, R0, R9, -R0 ;  /* 0x00000009000a7223 */ /* 0x000fe20000000800 */
[----:B------:R-:W-:-:S03]  /*4330*/  FMUL R9, R44, 4 ;  /* 0x408000002c097820 */ /* 0x000fc60000400000 */
[----:B------:R-:W-:Y:S01]  /*4340*/  FMUL R43, R43, R10 ;  /* 0x0000000a2b2b7220 */ /* 0x000fe20000400000 */
[----:B------:R-:W-:Y:S01]  /*4350*/  FMUL R44, R0, R9 ;  /* 0x00000009002c7220 */ /* 0x000fe20000400000 */
[----:B01----:R-:W-:Y:S06]  /*4360*/  @!P0 BRA `(.L_x_312) ;  /* 0x0000000000108947 */ /* 0x003fec0003800000 */
[----:B------:R-:W-:Y:S02]  /*4370*/  MOV R9, R46 ;  /* 0x0000002e00097202 */ /* 0x000fe40000000f00 */
[----:B------:R-:W-:-:S07]  /*4380*/  MOV R0, 0x43a0 ;  /* 0x000043a000007802 */ /* 0x000fce0000000f00 */
[----:B------:R-:W-:Y:S05]  /*4390*/  CALL.REL.NOINC `($__internal_4_$__cuda_sm20_sqrt_rn_f32_slowpath) ;  /* 0x0000004400387944 */ /* 0x000fea0003c00000 */
[----:B------:R-:W-:Y:S05]  /*43a0*/  BRA `(.L_x_313) ;  /* 0x0000000000107947 */ /* 0x000fea0003800000 */
.L_x_312:
[----:B------:R-:W-:Y:S01]  /*43b0*/  FMUL.FTZ R11, R46, R13 ;  /* 0x0000000d2e0b7220 */ /* 0x000fe20000410000 */
[----:B------:R-:W-:-:S03]  /*43c0*/  FMUL.FTZ R0, R13, 0.5 ;  /* 0x3f0000000d007820 */ /* 0x000fc60000410000 */
[----:B------:R-:W-:-:S04]  /*43d0*/  FFMA R46, -R11, R11, R46 ;  /* 0x0000000b0b2e7223 */ /* 0x000fc8000000012e */
[----:B------:R-:W-:-:S07]  /*43e0*/  FFMA R11, R46, R0, R11 ;  /* 0x000000002e0b7223 */ /* 0x000fce000000000b */
.L_x_313:
[----:B------:R-:W-:Y:S05]  /*43f0*/  BSYNC.RECONVERGENT B0 ;  /* 0x0000000000007941 */ /* 0x000fea0003800200 */
.L_x_311:
        /* <DEDUP_REMOVED lines=10> */
.L_x_315:
[----:B------:R-:W0:Y:S02]  /*44a0*/  MUFU.RCP R11, R10 ;  /* 0x0000000a000b7308 */ /* 0x000e240000001000 */
[----:B0-----:R-:W-:-:S04]  /*44b0*/  FFMA R0, R10, R11, -1 ;  /* 0xbf8000000a007423 */ /* 0x001fc8000000000b */
[----:B------:R-:W-:-:S04]  /*44c0*/  FADD.FTZ R0, -R0, -RZ ;  /* 0x800000ff00007221 */ /* 0x000fc80000010100 */
[----:B------:R-:W-:-:S07]  /*44d0*/  FFMA R11, R11, R0, R11 ;  /* 0x000000000b0b7223 */ /* 0x000fce000000000b */
.L_x_316:
[----:B------:R-:W-:Y:S05]  /*44e0*/  BSYNC.RECONVERGENT B3 ;  /* 0x0000000000037941 */ /* 0x000fea0003800200 */
.L_x_314:
        /* <DEDUP_REMOVED lines=15> */
.L_x_302:
[----:B------:R-:W-:Y:S05]  /*45e0*/  BSYNC.RECONVERGENT B2 ;  /* 0x0000000000027941 */ /* 0x000fea0003800200 */
.L_x_301:
        /* <DEDUP_REMOVED lines=20> */
.L_x_320:
        /* <DEDUP_REMOVED lines=25> */
.L_x_319:
        /* <DEDUP_REMOVED lines=15> */
.L_x_322:
[----:B------:R-:W-:Y:S01]  /*49b0*/  FMUL.FTZ R49, R10, R11 ;  /* 0x0000000b0a317220 */ /* 0x000fe20000410000 */
[----:B------:R-:W-:-:S03]  /*49c0*/  FMUL.FTZ R9, R11, 0.5 ;  /* 0x3f0000000b097820 */ /* 0x000fc60000410000 */
[----:B------:R-:W-:-:S04]  /*49d0*/  FFMA R0, -R49, R49, R10 ;  /* 0x0000003131007223 */ /* 0x000fc8000000010a */
[----:B------:R-:W-:-:S07]  /*49e0*/  FFMA R49, R0, R9, R49 ;  /* 0x0000000900317223 */ /* 0x000fce0000000031 */
.L_x_323:
[----:B------:R-:W-:Y:S05]  /*49f0*/  BSYNC.RECONVERGENT B0 ;  /* 0x0000000000007941 */ /* 0x000fea0003800200 */
.L_x_321:
        /* <DEDUP_REMOVED lines=11> */
[----:B------:R-:W-:Y:S05]  /*4ab0*/  CALL.REL.NOINC `($__internal_3_$__cuda_sm20_rcp_rn_f32_slowpath) ;  /* 0x00000038009c7944 */ /* 0x000fea0003c00000 */
[----:B------:R-:W-:Y:S01]  /*4ac0*/  MOV R47, R11 ;  /* 0x0000000b002f7202 */ /* 0x000fe20000000f00 */
[----:B------:R-:W-:Y:S06]  /*4ad0*/  BRA `(.L_x_326) ;  /* 0x0000000000107947 */ /* 0x000fec0003800000 */
.L_x_325:
[----:B------:R-:W0:Y:S02]  /*4ae0*/  MUFU.RCP R47, R10 ;  /* 0x0000000a002f7308 */ /* 0x000e240000001000 */
[----:B0-----:R-:W-:-:S04]  /*4af0*/  FFMA R0, R10, R47, -1 ;  /* 0xbf8000000a007423 */ /* 0x001fc8000000002f */
[----:B------:R-:W-:-:S04]  /*4b00*/  FADD.FTZ R0, -R0, -RZ ;  /* 0x800000ff00007221 */ /* 0x000fc80000010100 */
[----:B------:R-:W-:-:S07]  /*4b10*/  FFMA R47, R47, R0, R47 ;  /* 0x000000002f2f7223 */ /* 0x000fce000000002f */
.L_x_326:
[----:B------:R-:W-:Y:S05]  /*4b20*/  BSYNC.RECONVERGENT B3 ;  /* 0x0000000000037941 */ /* 0x000fea0003800200 */
.L_x_324:
        /* <DEDUP_REMOVED lines=19> */
.L_x_328:
[----:B------:R-:W-:Y:S01]  /*4c60*/  FMUL.FTZ R11, R46, R13 ;  /* 0x0000000d2e0b7220 */ /* 0x000fe20000410000 */
[----:B------:R-:W-:-:S03]  /*4c70*/  FMUL.FTZ R0, R13, 0.5 ;  /* 0x3f0000000d007820 */ /* 0x000fc60000410000 */
[----:B------:R-:W-:-:S04]  /*4c80*/  FFMA R46, -R11, R11, R46 ;  /* 0x0000000b0b2e7223 */ /* 0x000fc8000000012e */
[----:B------:R-:W-:-:S07]  /*4c90*/  FFMA R11, R46, R0, R11 ;  /* 0x000000002e0b7223 */ /* 0x000fce000000000b */
.L_x_329:
[----:B------:R-:W-:Y:S05]  /*4ca0*/  BSYNC.RECONVERGENT B0 ;  /* 0x0000000000007941 */ /* 0x000fea0003800200 */
.L_x_327:
        /* <DEDUP_REMOVED lines=10> */
.L_x_331:
[----:B------:R-:W0:Y:S02]  /*4d50*/  MUFU.RCP R11, R10 ;  /* 0x0000000a000b7308 */ /* 0x000e240000001000 */
[----:B0-----:R-:W-:-:S04]  /*4d60*/  FFMA R0, R10, R11, -1 ;  /* 0xbf8000000a007423 */ /* 0x001fc8000000000b */
[----:B------:R-:W-:-:S04]  /*4d70*/  FADD.FTZ R0, -R0, -RZ ;  /* 0x800000ff00007221 */ /* 0x000fc80000010100 */
[----:B------:R-:W-:-:S07]  /*4d80*/  FFMA R11, R11, R0, R11 ;  /* 0x000000000b0b7223 */ /* 0x000fce000000000b */
.L_x_332:
[----:B------:R-:W-:Y:S05]  /*4d90*/  BSYNC.RECONVERGENT B3 ;  /* 0x0000000000037941 */ /* 0x000fea0003800200 */
.L_x_330:
        /* <DEDUP_REMOVED lines=15> */
.L_x_318:
[----:B------:R-:W-:Y:S05]  /*4e90*/  BSYNC.RECONVERGENT B2 ;  /* 0x0000000000027941 */ /* 0x000fea0003800200 */
.L_x_317:
        /* <DEDUP_REMOVED lines=20> */
.L_x_336:
        /* <DEDUP_REMOVED lines=25> */
.L_x_335:
        /* <DEDUP_REMOVED lines=11> */
[----:B------:R-:W-:Y:S05]  /*5220*/  CALL.REL.NOINC `($__internal_4_$__cuda_sm20_sqrt_rn_f32_slowpath) ;  /* 0x0000003400947944 */ /* 0x000fea0003c00000 */
[----:B------:R-:W-:Y:S01]  /*5230*/  MOV R38, R11 ;  /* 0x0000000b00267202 */ /* 0x000fe20000000f00 */
[----:B------:R-:W-:Y:S06]  /*5240*/  BRA `(.L_x_339) ;  /* 0x0000000000107947 */ /* 0x000fec0003800000 */
.L_x_338:
[----:B------:R-:W-:Y:S01]  /*5250*/  FMUL.FTZ R38, R9, R10 ;  /* 0x0000000a09267220 */ /* 0x000fe20000410000 */
[----:B------:R-:W-:-:S03]  /*5260*/  FMUL.FTZ R0, R10, 0.5 ;  /* 0x3f0000000a007820 */ /* 0x000fc60000410000 */
[----:B------:R-:W-:-:S04]  /*5270*/  FFMA R9, -R38, R38, R9 ;  /* 0x0000002626097223 */ /* 0x000fc80000000109 */
[----:B------:R-:W-:-:S07]  /*5280*/  FFMA R38, R9, R0, R38 ;  /* 0x0000000009267223 */ /* 0x000fce0000000026 */
.L_x_339:
[----:B------:R-:W-:Y:S05]  /*5290*/  BSYNC.RECONVERGENT B0 ;  /* 0x0000000000007941 */ /* 0x000fea0003800200 */
.L_x_337:
        /* <DEDUP_REMOVED lines=14> */
.L_x_341:
[----:B------:R-:W0:Y:S02]  /*5380*/  MUFU.RCP R41, R10 ;  /* 0x0000000a00297308 */ /* 0x000e240000001000 */
[----:B0-----:R-:W-:-:S04]  /*5390*/  FFMA R0, R10, R41, -1 ;  /* 0xbf8000000a007423 */ /* 0x001fc80000000029 */
[----:B------:R-:W-:-:S04]  /*53a0*/  FADD.FTZ R0, -R0, -RZ ;  /* 0x800000ff00007221 */ /* 0x000fc80000010100 */
[----:B------:R-:W-:-:S07]  /*53b0*/  FFMA R41, R41, R0, R41 ;  /* 0x0000000029297223 */ /* 0x000fce0000000029 */
.L_x_342:
[----:B------:R-:W-:Y:S05]  /*53c0*/  BSYNC.RECONVERGENT B3 ;  /* 0x0000000000037941 */ /* 0x000fea0003800200 */
.L_x_340:
        /* <DEDUP_REMOVED lines=9> */
[C---:B------:R-:W-:Y:S01]  /*5460*/  FADD R9, R36.reuse, R36 ;  /* 0x0000002424097221 */ /* 0x040fe20000000000 */
[----:B------:R-:W-:-:S03]  /*5470*/  FMUL R39, R36, R39 ;  /* 0x0000002724277220 */ /* 0x000fc60000400000 */
[C---:B------:R-:W-:Y:S01]  /*5480*/  FFMA R9, R36.reuse, R9, -R36 ;  /* 0x0000000924097223 */ /* 0x040fe20000000824 */
[----:B------:R-:W-:-:S03]  /*5490*/  FADD R36, R36, -1 ;  /* 0xbf80000024247421 */ /* 0x000fc60000000000 */
[----:B------:R-:W-:Y:S02]  /*54a0*/  FMUL R38, R0, R9 ;  /* 0x0000000900267220 */ /* 0x000fe40000400000 */
[----:B01----:R-:W-:Y:S05]  /*54b0*/  @!P0 BRA `(.L_x_344) ;  /* 0x0000000000108947 */ /* 0x003fea0003800000 */
[----:B------:R-:W-:Y:S02]  /*54c0*/  MOV R9, R37 ;  /* 0x0000002500097202 */ /* 0x000fe40000000f00 */
[----:B------:R-:W-:-:S07]  /*54d0*/  MOV R0, 0x54f0 ;  /* 0x000054f000007802 */ /* 0x000fce0000000f00 */
[----:B------:R-:W-:Y:S05]  /*54e0*/  CALL.REL.NOINC `($__internal_4_$__cuda_sm20_sqrt_rn_f32_slowpath) ;  /* 0x0000003000e47944 */ /* 0x000fea0003c00000 */
[----:B------:R-:W-:Y:S05]  /*54f0*/  BRA `(.L_x_345) ;  /* 0x0000000000107947 */ /* 0x000fea0003800000 */
.L_x_344:
[----:B------:R-:W-:Y:S01]  /*5500*/  FMUL.FTZ R0, R37, R10 ;  /* 0x0000000a25007220 */ /* 0x000fe20000410000 */
[----:B------:R-:W-:-:S03]  /*5510*/  FMUL.FTZ R9, R10, 0.5 ;  /* 0x3f0000000a097820 */ /* 0x000fc60000410000 */
[----:B------:R-:W-:-:S04]  /*5520*/  FFMA R11, -R0, R0, R37 ;  /* 0x00000000000b7223 */ /* 0x000fc80000000125 */
[----:B------:R-:W-:-:S07]  /*5530*/  FFMA R11, R11, R9, R0 ;  /* 0x000000090b0b7223 */ /* 0x000fce0000000000 */
.L_x_345:
[----:B------:R-:W-:Y:S05]  /*5540*/  BSYNC.RECONVERGENT B0 ;  /* 0x0000000000007941 */ /* 0x000fea0003800200 */
.L_x_343:
        /* <DEDUP_REMOVED lines=10> */
.L_x_347:
[----:B------:R-:W0:Y:S02]  /*55f0*/  MUFU.RCP R11, R10 ;  /* 0x0000000a000b7308 */ /* 0x000e240000001000 */
[----:B0-----:R-:W-:-:S04]  /*5600*/  FFMA R0, R10, R11, -1 ;  /* 0xbf8000000a007423 */ /* 0x001fc8000000000b */
[----:B------:R-:W-:-:S04]  /*5610*/  FADD.FTZ R0, -R0, -RZ ;  /* 0x800000ff00007221 */ /* 0x000fc80000010100 */
[----:B------:R-:W-:-:S07]  /*5620*/  FFMA R11, R11, R0, R11 ;  /* 0x000000000b0b7223 */ /* 0x000fce000000000b */
.L_x_348:
[----:B------:R-:W-:Y:S05]  /*5630*/  BSYNC.RECONVERGENT B3 ;  /* 0x0000000000037941 */ /* 0x000fea0003800200 */
.L_x_346:
        /* <DEDUP_REMOVED lines=15> */
.L_x_334:
[----:B------:R-:W-:Y:S05]  /*5730*/  BSYNC.RECONVERGENT B2 ;  /* 0x0000000000027941 */ /* 0x000fea0003800200 */
.L_x_333:
[----:B------:R-:W-:Y:S05]  /*5740*/  @P2 BRA `(.L_x_349) ;  /* 0xffffffd800ec2947 */ /* 0x000fea000383ffff */
.L_x_284:
        /* <DEDUP_REMOVED lines=42> */
.L_x_353:
        /* <DEDUP_REMOVED lines=25> */
.L_x_352:
        /* <DEDUP_REMOVED lines=15> */
.L_x_355:
[----:B------:R-:W-:Y:S01]  /*5c70*/  FMUL.FTZ R40, R11, R10 ;  /* 0x0000000a0b287220 */ /* 0x000fe20000410000 */
[----:B------:R-:W-:-:S03]  /*5c80*/  FMUL.FTZ R0, R10, 0.5 ;  /* 0x3f0000000a007820 */ /* 0x000fc60000410000 */
[----:B------:R-:W-:-:S04]  /*5c90*/  FFMA R9, -R40, R40, R11 ;  /* 0x0000002828097223 */ /* 0x000fc8000000010b */
[----:B------:R-:W-:-:S07]  /*5ca0*/  FFMA R40, R9, R0, R40 ;  /* 0x0000000009287223 */ /* 0x000fce0000000028 */
.L_x_356:
[----:B------:R-:W-:Y:S05]  /*5cb0*/  BSYNC.RECONVERGENT B0 ;  /* 0x0000000000007941 */ /* 0x000fea0003800200 */
.L_x_354:
        /* <DEDUP_REMOVED lines=14> */
.L_x_358:
[----:B------:R-:W0:Y:S02]  /*5da0*/  MUFU.RCP R48, R11 ;  /* 0x0000000b00307308 */ /* 0x000e240000001000 */
[----:B0-----:R-:W-:-:S04]  /*5db0*/  FFMA R0, R11, R48, -1 ;  /* 0xbf8000000b007423 */ /* 0x001fc80000000030 */
[----:B------:R-:W-:-:S04]  /*5dc0*/  FADD.FTZ R9, -R0, -RZ ;  /* 0x800000ff00097221 */ /* 0x000fc80000010100 */
[----:B------:R-:W-:-:S07]  /*5dd0*/  FFMA R48, R48, R9, R48 ;  /* 0x0000000930307223 */ /* 0x000fce0000000030 */
.L_x_359:
[----:B------:R-:W-:Y:S05]  /*5de0*/  BSYNC.RECONVERGENT B3 ;  /* 0x0000000000037941 */ /* 0x000fea0003800200 */
.L_x_357:
        /* <DEDUP_REMOVED lines=19> */
.L_x_361:
[----:B-1----:R-:W-:Y:S01]  /*5f20*/  FMUL.FTZ R11, R42, R9 ;  /* 0x000000092a0b7220 */ /* 0x002fe20000410000 */
[----:B------:R-:W-:-:S03]  /*5f30*/  FMUL.FTZ R0, R9, 0.5 ;  /* 0x3f00000009007820 */ /* 0x000fc60000410000 */
[----:B------:R-:W-:-:S04]  /*5f40*/  FFMA R42, -R11, R11, R42 ;  /* 0x0000000b0b2a7223 */ /* 0x000fc8000000012a */
[----:B------:R-:W-:-:S07]  /*5f50*/  FFMA R11, R42, R0, R11 ;  /* 0x000000002a0b7223 */ /* 0x000fce000000000b */
.L_x_362:
[----:B------:R-:W-:Y:S05]  /*5f60*/  BSYNC.RECONVERGENT B0 ;  /* 0x0000000000007941 */ /* 0x000fea0003800200 */
.L_x_360:
        /* <DEDUP_REMOVED lines=10> */
.L_x_364:
[----:B------:R-:W0:Y:S02]  /*6010*/  MUFU.RCP R11, R10 ;  /* 0x0000000a000b7308 */ /* 0x000e240000001000 */
[----:B0-----:R-:W-:-:S04]  /*6020*/  FFMA R0, R10, R11, -1 ;  /* 0xbf8000000a007423 */ /* 0x001fc8000000000b */
[----:B------:R-:W-:-:S04]  /*6030*/  FADD.FTZ R0, -R0, -RZ ;  /* 0x800000ff00007221 */ /* 0x000fc80000010100 */
[----:B------:R-:W-:-:S07]  /*6040*/  FFMA R11, R11, R0, R11 ;  /* 0x000000000b0b7223 */ /* 0x000fce000000000b */
.L_x_365:
[----:B------:R-:W-:Y:S05]  /*6050*/  BSYNC.RECONVERGENT B3 ;  /* 0x0000000000037941 */ /* 0x000fea0003800200 */
.L_x_363:
        /* <DEDUP_REMOVED lines=15> */
.L_x_351:
[----:B------:R-:W-:Y:S05]  /*6150*/  BSYNC.RECONVERGENT B2 ;  /* 0x0000000000027941 */ /* 0x000fea0003800200 */
.L_x_350:
        /* <DEDUP_REMOVED lines=22> */
.L_x_369:
        /* <DEDUP_REMOVED lines=25> */
.L_x_368:
        /* <DEDUP_REMOVED lines=15> */
.L_x_371:
[----:B------:R-:W-:Y:S01]  /*6540*/  FMUL.FTZ R40, R11, R10 ;  /* 0x0000000a0b287220 */ /* 0x000fe20000410000 */
[----:B------:R-:W-:-:S03]  /*6550*/  FMUL.FTZ R0, R10, 0.5 ;  /* 0x3f0000000a007820 */ /* 0x000fc60000410000 */
[----:B------:R-:W-:-:S04]  /*6560*/  FFMA R9, -R40, R40, R11 ;  /* 0x0000002828097223 */ /* 0x000fc8000000010b */
[----:B------:R-:W-:-:S07]  /*6570*/  FFMA R40, R9, R0, R40 ;  /* 0x0000000009287223 */ /* 0x000fce0000000028 */
.L_x_372:
[----:B------:R-:W-:Y:S05]  /*6580*/  BSYNC.RECONVERGENT B0 ;  /* 0x0000000000007941 */ /* 0x000fea0003800200 */
.L_x_370:
        /* <DEDUP_REMOVED lines=14> */
.L_x_374:
[----:B------:R-:W0:Y:S02]  /*6670*/  MUFU.RCP R48, R11 ;  /* 0x0000000b00307308 */ /* 0x000e240000001000 */
[----:B0-----:R-:W-:-:S04]  /*6680*/  FFMA R0, R11, R48, -1 ;  /* 0xbf8000000b007423 */ /* 0x001fc80000000030 */
[----:B------:R-:W-:-:S04]  /*6690*/  FADD.FTZ R9, -R0, -RZ ;  /* 0x800000ff00097221 */ /* 0x000fc80000010100 */
[----:B------:R-:W-:-:S07]  /*66a0*/  FFMA R48, R48, R9, R48 ;  /* 0x0000000930307223 */ /* 0x000fce0000000030 */
.L_x_375:
[----:B------:R-:W-:Y:S05]  /*66b0*/  BSYNC.RECONVERGENT B3 ;  /* 0x0000000000037941 */ /* 0x000fea0003800200 */
.L_x_373:
        /* <DEDUP_REMOVED lines=19> */
.L_x_377:
[----:B-1----:R-:W-:Y:S01]  /*67f0*/  FMUL.FTZ R11, R42, R9 ;  /* 0x000000092a0b7220 */ /* 0x002fe20000410000 */
[----:B------:R-:W-:-:S03]  /*6800*/  FMUL.FTZ R0, R9, 0.5 ;  /* 0x3f00000009007820 */ /* 0x000fc60000410000 */
[----:B------:R-:W-:-:S04]  /*6810*/  FFMA R42, -R11, R11, R42 ;  /* 0x0000000b0b2a7223 */ /* 0x000fc8000000012a */
[----:B------:R-:W-:-:S07]  /*6820*/  FFMA R11, R42, R0, R11 ;  /* 0x000000002a0b7223 */ /* 0x000fce000000000b */
.L_x_378:
[----:B------:R-:W-:Y:S05]  /*6830*/  BSYNC.RECONVERGENT B0 ;  /* 0x0000000000007941 */ /* 0x000fea0003800200 */
.L_x_376:
        /* <DEDUP_REMOVED lines=10> */
.L_x_380:
[----:B------:R-:W0:Y:S02]  /*68e0*/  MUFU.RCP R11, R10 ;  /* 0x0000000a000b7308 */ /* 0x000e240000001000 */
[----:B0-----:R-:W-:-:S04]  /*68f0*/  FFMA R0, R10, R11, -1 ;  /* 0xbf8000000a007423 */ /* 0x001fc8000000000b */
[----:B------:R-:W-:-:S04]  /*6900*/  FADD.FTZ R0, -R0, -RZ ;  /* 0x800000ff00007221 */ /* 0x000fc80000010100 */
[----:B------:R-:W-:-:S07]  /*6910*/  FFMA R11, R11, R0, R11 ;  /* 0x000000000b0b7223 */ /* 0x000fce000000000b */
.L_x_381:
[----:B------:R-:W-:Y:S05]  /*6920*/  BSYNC.RECONVERGENT B3 ;  /* 0x0000000000037941 */ /* 0x000fea0003800200 */
.L_x_379:
        /* <DEDUP_REMOVED lines=15> */
.L_x_367:
[----:B------:R-:W-:Y:S05]  /*6a20*/  BSYNC.RECONVERGENT B2 ;  /* 0x0000000000027941 */ /* 0x000fea0003800200 */
.L_x_366:
        /* <DEDUP_REMOVED lines=21> */
.L_x_383:
        /* <DEDUP_REMOVED lines=25> */
.L_x_382:
[----:B------:R-:W0:Y:S01]  /*6d10*/  LDS R9, [R32+0x8] ;  /* 0x0000080020097984 */ /* 0x000e220000000800 */
[----:B------:R-:W-:Y:S03]  /*6d20*/  BSSY.RECONVERGENT B0, `(.L_x_384) ;  /* 0x0000011000007945 */ /* 0x000fe60003800200 */
[----:B------:R-:W1:Y:S01]  /*6d30*/  LDS R34, [R34+0x8] ;  /* 0x0000080022227984 */ /* 0x000e620000000800 */
[----:B0-----:R-:W-:-:S04]  /*6d40*/  FMUL R9, R9, R20 ;  /* 0x0000001409097220 */ /* 0x001fc80000400000 */
[----:B------:R0:W2:Y:S01]  /*6d50*/  MUFU.RSQ R10, R9 ;  /* 0x00000009000a7308 */ /* 0x0000a20000001400 */
[----:B------:R-:W-:-:S04]  /*6d60*/  IADD3 R0, PT, PT, R9, -0xd000000, RZ ;  /* 0xf300000009007810 */ /* 0x000fc80007ffe0ff */
[----:B------:R-:W-:Y:S01]  /*6d70*/  ISETP.GT.U32.AND P0, PT, R0, 0x727fffff, PT ;  /* 0x727fffff0000780c */ /* 0x000fe20003f04070 */
[----:B-1----:R-:W-:-:S04]  /*6d80*/  FADD R0, R34, R19 ;  /* 0x0000001322007221 */ /* 0x002fc80000000000 */
[----:B------:R-:W-:-:S08]  /*6d90*/  FMUL R36, R0, 0.5 ;  /* 0x3f00000000247820 */ /* 0x000fd00000400000 */
[----:B0-2---:R-:W-:Y:S05]  /*6da0*/  @!P0 BRA `(.L_x_385) ;  /* 0x0000000000108947 */ /* 0x005fea0003800000 */
[----:B------:R-:W-:-:S07]  /*6db0*/  MOV R0, 0x6dd0 ;  /* 0x00006dd000007802 */ /* 0x000fce0000000f00 */
[----:B------:R-:W-:Y:S05]  /*6dc0*/  CALL.REL.NOINC `($__internal_4_$__cuda_sm20_sqrt_rn_f32_slowpath) ;  /* 0x0000001800ac7944 */ /* 0x000fea0003c00000 */
[----:B------:R-:W-:Y:S01]  /*6dd0*/  MOV R34, R11 ;  /* 0x0000000b00227202 */ /* 0x000fe20000000f00 */
[----:B------:R-:W-:Y:S06]  /*6de0*/  BRA `(.L_x_386) ;  /* 0x0000000000107947 */ /* 0x000fec0003800000 */
.L_x_385:
[----:B------:R-:W-:Y:S01]  /*6df0*/  FMUL.FTZ R34, R9, R10 ;  /* 0x0000000a09227220 */ /* 0x000fe20000410000 */
[----:B------:R-:W-:-:S03]  /*6e00*/  FMUL.FTZ R0, R10, 0.5 ;  /* 0x3f0000000a007820 */ /* 0x000fc60000410000 */
[----:B------:R-:W-:-:S04]  /*6e10*/  FFMA R9, -R34, R34, R9 ;  /* 0x0000002222097223 */ /* 0x000fc80000000109 */
[----:B------:R-:W-:-:S07]  /*6e20*/  FFMA R34, R9, R0, R34 ;  /* 0x0000000009227223 */ /* 0x000fce0000000022 */
.L_x_386:
[----:B------:R-:W-:Y:S05]  /*6e30*/  BSYNC.RECONVERGENT B0 ;  /* 0x0000000000007941 */ /* 0x000fea0003800200 */
.L_x_384:
        /* <DEDUP_REMOVED lines=14> */
.L_x_388:
[----:B------:R-:W0:Y:S02]  /*6f20*/  MUFU.RCP R41, R10 ;  /* 0x0000000a00297308 */ /* 0x000e240000001000 */
[----:B0-----:R-:W-:-:S04]  /*6f30*/  FFMA R0, R10, R41, -1 ;  /* 0xbf8000000a007423 */ /* 0x001fc80000000029 */
[----:B------:R-:W-:-:S04]  /*6f40*/  FADD.FTZ R0, -R0, -RZ ;  /* 0x800000ff00007221 */ /* 0x000fc80000010100 */
[----:B------:R-:W-:-:S07]  /*6f50*/  FFMA R41, R41, R0, R41 ;  /* 0x0000000029297223 */ /* 0x000fce0000000029 */
.L_x_389:
[----:B------:R-:W-:Y:S05]  /*6f60*/  BSYNC.RECONVERGENT B2 ;  /* 0x0000000000027941 */ /* 0x000fea0003800200 */
.L_x_387:
        /* <DEDUP_REMOVED lines=19> */
.L_x_391:
[----:B------:R-:W-:Y:S01]  /*70a0*/  FMUL.FTZ R0, R33, R10 ;  /* 0x0000000a21007220 */ /* 0x000fe20000410000 */
[----:B------:R-:W-:-:S03]  /*70b0*/  FMUL.FTZ R9, R10, 0.5 ;  /* 0x3f0000000a097820 */ /* 0x000fc60000410000 */
[----:B------:R-:W-:-:S04]  /*70c0*/  FFMA R11, -R0, R0, R33 ;  /* 0x00000000000b7223 */ /* 0x000fc80000000121 */
[----:B------:R-:W-:-:S07]  /*70d0*/  FFMA R11, R11, R9, R0 ;  /* 0x000000090b0b7223 */ /* 0x000fce0000000000 */
.L_x_392:
[----:B------:R-:W-:Y:S05]  /*70e0*/  BSYNC.RECONVERGENT B0 ;  /* 0x0000000000007941 */ /* 0x000fea0003800200 */
.L_x_390:
        /* <DEDUP_REMOVED lines=10> */
.L_x_394:
[----:B------:R-:W0:Y:S02]  /*7190*/  MUFU.RCP R11, R10 ;  /* 0x0000000a000b7308 */ /* 0x000e240000001000 */
[----:B0-----:R-:W-:-:S04]  /*71a0*/  FFMA R0, R10, R11, -1 ;  /* 0xbf8000000a007423 */ /* 0x001fc8000000000b */
[----:B------:R-:W-:-:S04]  /*71b0*/  FADD.FTZ R0, -R0, -RZ ;  /* 0x800000ff00007221 */ /* 0x000fc80000010100 */
[----:B------:R-:W-:-:S07]  /*71c0*/  FFMA R11, R11, R0, R11 ;  /* 0x000000000b0b7223 */ /* 0x000fce000000000b */
.L_x_395:
[----:B------:R-:W-:Y:S05]  /*71d0*/  BSYNC.RECONVERGENT B2 ;  /* 0x0000000000027941 */ /* 0x000fea0003800200 */
.L_x_393:
        /* <DEDUP_REMOVED lines=15> */
.L_x_283:
[----:B------:R-:W-:Y:S05]  /*72d0*/  BSYNC.RECONVERGENT B1 ;  /* 0x0000000000017941 */ /* 0x000fea0003800200 */
.L_x_282:
[----:B------:R-:W-:Y:S01]  /*72e0*/  BAR.SYNC.DEFER_BLOCKING 0x0 ;  /* 0x0000000000007b1d */ /* 0x000fe20000010000 */
[----:B------:R-:W-:-:S05]  /*72f0*/  IADD3 R30, PT, PT, R30, -0x40, RZ ;  /* 0xffffffc01e1e7810 */ /* 0x000fca0007ffe0ff */
[----:B------:R-:W-:Y:S05]  /*7300*/  @P1 BRA `(.L_x_396) ;  /* 0xffffffbc00101947 */ /* 0x000fea000383ffff */
.L_x_279:
[----:B------:R-:W0:Y:S01]  /*7310*/  LDCU UR5, c[0x0][0x3f8] ;  /* 0x00007f00ff0577ac */ /* 0x000e220008000800 */
[----:B------:R-:W-:Y:S01]  /*7320*/  BSSY.RECONVERGENT B0, `(.L_x_397) ;  /* 0x000000b000007945 */ /* 0x000fe20003800200 */
[----:B0-----:R-:W-:-:S13]  /*7330*/  ISETP.GE.AND P0, PT, R6, UR5, PT ;  /* 0x0000000506007c0c */ /* 0x001fda000bf06270 */
[----:B------:R-:W-:Y:S05]  /*7340*/  @P0 BRA `(.L_x_398) ;  /* 0x0000000000200947 */ /* 0x000fea0003800000 */
[----:B------:R-:W0:Y:S01]  /*7350*/  LDC.64 R10, c[0x0][0x390] ;  /* 0x0000e400ff0a7b82 */ /* 0x000e220000000a00 */
[----:B------:R-:W-:-:S07]  /*7360*/  LEA R9, R6, R6, 0x1 ;  /* 0x0000000606097211 */ /* 0x000fce00078e08ff */
[----:B-----5:R-:W1:Y:S01]  /*7370*/  LDC.64 R12, c[0x0][0x398] ;  /* 0x0000e600ff0c7b82 */ /* 0x020e620000000a00 */
[----:B0-----:R-:W-:-:S05]  /*7380*/  IMAD.WIDE R10, R9, 0x4, R10 ;  /* 0x00000004090a7825 */ /* 0x001fca00078e020a */
[----:B------:R0:W5:Y:S04]  /*7390*/  ATOMG.E.ADD.F32.FTZ.RN.STRONG.GPU PT, RZ, desc[UR12][R10.64], R24 ;  /* 0x800000180aff79a3 */ /* 0x000168000c1ef30c */
[----:B------:R0:W5:Y:S04]  /*73a0*/  ATOMG.E.ADD.F32.FTZ.RN.STRONG.GPU PT, RZ, desc[UR12][R10.64+0x4], R25 ;  /* 0x800004190aff79a3 */ /* 0x000168000c1ef30c */
[----:B------:R0:W5:Y:S04]  /*73b0*/  ATOMG.E.ADD.F32.FTZ.RN.STRONG.GPU PT, RZ, desc[UR12][R10.64+0x8], R26 ;  /* 0x8000081a0aff79a3 */ /* 0x000168000c1ef30c */
[----:B-1----:R0:W5:Y:S02]  /*73c0*/  ATOMG.E.ADD.F32.FTZ.RN.STRONG.GPU PT, RZ, desc[UR12][R12.64], R27 ;  /* 0x8000001b0cff79a3 */ /* 0x002164000c1ef30c */
.L_x_398:
[----:B------:R-:W-:Y:S05]  /*73d0*/  BSYNC.RECONVERGENT B0 ;  /* 0x0000000000007941 */ /* 0x000fea0003800200 */
.L_x_397:
[----:B------:R-:W1:Y:S01]  /*73e0*/  S2UR UR6, SR_CgaCtaId ;  /* 0x00000000000679c3 */ /* 0x000e620000008800 */
[----:B------:R-:W-:-:S07]  /*73f0*/  UMOV UR5, 0x400 ;  /* 0x0000040000057882 */ /* 0x000fce0000000000 */
[----:B------:R-:W-:Y:S01]  /*7400*/  BAR.SYNC.DEFER_BLOCKING 0x0 ;  /* 0x0000000000007b1d */ /* 0x000fe20000010000 */
[----:B-----5:R-:W-:-:S05]  /*7410*/  HFMA2 R21, -RZ, RZ, 0, 0 ;  /* 0x00000000ff157431 */ /* 0x020fca00000001ff */
[----:B------:R-:W2:Y:S01]  /*7420*/  LDCU UR7, c[0x0][0x3f8] ;  /* 0x00007f00ff0777ac */ /* 0x000ea20008000800 */
[----:B------:R-:W-:Y:S01]  /*7430*/  BSSY.RECONVERGENT B2, `(.L_x_399) ;  /* 0x00000af000027945 */ /* 0x000fe20003800200 */
[----:B-1----:R-:W-:-:S03]  /*7440*/  ULEA UR5, UR6, UR5, 0x18 ;  /* 0x0000000506057291 */ /* 0x002fc6000f8ec0ff */
[----:B------:R-:W-:Y:S09]  /*7450*/  @P0 BRA `(.L_x_400) ;  /* 0x0000000800b00947 */ /* 0x000ff20003800000 */
[----:B0-----:R-:W0:Y:S01]  /*7460*/  LDS.128 R12, [UR5] ;  /* 0x00000005ff0c7984 */ /* 0x001e220008000c00 */
[----:B------:R-:W-:Y:S01]  /*7470*/  MOV R9, 0x3bbb989d ;  /* 0x3bbb989d00097802 */ /* 0x000fe20000000f00 */
[----:B------:R-:W1:Y:S01]  /*7480*/  LDC.64 R24, c[0x0][0x390] ;  /* 0x0000e400ff187b82 */ /* 0x000e620000000a00 */
[----:B------:R-:W-:Y:S02]  /*7490*/  MOV R10, 0x437c0000 ;  /* 0x437c0000000a7802 */ /* 0x000fe40000000f00 */
[----:B------:R-:W-:Y:S02]  /*74a0*/  MOV R21, RZ ;  /* 0x000000ff00157202 */ /* 0x000fe40000000f00 */
[----:B------:R-:W-:-:S03]  /*74b0*/  MOV R17, R6 ;  /* 0x0000000600117202 */ /* 0x000fc60000000f00 */
[----:B------:R-:W3:Y:S08]  /*74c0*/  LDC.64 R30, c[0x0][0x3e0] ;  /* 0x0000f800ff1e7b82 */ /* 0x000ef00000000a00 */
[----:B------:R-:W4:Y:S08]  /*74d0*/  LDC.64 R26, c[0x0][0x380] ;  /* 0x0000e000ff1a7b82 */ /* 0x000f300000000a00 */
[----:B------:R-:W1:Y:S01]  /*74e0*/  LDC.64 R28, c[0x0][0x388] ;  /* 0x0000e200ff1c7b82 */ /* 0x000e620000000a00 */
[----:B0-----:R-:W-:Y:S01]  /*74f0*/  FMUL R0, R14, -0.0099999997764825820923 ;  /* 0xbc23d70a0e007820 */ /* 0x001fe20000400000 */
[----:B------:R-:W-:-:S03]  /*7500*/  FMUL R13, R13, 0.0019872039556503295898 ;  /* 0x3b023bc00d0d7820 */ /* 0x000fc60000400000 */
[----:B------:R-:W-:Y:S01]  /*7510*/  FFMA.SAT R9, R0, R9, 0.5 ;  /* 0x3f00000000097423 */ /* 0x000fe20000002009 */
[----:B------:R-:W-:-:S03]  /*7520*/  FMUL R19, R13, 0.00041840001358650624752 ;  /* 0x39db5cb30d137820 */ /* 0x000fc60000400000 */
[----:B------:R-:W-:-:S04]  /*7530*/  FFMA.RM R9, R9, R10, 12582913 ;  /* 0x4b40000109097423 */ /* 0x000fc8000000400a */
[C---:B------:R-:W-:Y:S01]  /*7540*/  FADD R11, R9.reuse, -12583039 ;  /* 0xcb40007f090b7421 */ /* 0x040fe20000000000 */
[----:B------:R-:W-:-:S03]  /*7550*/  SHF.L.U32 R20, R9, 0x17, RZ ;  /* 0x0000001709147819 */ /* 0x000fc600000006ff */
[----:B------:R-:W-:-:S04]  /*7560*/  FFMA R11, R0, 1.4426950216293334961, -R11 ;  /* 0x3fb8aa3b000b7823 */ /* 0x000fc8000000080b */
[----:B------:R-:W-:-:S06]  /*7570*/  FFMA R11, R0, 1.925963033500011079e-08, R11 ;  /* 0x32a57060000b7823 */ /* 0x000fcc000000000b */
[----:B------:R-:W0:Y:S02]  /*7580*/  MUFU.EX2 R11, R11 ;  /* 0x0000000b000b7308 */ /* 0x000e240000000800 */
[----:B01-34-:R-:W-:-:S07]  /*7590*/  FMUL R20, R20, R11 ;  /* 0x0000000b14147220 */ /* 0x01bfce0000400000 */
.L_x_416:
[----:B0-----:R-:W-:-:S06]  /*75a0*/  IMAD.WIDE R22, R17, 0x4, R30 ;  /* 0x0000000411167825 */ /* 0x001fcc00078e021e */
[----:B------:R-:W3:Y:S01]  /*75b0*/  LDG.E.CONSTANT R22, desc[UR12][R22.64] ;  /* 0x0000000c16167981 */ /* 0x000ee2000c1e9900 */
[----:B------:R-:W-:Y:S01]  /*75c0*/  BSSY.RECONVERGENT B1, `(.L_x_401) ;  /* 0x000000e000017945 */ /* 0x000fe20003800200 */
[----:B---3--:R-:W-:-:S04]  /*75d0*/  IADD3 R0, PT, PT, R22, 0x1800000, RZ ;  /* 0x0180000016007810 */ /* 0x008fc80007ffe0ff */
[----:B------:R-:W-:-:S04]  /*75e0*/  LOP3.LUT R0, R0, 0x7f800000, RZ, 0xc0, !PT ;  /* 0x7f80000000007812 */ /* 0x000fc800078ec0ff */
[----:B------:R-:W-:-:S13]  /*75f0*/  ISETP.GT.U32.AND P0, PT, R0, 0x1ffffff, PT ;  /* 0x01ffffff0000780c */ /* 0x000fda0003f04070 */
[----:B------:R-:W-:Y:S05]  /*7600*/  @P0 BRA `(.L_x_402) ;  /* 0x0000000000140947 */ /* 0x000fea0003800000 */
[----:B------:R-:W-:Y:S02]  /*7610*/  MOV R0, R22 ;  /* 0x0000001600007202 */ /* 0x000fe40000000f00 */
[----:B------:R-:W-:-:S07]  /*7620*/  MOV R10, 0x7640 ;  /* 0x00007640000a7802 */ /* 0x000fce0000000f00 */
[----:B--2---:R-:W-:Y:S05]  /*7630*/  CALL.REL.NOINC `($__internal_3_$__cuda_sm20_rcp_rn_f32_slowpath) ;  /* 0x0000000c00bc7944 */ /* 0x004fea0003c00000 */
[----:B------:R-:W-:Y:S01]  /*7640*/  MOV R0, R11 ;  /* 0x0000000b00007202 */ /* 0x000fe20000000f00 */
[----:B------:R-:W-:Y:S06]  /*7650*/  BRA `(.L_x_403) ;  /* 0x0000000000107947 */ /* 0x000fec0003800000 */
.L_x_402:
[----:B------:R-:W0:Y:S02]  /*7660*/  MUFU.RCP R9, R22 ;  /* 0x0000001600097308 */ /* 0x000e240000001000 */
[----:B0-----:R-:W-:-:S04]  /*7670*/  FFMA R0, R22, R9, -1 ;  /* 0xbf80000016007423 */ /* 0x001fc80000000009 */
[----:B------:R-:W-:-:S04]  /*7680*/  FADD.FTZ R0, -R0, -RZ ;  /* 0x800000ff00007221 */ /* 0x000fc80000010100 */
[----:B------:R-:W-:-:S07]  /*7690*/  FFMA R0, R9, R0, R9 ;  /* 0x0000000009007223 */ /* 0x000fce0000000009 */
.L_x_403:
[----:B--2---:R-:W-:Y:S05]  /*76a0*/  BSYNC.RECONVERGENT B1 ;  /* 0x0000000000017941 */ /* 0x004fea0003800200 */
.L_x_401:
[----:B------:R-:W-:-:S05]  /*76b0*/  LEA R41, R17, R17, 0x1 ;  /* 0x0000001111297211 */ /* 0x000fca00078e08ff */
[----:B------:R-:W-:-:S05]  /*76c0*/  IMAD.WIDE R10, R41, 0x4, R24 ;  /* 0x00000004290a7825 */ /* 0x000fca00078e0218 */
[----:B------:R-:W2:Y:S01]  /*76d0*/  LDG.E R9, desc[UR12][R10.64] ;  /* 0x0000000c0a097981 */ /* 0x000ea2000c1e1900 */
[----:B------:R-:W-:-:S03]  /*76e0*/  IMAD.WIDE R42, R41, 0x4, R26 ;  /* 0x00000004292a7825 */ /* 0x000fc600078e021a */
        /* <DEDUP_REMOVED lines=10> */
[----:B------:R-:W-:Y:S01]  /*7790*/  FFMA R47, -R20, R20, 1 ;  /* 0x3f800000142f7423 */ /* 0x000fe20000000114 */
[----:B------:R-:W-:Y:S03]  /*77a0*/  BSSY.RECONVERGENT B0, `(.L_x_404) ;  /* 0x0000014000007945 */ /* 0x000fe60003800200 */
[----:B------:R-:W-:-:S04]  /*77b0*/  FMUL R16, R16, R47 ;  /* 0x0000002f10107220 */ /* 0x000fc80000400000 */
[----:B------:R1:W1:Y:S01]  /*77c0*/  MUFU.RSQ R53, R16 ;  /* 0x0000001000357308 */ /* 0x0002620000001400 */
[----:B0-----:R-:W-:-:S04]  /*77d0*/  IADD3 R10, PT, PT, R16, -0xd000000, RZ ;  /* 0xf3000000100a7810 */ /* 0x001fc80007ffe0ff */
[----:B------:R-:W-:Y:S01]  /*77e0*/  ISETP.GT.U32.AND P0, PT, R10, 0x727fffff, PT ;  /* 0x727fffff0a00780c */ /* 0x000fe20003f04070 */
[-C--:B--2---:R-:W-:Y:S01]  /*77f0*/  FMUL R9, R9, R0.reuse ;  /* 0x0000000009097220 */ /* 0x084fe20000400000 */
[----:B---3--:R-:W-:-:S03]  /*7800*/  FMUL R13, R13, R0 ;  /* 0x000000000d0d7220 */ /* 0x008fc60000400000 */
[----:B------:R-:W-:Y:S01]  /*7810*/  FMUL R47, R9, 0.00041840001358650624752 ;  /* 0x39db5cb3092f7820 */ /* 0x000fe20000400000 */
[----:B----4-:R-:W-:Y:S01]  /*7820*/  FMUL R15, R15, R0 ;  /* 0x000000000f0f7220 */ /* 0x010fe20000400000 */
[----:B------:R-:W-:-:S03]  /*7830*/  FMUL R49, R13, 0.00041840001358650624752 ;  /* 0x39db5cb30d317820 */ /* 0x000fc60000400000 */
[----:B------:R-:W-:-:S03]  /*7840*/  FMUL R51, R15, 0.00041840001358650624752 ;  /* 0x39db5cb30f337820 */ /* 0x000fc60000400000 */
[----:B-1----:R-:W-:Y:S05]  /*7850*/  @!P0 BRA `(.L_x_405) ;  /* 0x0000000000108947 */ /* 0x002fea0003800000 */
[----:B------:R-:W-:Y:S02]  /*7860*/  MOV R9, R16 ;  /* 0x0000001000097202 */ /* 0x000fe40000000f00 */
[----:B------:R-:W-:-:S07]  /*7870*/  MOV R0, 0x7890 ;  /* 0x0000789000007802 */ /* 0x000fce0000000f00 */
[----:B-----5:R-:W-:Y:S05]  /*7880*/  CALL.REL.NOINC `($__internal_4_$__cuda_sm20_sqrt_rn_f32_slowpath) ;  /* 0x0000000c00fc7944 */ /* 0x020fea0003c00000 */
[----:B------:R-:W-:Y:S05]  /*7890*/  BRA `(.L_x_406) ;  /* 0x0000000000107947 */ /* 0x000fea0003800000 */
.L_x_405:
[----:B------:R-:W-:Y:S01]  /*78a0*/  FMUL.FTZ R11, R16, R53 ;  /* 0x00000035100b7220 */ /* 0x000fe20000410000 */
[----:B------:R-:W-:-:S03]  /*78b0*/  FMUL.FTZ R9, R53, 0.5 ;  /* 0x3f00000035097820 */ /* 0x000fc60000410000 */
[----:B------:R-:W-:-:S04]  /*78c0*/  FFMA R0, -R11, R11, R16 ;  /* 0x0000000b0b007223 */ /* 0x000fc80000000110 */
[----:B------:R-:W-:-:S07]  /*78d0*/  FFMA R11, R0, R9, R11 ;  /* 0x00000009000b7223 */ /* 0x000fce000000000b */
.L_x_406:
[----:B------:R-:W-:Y:S05]  /*78e0*/  BSYNC.RECONVERGENT B0 ;  /* 0x0000000000007941 */ /* 0x000fea0003800200 */
.L_x_404:
[----:B------:R-:W-:Y:S02]  /*78f0*/  IMAD R0, R12, UR7, R17 ;  /* 0x000000070c007c24 */ /* 0x000fe4000f8e0211 */
[----:B------:R-:W-:Y:S02]  /*7900*/  HFMA2 R13, -RZ, RZ, 0.125, 0 ;  /* 0x30000000ff0d7431 */ /* 0x000fe400000001ff */
[C---:B-----5:R-:W-:Y:S01]  /*7910*/  FMUL R39, R20.reuse, R39 ;  /* 0x0000002714277220 */ /* 0x060fe20000400000 */
[----:B------:R-:W-:Y:S01]  /*7920*/  FMUL R45, R20, R45 ;  /* 0x0000002d142d7220 */ /* 0x000fe20000400000 */
[----:B------:R-:W-:Y:S02]  /*7930*/  IMAD R0, R0, 0x41c64e6d, RZ ;  /* 0x41c64e6d00007824 */ /* 0x000fe400078e02ff */
[C---:B------:R-:W-:Y:S01]  /*7940*/  FMUL R51, R14.reuse, R51 ;  /* 0x000000330e337220 */ /* 0x040fe20000400000 */
[C---:B------:R-:W-:Y:S01]  /*7950*/  FFMA R39, R14.reuse, R49, R39 ;  /* 0x000000310e277223 */ /* 0x040fe20000000027 */
[----:B------:R-:W-:Y:S01]  /*7960*/  FFMA R45, R14, R47, R45 ;  /* 0x0000002f0e2d7223 */ /* 0x000fe2000000002d */
[----:B------:R-:W-:Y:S01]  /*7970*/  BSSY.RECONVERGENT B0, `(.L_x_407) ;  /* 0x0000023000007945 */ /* 0x000fe20003800200 */
[----:B------:R-:W-:Y:S01]  /*7980*/  IADD3 R10, PT, PT, R0, 0xd431, RZ ;  /* 0x0000d431000a7810 */ /* 0x000fe20007ffe0ff */
[----:B------:R-:W-:Y:S01]  /*7990*/  FFMA R37, R20, R37, R51 ;  /* 0x0000002514257223 */ /* 0x000fe20000000033 */
[----:B------:R-:W-:-:S02]  /*79a0*/  IADD3 R9, PT, PT, R0, 0x3039, RZ ;  /* 0x0000303900097810 */ /* 0x000fc40007ffe0ff */
[----:B------:R-:W-:Y:S02]  /*79b0*/  LOP3.LUT R10, R10, 0x7fffffff, RZ, 0xc0, !PT ;  /* 0x7fffffff0a0a7812 */ /* 0x000fe400078ec0ff */
[----:B------:R-:W-:Y:S02]  /*79c0*/  IADD3 R0, PT, PT, R0, 0x181cd, RZ ;  /* 0x000181cd00007810 */ /* 0x000fe40007ffe0ff */
[----:B------:R-:W-:Y:S02]  /*79d0*/  LOP3.LUT R9, R9, 0x7fffffff, RZ, 0xc0, !PT ;  /* 0x7fffffff09097812 */ /* 0x000fe400078ec0ff */
[----:B------:R-:W-:Y:S02]  /*79e0*/  I2FP.F32.U32 R10, R10 ;  /* 0x0000000a000a7245 */ /* 0x000fe40000201000 */
[----:B------:R-:W-:Y:S02]  /*79f0*/  LOP3.LUT R0, R0, 0x7fffffff, RZ, 0xc0, !PT ;  /* 0x7fffffff00007812 */ /* 0x000fe400078ec0ff */
        /* <DEDUP_REMOVED lines=8> */
[----:B------:R-:W-:Y:S02]  /*7a80*/  FADD R0, R0, R0 ;  /* 0x0000000000007221 */ /* 0x000fe40000000000 */
[-C--:B------:R-:W-:Y:S01]  /*7a90*/  FFMA R38, R38, R11.reuse, R45 ;  /* 0x0000000b26267223 */ /* 0x080fe2000000002d */
[----:B------:R-:W-:Y:S01]  /*7aa0*/  FMUL R9, R34, R34 ;  /* 0x0000002222097220 */ /* 0x000fe20000400000 */
[----:B------:R-:W-:-:S03]  /*7ab0*/  FFMA R32, R0, R11, R37 ;  /* 0x0000000b00207223 */ /* 0x000fc60000000025 */
        /* <DEDUP_REMOVED lines=8> */
[----:B------:R-:W-:Y:S05]  /*7b40*/  CALL.REL.NOINC `($__internal_4_$__cuda_sm20_sqrt_rn_f32_slowpath) ;  /* 0x0000000c004c7944 */ /* 0x000fea0003c00000 */
[----:B------:R-:W-:Y:S05]  /*7b50*/  BRA `(.L_x_409) ;  /* 0x0000000000107947 */ /* 0x000fea0003800000 */
.L_x_408:
[----:B------:R-:W-:Y:S01]  /*7b60*/  FMUL.FTZ R11, R0, R9 ;  /* 0x00000009000b7220 */ /* 0x000fe20000410000 */
[----:B------:R-:W-:-:S03]  /*7b70*/  FMUL.FTZ R9, R9, 0.5 ;  /* 0x3f00000009097820 */ /* 0x000fc60000410000 */
[----:B------:R-:W-:-:S04]  /*7b80*/  FFMA R0, -R11, R11, R0 ;  /* 0x0000000b0b007223 */ /* 0x000fc80000000100 */
[----:B------:R-:W-:-:S07]  /*7b90*/  FFMA R11, R0, R9, R11 ;  /* 0x00000009000b7223 */ /* 0x000fce000000000b */
.L_x_409:
[----:B------:R-:W-:Y:S05]  /*7ba0*/  BSYNC.RECONVERGENT B0 ;  /* 0x0000000000007941 */ /* 0x000fea0003800200 */
.L_x_407:
        /* <DEDUP_REMOVED lines=17> */
[----:B------:R-:W-:Y:S05]  /*7cc0*/  CALL.REL.NOINC `($__internal_5_$__cuda_sm3x_div_rn_noftz_f32_slowpath) ;  /* 0x0000000c00447944 */ /* 0x000fea0003c00000 */
.L_x_413:
[----:B------:R-:W-:Y:S05]  /*7cd0*/  BSYNC.RECONVERGENT B4 ;  /* 0x0000000000047941 */ /* 0x000fea0003800200 */
.L_x_412:
[-C--:B------:R-:W-:Y:S01]  /*7ce0*/  FMUL R38, R38, R0.reuse ;  /* 0x0000000026267220 */ /* 0x080fe20000400000 */
[-C--:B------:R-:W-:Y:S01]  /*7cf0*/  FMUL R34, R34, R0.reuse ;  /* 0x0000000022227220 */ /* 0x080fe20000400000 */
[----:B------:R-:W-:-:S07]  /*7d00*/  FMUL R32, R32, R0 ;  /* 0x0000000020207220 */ /* 0x000fce0000400000 */
.L_x_411:
[----:B------:R-:W-:Y:S05]  /*7d10*/  BSYNC.RECONVERGENT B3 ;  /* 0x0000000000037941 */ /* 0x000fea0003800200 */
.L_x_410:
[----:B------:R-:W-:Y:S01]  /*7d20*/  FMUL R9, R34, R34 ;  /* 0x0000002222097220 */ /* 0x000fe20000400000 */
[C---:B------:R-:W-:Y:S01]  /*7d30*/  FFMA R35, R14.reuse, R38, R35 ;  /* 0x000000260e237223 */ /* 0x040fe20000000023 */
[C---:B------:R-:W-:Y:S01]  /*7d40*/  FFMA R33, R14.reuse, R34, R33 ;  /* 0x000000220e217223 */ /* 0x040fe20000000021 */
[----:B------:R-:W-:Y:S01]  /*7d50*/  FFMA R23, R14, R32, R23 ;  /* 0x000000200e177223 */ /* 0x000fe20000000017 */
        /* <DEDUP_REMOVED lines=22> */
[----:B0-----:R-:W-:Y:S05]  /*7ec0*/  CALL.REL.NOINC `($__internal_5_$__cuda_sm3x_div_rn_noftz_f32_slowpath) ;  /* 0x0000000800c47944 */ /* 0x001fea0003c00000 */
.L_x_415:
[----:B------:R-:W-:Y:S05]  /*7ed0*/  BSYNC.RECONVERGENT B3 ;  /* 0x0000000000037941 */ /* 0x000fea0003800200 */
.L_x_414:
[----:B------:R-:W-:Y:S01]  /*7ee0*/  IADD3 R17, PT, PT, R8, R17, RZ ;  /* 0x0000001108117210 */ /* 0x000fe20007ffe0ff */
[----:B------:R-:W-:-:S03]  /*7ef0*/  FADD R21, R0, R21 ;  /* 0x0000001500157221 */ /* 0x000fc60000000000 */
[----:B------:R-:W-:-:S13]  /*7f00*/  ISETP.GE.AND P0, PT, R17, UR7, PT ;  /* 0x0000000711007c0c */ /* 0x000fda000bf06270 */
[----:B------:R-:W-:Y:S05]  /*7f10*/  @!P0 BRA `(.L_x_416) ;  /* 0xfffffff400a08947 */ /* 0x000fea000383ffff */
.L_x_400:
[----:B--2---:R-:W-:Y:S05]  /*7f20*/  BSYNC.RECONVERGENT B2 ;  /* 0x0000000000027941 */ /* 0x004fea0003800200 */
.L_x_399:
[----:B------:R-:W1:Y:S01]  /*7f30*/  SHFL.BFLY PT, R0, R21, 0x10, 0x1f ;  /* 0x0e001f0015007f89 */ /* 0x000e6200000e0000 */
[----:B------:R-:W-:Y:S01]  /*7f40*/  ISETP.NE.AND P0, PT, R2, RZ, PT ;  /* 0x000000ff0200720c */ /* 0x000fe20003f05270 */
[----:B------:R-:W-:Y:S01]  /*7f50*/  BSSY.RECONVERGENT B0, `(.L_x_417) ;  /* 0x000000d000007945 */ /* 0x000fe20003800200 */
[----:B-1----:R-:W-:-:S05]  /*7f60*/  FADD R0, R0, R21 ;  /* 0x0000001500007221 */ /* 0x002fca0000000000 */
[----:B------:R-:W1:Y:S02]  /*7f70*/  SHFL.BFLY PT, R9, R0, 0x8, 0x1f ;  /* 0x0d001f0000097f89 */ /* 0x000e6400000e0000 */
[----:B-1----:R-:W-:-:S05]  /*7f80*/  FADD R9, R0, R9 ;  /* 0x0000000900097221 */ /* 0x002fca0000000000 */
[----:B0-----:R-:W0:Y:S02]  /*7f90*/  SHFL.BFLY PT, R10, R9, 0x4, 0x1f ;  /* 0x0c801f00090a7f89 */ /* 0x001e2400000e0000 */
[----:B0-----:R-:W-:-:S05]  /*7fa0*/  FADD R10, R9, R10 ;  /* 0x0000000a090a7221 */ /* 0x001fca0000000000 */
[----:B------:R-:W0:Y:S02]  /*7fb0*/  SHFL.BFLY PT, R11, R10, 0x2, 0x1f ;  /* 0x0c401f000a0b7f89 */ /* 0x000e2400000e0000 */
[----:B0-----:R-:W-:-:S05]  /*7fc0*/  FADD R11, R10, R11 ;  /* 0x0000000b0a0b7221 */ /* 0x001fca0000000000 */
[----:B------:R-:W0:Y:S02]  /*7fd0*/  SHFL.BFLY PT, R12, R11, 0x1, 0x1f ;  /* 0x0c201f000b0c7f89 */ /* 0x000e2400000e0000 */
[----:B0-----:R-:W-:Y:S01]  /*7fe0*/  FADD R13, R11, R12 ;  /* 0x0000000c0b0d7221 */ /* 0x001fe20000000000 */
[----:B------:R-:W-:Y:S06]  /*7ff0*/  @P0 BRA `(.L_x_418) ;  /* 0x0000000000080947 */ /* 0x000fec0003800000 */
[----:B------:R-:W0:Y:S02]  /*8000*/  LDC.64 R10, c[0x0][0x3a0] ;  /* 0x0000e800ff0a7b82 */ /* 0x000e240000000a00 */
[----:B0-----:R0:W5:Y:S02]  /*8010*/  ATOMG.E.ADD.F32.FTZ.RN.STRONG.GPU PT, RZ, desc[UR12][R10.64], R13 ;  /* 0x8000000d0aff79a3 */ /* 0x001164000c1ef30c */
.L_x_418:
[----:B------:R-:W-:Y:S05]  /*8020*/  BSYNC.RECONVERGENT B0 ;  /* 0x0000000000007941 */ /* 0x000fea0003800200 */
.L_x_417:
[----:B------:R-:W-:Y:S06]  /*8030*/  BAR.SYNC.DEFER_BLOCKING 0x0 ;  /* 0x0000000000007b1d */ /* 0x000fec0000010000 */
[----:B------:R-:W-:Y:S05]  /*8040*/  BRA `(.L_x_223) ;  /* 0xffffff8000c87947 */ /* 0x000fea000383ffff */
.L_x_249:
[----:B----4-:R-:W-:Y:S01]  /*8050*/  HFMA2 R15, -RZ, RZ, 0, 9.5367431640625e-07 ;  /* 0x00000010ff0f7431 */ /* 0x010fe200000001ff */
[----:B------:R-:W-:Y:S01]  /*8060*/  BSSY B0, `(.L_x_419) ;  /* 0x0000007000007945 */ /* 0x000fe20003800000 */
[----:B------:R-:W-:Y:S02]  /*8070*/  MOV R9, R12 ;  /* 0x0000000c00097202 */ /* 0x000fe40000000f00 */
[----:B------:R-:W-:Y:S02]  /*8080*/  MOV R16, 0x1f ;  /* 0x0000001f00107802 */ /* 0x000fe40000000f00 */
[----:B------:R-:W-:-:S07]  /*8090*/  MOV R14, 0xffffffff ;  /* 0xffffffff000e7802 */ /* 0x000fce0000000f00 */
[----:B0123-5:R-:W-:Y:S05]  /*80a0*/  WARPSYNC.COLLECTIVE R14, `(.L_x_420) ;  /* 0x000000000e087348 */ /* 0x02ffea0003c00000 */
[----:B------:R4:W0:Y:S02]  /*80b0*/  SHFL.BFLY P1, R13, R9, R15, R16 ;  /* 0x0c00000f090d7389 */ /* 0x0008240000020010 */
[----:B012345:R-:W-:Y:S05]  /*80c0*/  ENDCOLLECTIVE ;  /* 0x000000000000791b */ /* 0x03ffea0003800000 */
.L_x_420:
[----:B------:R-:W-:Y:S05]  /*80d0*/  BSYNC B0 ;  /* 0x0000000000007941 */ /* 0x000fea0003800000 */
.L_x_419:
[----:B------:R-:W-:Y:S01]  /*80e0*/  MOV R9, R13 ;  /* 0x0000000d00097202 */ /* 0x000fe20000000f00 */
[----:B------:R-:W-:Y:S01]  /*80f0*/  HFMA2 R15, -RZ, RZ, 0, 4.76837158203125e-07 ;  /* 0x00000008ff0f7431 */ /* 0x000fe200000001ff */
[----:B------:R-:W-:Y:S02]  /*8100*/  MOV R16, 0x1f ;  /* 0x0000001f00107802 */ /* 0x000fe40000000f00 */
[----:B------:R-:W-:Y:S01]  /*8110*/  MOV R14, 0xffffffff ;  /* 0xffffffff000e7802 */ /* 0x000fe20000000f00 */
[----:B------:R-:W-:-:S07]  /*8120*/  FADD R9, R9, R12 ;  /* 0x0000000c09097221 */ /* 0x000fce0000000000 */
[----:B------:R-:W-:Y:S05]  /*8130*/  WARPSYNC.COLLECTIVE R14, `(.L_x_421) ;  /* 0x000000000e087348 */ /* 0x000fea0003c00000 */
[----:B------:R0:W1:Y:S02]  /*8140*/  SHFL.BFLY P1, R13, R9, R15, R16 ;  /* 0x0c00000f090d7389 */ /* 0x0000640000020010 */
[----:B01----:R-:W-:Y:S05]  /*8150*/  ENDCOLLECTIVE ;  /* 0x000000000000791b */ /* 0x003fea0003800000 */
.L_x_421:
[----:B------:R-:W-:Y:S01]  /*8160*/  HFMA2 R15, -RZ, RZ, 0, 2.384185791015625e-07 ;  /* 0x00000004ff0f7431 */ /* 0x000fe200000001ff */
[----:B------:R-:W-:-:S05]  /*8170*/  MOV R0, R13 ;  /* 0x0000000d00007202 */ /* 0x000fca0000000f00 */
[----:B------:R-:W-:-:S05]  /*8180*/  FADD R0, R9, R0 ;  /* 0x0000000009007221 */ /* 0x000fca0000000000 */
[----:B------:R-:W-:-:S07]  /*8190*/  MOV R9, R0 ;  /* 0x0000000000097202 */ /* 0x000fce0000000f00 */
[----:B------:R-:W-:Y:S05]  /*81a0*/  WARPSYNC.COLLECTIVE R14, `(.L_x_422) ;  /* 0x000000000e087348 */ /* 0x000fea0003c00000 */
[----:B------:R0:W1:Y:S02]  /*81b0*/  SHFL.BFLY P1, R13, R9, R15, R16 ;  /* 0x0c00000f090d7389 */ /* 0x0000640000020010 */
[----:B01----:R-:W-:Y:S05]  /*81c0*/  ENDCOLLECTIVE ;  /* 0x000000000000791b */ /* 0x003fea0003800000 */
.L_x_422:
[----:B------:R-:W-:Y:S01]  /*81d0*/  HFMA2 R15, -RZ, RZ, 0, 1.1920928955078125e-07 ;  /* 0x00000002ff0f7431 */ /* 0x000fe200000001ff */
[----:B------:R-:W-:-:S05]  /*81e0*/  MOV R11, R13 ;  /* 0x0000000d000b7202 */ /* 0x000fca0000000f00 */
[----:B------:R-:W-:-:S05]  /*81f0*/  FADD R11, R0, R11 ;  /* 0x0000000b000b7221 */ /* 0x000fca0000000000 */
[----:B------:R-:W-:-:S07]  /*8200*/  MOV R9, R11 ;  /* 0x0000000b00097202 */ /* 0x000fce0000000f00 */
[----:B------:R-:W-:Y:S05]  /*8210*/  WARPSYNC.COLLECTIVE R14, `(.L_x_423) ;  /* 0x000000000e087348 */ /* 0x000fea0003c00000 */
[----:B------:R0:W1:Y:S02]  /*8220*/  SHFL.BFLY P1, R13, R9, R15, R16 ;  /* 0x0c00000f090d7389 */ /* 0x0000640000020010 */
[----:B01----:R-:W-:Y:S05]  /*8230*/  ENDCOLLECTIVE ;  /* 0x000000000000791b */ /* 0x003fea0003800000 */
.L_x_423:
[----:B------:R-:W-:Y:S01]  /*8240*/  HFMA2 R15, -RZ, RZ, 0, 5.9604644775390625e-08 ;  /* 0x00000001ff0f7431 */ /* 0x000fe200000001ff */
[----:B------:R-:W-:-:S05]  /*8250*/  MOV R10, R13 ;  /* 0x0000000d000a7202 */ /* 0x000fca0000000f00 */
[----:B------:R-:W-:-:S05]  /*8260*/  FADD R10, R11, R10 ;  /* 0x0000000a0b0a7221 */ /* 0x000fca0000000000 */
[----:B------:R-:W-:-:S07]  /*8270*/  MOV R9, R10 ;  /* 0x0000000a00097202 */ /* 0x000fce0000000f00 */
[----:B------:R-:W-:Y:S05]  /*8280*/  WARPSYNC.COLLECTIVE R14, `(.L_x_424) ;  /* 0x000000000e087348 */ /* 0x000fea0003c00000 */
[----:B------:R0:W1:Y:S02]  /*8290*/  SHFL.BFLY P1, R13, R9, R15, R16 ;  /* 0x0c00000f090d7389 */ /* 0x0000640000020010 */
[----:B01----:R-:W-:Y:S05]  /*82a0*/  ENDCOLLECTIVE ;  /* 0x000000000000791b */ /* 0x003fea0003800000 */
.L_x_424:
[----:B------:R-:W-:Y:S05]  /*82b0*/  BRA `(.L_x_425) ;  /* 0xffffff98000c7947 */ /* 0x000fea000383ffff */
.L_x_277:
[----:B0-----:R-:W-:Y:S01]  /*82c0*/  HFMA2 R15, -RZ, RZ, 0, 9.5367431640625e-07 ;  /* 0x00000010ff0f7431 */ /* 0x001fe200000001ff */
[----:B------:R-:W-:Y:S01]  /*82d0*/  BSSY B0, `(.L_x_426) ;  /* 0x0000007000007945 */ /* 0x000fe20003800000 */
[----:B------:R-:W-:Y:S02]  /*82e0*/  MOV R9, R26 ;  /* 0x0000001a00097202 */ /* 0x000fe40000000f00 */
[----:B------:R-:W-:Y:S02]  /*82f0*/  MOV R16, 0x1f ;  /* 0x0000001f00107802 */ /* 0x000fe40000000f00 */
[----:B------:R-:W-:-:S07]  /*8300*/  MOV R14, 0xffffffff ;  /* 0xffffffff000e7802 */ /* 0x000fce0000000f00 */
[----:B-1-345:R-:W-:Y:S05]  /*8310*/  WARPSYNC.COLLECTIVE R14, `(.L_x_427) ;  /* 0x000000000e087348 */ /* 0x03afea0003c00000 */
[----:B------:R0:W2:Y:S02]  /*8320*/  SHFL.BFLY P1, R13, R9, R15, R16 ;  /* 0x0c00000f090d7389 */ /* 0x0000a40000020010 */
[----:B012345:R-:W-:Y:S05]  /*8330*/  ENDCOLLECTIVE ;  /* 0x000000000000791b */ /* 0x03ffea0003800000 */
.L_x_427:
[----:B------:R-:W-:Y:S05]  /*8340*/  BSYNC B0 ;  /* 0x0000000000007941 */ /* 0x000fea0003800000 */
.L_x_426:
        /* <DEDUP_REMOVED lines=8> */
.L_x_428:
[----:B------:R-:W-:Y:S01]  /*83d0*/  HFMA2 R15, -RZ, RZ, 0, 2.384185791015625e-07 ;  /* 0x00000004ff0f7431 */ /* 0x000fe200000001ff */
[----:B------:R-:W-:-:S05]  /*83e0*/  MOV R0, R13 ;  /* 0x0000000d00007202 */ /* 0x000fca0000000f00 */
[----:B------:R-:W-:-:S05]  /*83f0*/  FADD R0, R9, R0 ;  /* 0x0000000009007221 */ /* 0x000fca0000000000 */
[----:B------:R-:W-:-:S07]  /*8400*/  MOV R9, R0 ;  /* 0x0000000000097202 */ /* 0x000fce0000000f00 */
[----:B------:R-:W-:Y:S05]  /*8410*/  WARPSYNC.COLLECTIVE R14, `(.L_x_429) ;  /* 0x000000000e087348 */ /* 0x000fea0003c00000 */
[----:B------:R0:W1:Y:S02]  /*8420*/  SHFL.BFLY P1, R13, R9, R15, R16 ;  /* 0x0c00000f090d7389 */ /* 0x0000640000020010 */
[----:B01----:R-:W-:Y:S05]  /*8430*/  ENDCOLLECTIVE ;  /* 0x000000000000791b */ /* 0x003fea0003800000 */
.L_x_429:
[----:B------:R-:W-:Y:S01]  /*8440*/  HFMA2 R15, -RZ, RZ, 0, 1.1920928955078125e-07 ;  /* 0x00000002ff0f7431 */ /* 0x000fe200000001ff */
[----:B------:R-:W-:-:S05]  /*8450*/  MOV R11, R13 ;  /* 0x0000000d000b7202 */ /* 0x000fca0000000f00 */
[----:B------:R-:W-:-:S05]  /*8460*/  FADD R11, R0, R11 ;  /* 0x0000000b000b7221 */ /* 0x000fca0000000000 */
[----:B------:R-:W-:-:S07]  /*8470*/  MOV R9, R11 ;  /* 0x0000000b00097202 */ /* 0x000fce0000000f00 */
[----:B------:R-:W-:Y:S05]  /*8480*/  WARPSYNC.COLLECTIVE R14, `(.L_x_430) ;  /* 0x000000000e087348 */ /* 0x000fea0003c00000 */
[----:B------:R0:W1:Y:S02]  /*8490*/  SHFL.BFLY P1, R13, R9, R15, R16 ;  /* 0x0c00000f090d7389 */ /* 0x0000640000020010 */
[----:B01----:R-:W-:Y:S05]  /*84a0*/  ENDCOLLECTIVE ;  /* 0x000000000000791b */ /* 0x003fea0003800000 */
.L_x_430:
[----:B------:R-:W-:Y:S01]  /*84b0*/  HFMA2 R15, -RZ, RZ, 0, 5.9604644775390625e-08 ;  /* 0x00000001ff0f7431 */ /* 0x000fe200000001ff */
[----:B------:R-:W-:-:S05]  /*84c0*/  MOV R10, R13 ;  /* 0x0000000d000a7202 */ /* 0x000fca0000000f00 */
[----:B------:R-:W-:-:S05]  /*84d0*/  FADD R12, R11, R10 ;  /* 0x0000000a0b0c7221 */ /* 0x000fca0000000000 */
[----:B------:R-:W-:-:S07]  /*84e0*/  MOV R9, R12 ;  /* 0x0000000c00097202 */ /* 0x000fce0000000f00 */
[----:B------:R-:W-:Y:S05]  /*84f0*/  WARPSYNC.COLLECTIVE R14, `(.L_x_431) ;  /* 0x000000000e087348 */ /* 0x000fea0003c00000 */
[----:B------:R0:W1:Y:S02]  /*8500*/  SHFL.BFLY P1, R13, R9, R15, R16 ;  /* 0x0c00000f090d7389 */ /* 0x0000640000020010 */
[----:B01----:R-:W-:Y:S05]  /*8510*/  ENDCOLLECTIVE ;  /* 0x000000000000791b */ /* 0x003fea0003800000 */
.L_x_431:
[----:B------:R-:W-:Y:S05]  /*8520*/  BRA `(.L_x_432) ;  /* 0xffffffa400d07947 */ /* 0x000fea000383ffff */
        .weak           $__internal_3_$__cuda_sm20_rcp_rn_f32_slowpath
        .type           $__internal_3_$__cuda_sm20_rcp_rn_f32_slowpath,@function
        .size           $__internal_3_$__cuda_sm20_rcp_rn_f32_slowpath,($__internal_4_$__cuda_sm20_sqrt_rn_f32_slowpath - $__internal_3_$__cuda_sm20_rcp_rn_f32_slowpath)
$__internal_3_$__cuda_sm20_rcp_rn_f32_slowpath:
        /* <DEDUP_REMOVED lines=15> */
.L_x_434:
[----:B------:R-:W-:-:S04]  /*8620*/  IADD3 R11, PT, PT, R9, -0xfd, RZ ;  /* 0xffffff03090b7810 */ /* 0x000fc80007ffe0ff */
[----:B------:R-:W-:-:S13]  /*8630*/  ISETP.GT.U32.AND P0, PT, R11, 0x1, PT ;  /* 0x000000010b00780c */ /* 0x000fda0003f04070 */
[----:B------:R-:W-:Y:S05]  /*8640*/  @P0 BRA `(.L_x_436) ;  /* 0x0000000000780947 */ /* 0x000fea0003800000 */
[----:B------:R-:W-:Y:S02]  /*8650*/  LOP3.LUT R51, R0, 0x7fffff, RZ, 0xc0, !PT ;  /* 0x007fffff00337812 */ /* 0x000fe400078ec0ff */
[----:B------:R-:W-:Y:S02]  /*8660*/  MOV R16, 0x3 ;  /* 0x0000000300107802 */ /* 0x000fe40000000f00 */
[----:B------:R-:W-:Y:S02]  /*8670*/  LOP3.LUT R51, R51, 0x3f800000, RZ, 0xfc, !PT ;  /* 0x3f80000033337812 */ /* 0x000fe400078efcff */
[----:B------:R-:W-:Y:S02]  /*8680*/  SHF.L.U32 R16, R16, R11, RZ ;  /* 0x0000000b10107219 */ /* 0x000fe400000006ff */
[----:B------:R-:W0:Y:S02]  /*8690*/  MUFU.RCP R18, R51 ;  /* 0x0000003300127308 */ /* 0x000e240000001000 */
        /* <DEDUP_REMOVED lines=11> */
[----:B------:R-:W-:Y:S02]  /*8750*/  LOP3.LUT P3, RZ, R18, R11, R15, 0xf8, !PT ;  /* 0x0000000b12ff7212 */ /* 0x000fe4000786f80f */
[C---:B------:R-:W-:Y:S02]  /*8760*/  LOP3.LUT P0, RZ, R16.reuse, 0x1, RZ, 0xc0, !PT ;  /* 0x0000000110ff7812 */ /* 0x040fe4000780c0ff */
[----:B------:R-:W-:Y:S02]  /*8770*/  LOP3.LUT P4, RZ, R16, 0x2, RZ, 0xc0, !PT ;  /* 0x0000000210ff7812 */ /* 0x000fe4000788c0ff */
[----:B------:R-:W-:Y:S02]  /*8780*/  IADD3 R16, PT, PT, R9, -0xfc, RZ ;  /* 0xffffff0409107810 */ /* 0x000fe40007ffe0ff */
[----:B------:R-:W-:-:S02]  /*8790*/  PLOP3.LUT P0, PT, P0, P3, P4, 0xe0, 0x0 ;  /* 0x000000000000781c */ /* 0x000fc40000707c40 */
[----:B------:R-:W-:Y:S02]  /*87a0*/  LOP3.LUT P3, RZ, R0, 0x7fffff, RZ, 0xc0, !PT ;  /* 0x007fffff00ff7812 */ /* 0x000fe4000786c0ff */
[----:B------:R-:W-:-:S04]  /*87b0*/  SEL R11, RZ, 0x1, !P0 ;  /* 0x00000001ff0b7807 */ /* 0x000fc80004000000 */
[----:B------:R-:W-:-:S04]  /*87c0*/  IADD3 R11, PT, PT, -R11, RZ, RZ ;  /* 0x000000ff0b0b7210 */ /* 0x000fc80007ffe1ff */
[----:B------:R-:W-:Y:S02]  /*87d0*/  ISETP.GE.AND P0, PT, R11, RZ, PT ;  /* 0x000000ff0b00720c */ /* 0x000fe40003f06270 */
[----:B------:R-:W-:-:S11]  /*87e0*/  SHF.R.U32.HI R11, RZ, R16, R15 ;  /* 0x00000010ff0b7219 */ /* 0x000fd6000001160f */
[----:B------:R-:W-:-:S04]  /*87f0*/  @!P0 IADD3 R11, PT, PT, R11, 0x1, RZ ;  /* 0x000000010b0b8810 */ /* 0x000fc80007ffe0ff */
[----:B------:R-:W-:-:S04]  /*8800*/  @!P3 SHF.L.U32 R11, R11, 0x1, RZ ;  /* 0x000000010b0bb819 */ /* 0x000fc800000006ff */
[----:B------:R-:W-:Y:S01]  /*8810*/  LOP3.LUT R11, R11, 0x80000000, R0, 0xf8, !PT ;  /* 0x800000000b0b7812 */ /* 0x000fe200078ef800 */
[----:B------:R-:W-:Y:S06]  /*8820*/  BRA `(.L_x_435) ;  /* 0x0000000000047947 */ /* 0x000fec0003800000 */
.L_x_436:
[----:B------:R0:W1:Y:S02]  /*8830*/  MUFU.RCP R11, R0 ;  /* 0x00000000000b7308 */ /* 0x0000640000001000 */
.L_x_435:
[----:B------:R-:W-:Y:S05]  /*8840*/  BSYNC.RECONVERGENT B0 ;  /* 0x0000000000007941 */ /* 0x000fea0003800200 */
.L_x_433:
[----:B------:R-:W-:Y:S01]  /*8850*/  HFMA2 R53, -RZ, RZ, 0, 0 ;  /* 0x00000000ff357431 */ /* 0x000fe200000001ff */
[----:B------:R-:W-:-:S04]  /*8860*/  MOV R52, R10 ;  /* 0x0000000a00347202 */ /* 0x000fc80000000f00 */
[----:B01----:R-:W-:Y:S05]  /*8870*/  RET.REL.NODEC R52 `(persistent_md_kernel) ;  /* 0xffffff7434e07950 */ /* 0x003fea0003c3ffff */
        .weak           $__internal_4_$__cuda_sm20_sqrt_rn_f32_slowpath
        .type           $__internal_4_$__cuda_sm20_sqrt_rn_f32_slowpath,@function
        .size           $__internal_4_$__cuda_sm20_sqrt_rn_f32_slowpath,($__internal_5_$__cuda_sm3x_div_rn_noftz_f32_slowpath - $__internal_4_$__cuda_sm20_sqrt_rn_f32_slowpath)
$__internal_4_$__cuda_sm20_sqrt_rn_f32_slowpath:
        /* <DEDUP_REMOVED lines=10> */
[----:B------:R-:W-:-:S04]  /*8920*/  @P0 FFMA R16, R9, 1.84467440737095516160e+19, RZ ;  /* 0x5f80000009100823 */ /* 0x000fc800000000ff */
[----:B------:R-:W0:Y:S02]  /*8930*/  @P0 MUFU.RSQ R15, R16 ;  /* 0x00000010000f0308 */ /* 0x000e240000001400 */
[----:B0-----:R-:W-:Y:S01]  /*8940*/  @P0 FMUL.FTZ R13, R16, R15 ;  /* 0x0000000f100d0220 */ /* 0x001fe20000410000 */
[----:B------:R-:W-:-:S03]  /*8950*/  @P0 FMUL.FTZ R10, R15, 0.5 ;  /* 0x3f0000000f0a0820 */ /* 0x000fc60000410000 */
[----:B------:R-:W-:-:S04]  /*8960*/  @P0 FADD.FTZ R11, -R13, -RZ ;  /* 0x800000ff0d0b0221 */ /* 0x000fc80000010100 */
[----:B------:R-:W-:Y:S01]  /*8970*/  @P0 FFMA R18, R13, R11, R16 ;  /* 0x0000000b0d120223 */ /* 0x000fe20000000010 */
[----:B------:R-:W-:-:S03]  /*8980*/  @!P0 MOV R11, R9 ;  /* 0x00000009000b8202 */ /* 0x000fc60000000f00 */
[----:B------:R-:W-:-:S04]  /*8990*/  @P0 FFMA R10, R18, R10, R13 ;  /* 0x0000000a120a0223 */ /* 0x000fc8000000000d */
[----:B------:R-:W-:-:S07]  /*89a0*/  @P0 FMUL.FTZ R11, R10, 2.3283064365386962891e-10 ;  /* 0x2f8000000a0b0820 */ /* 0x000fce0000410000 */
.L_x_437:
[----:B------:R-:W-:Y:S01]  /*89b0*/  HFMA2 R53, -RZ, RZ, 0, 0 ;  /* 0x00000000ff357431 */ /* 0x000fe200000001ff */
[----:B------:R-:W-:-:S04]  /*89c0*/  MOV R52, R0 ;  /* 0x0000000000347202 */ /* 0x000fc80000000f00 */
[----:B------:R-:W-:Y:S05]  /*89d0*/  RET.REL.NODEC R52 `(persistent_md_kernel) ;  /* 0xffffff7434887950 */ /* 0x000fea0003c3ffff */
        .weak           $__internal_5_$__cuda_sm3x_div_rn_noftz_f32_slowpath
        .type           $__internal_5_$__cuda_sm3x_div_rn_noftz_f32_slowpath,@function
        .size           $__internal_5_$__cuda_sm3x_div_rn_noftz_f32_slowpath,(.L_x_455 - $__internal_5_$__cuda_sm3x_div_rn_noftz_f32_slowpath)
$__internal_5_$__cuda_sm3x_div_rn_noftz_f32_slowpath:
        /* <DEDUP_REMOVED lines=17> */
[----:B------:R-:W-:Y:S02]  /*8af0*/  FSETP.NEU.FTZ.AND P1, PT, |R37|, +INF , PT ;  /* 0x7f8000002500780b */ /* 0x000fe40003f3d200 */
        /* <DEDUP_REMOVED lines=16> */
.L_x_439:
[----:B------:R-:W-:Y:S01]  /*8c00*/  LEA R0, R9, 0xc0800000, 0x17 ;  /* 0xc080000009007811 */ /* 0x000fe200078eb8ff */
[----:B------:R-:W-:Y:S01]  /*8c10*/  BSSY.RECONVERGENT B1, `(.L_x_444) ;  /* 0x0000036000017945 */ /* 0x000fe20003800200 */
[----:B------:R-:W-:Y:S02]  /*8c20*/  IADD3 R16, PT, PT, R16, -0x7f, RZ ;  /* 0xffffff8110107810 */ /* 0x000fe40007ffe0ff */
[----:B------:R-:W-:-:S03]  /*8c30*/  IADD3 R39, PT, PT, -R0, R15, RZ ;  /* 0x0000000f00277210 */ /* 0x000fc60007ffe1ff */
[C---:B------:R-:W-:Y:S01]  /*8c40*/  IMAD R0, R16.reuse, -0x800000, R37 ;  /* 0xff80000010007824 */ /* 0x040fe200078e0225 */
[----:B------:R-:W0:Y:S01]  /*8c50*/  MUFU.RCP R18, R39 ;  /* 0x0000002700127308 */ /* 0x000e220000001000 */
[----:B------:R-:W-:Y:S01]  /*8c60*/  FADD.FTZ R13, -R39, -RZ ;  /* 0x800000ff270d7221 */ /* 0x000fe20000010100 */
[----:B------:R-:W-:-:S04]  /*8c70*/  IADD3 R16, PT, PT, R16, 0x7f, -R9 ;  /* 0x0000007f10107810 */ /* 0x000fc80007ffe809 */
[----:B------:R-:W-:Y:S01]  /*8c80*/  IADD3 R11, PT, PT, R16, R11, RZ ;  /* 0x0000000b100b7210 */ /* 0x000fe20007ffe0ff */
[----:B0-----:R-:W-:-:S04]  /*8c90*/  FFMA R15, R18, R13, 1 ;  /* 0x3f800000120f7423 */ /* 0x001fc8000000000d */
[----:B------:R-:W-:-:S04]  /*8ca0*/  FFMA R15, R18, R15, R18 ;  /* 0x0000000f120f7223 */ /* 0x000fc80000000012 */
[----:B------:R-:W-:-:S04]  /*8cb0*/  FFMA R18, R0, R15, RZ ;  /* 0x0000000f00127223 */ /* 0x000fc800000000ff */
[----:B------:R-:W-:-:S04]  /*8cc0*/  FFMA R36, R13, R18, R0 ;  /* 0x000000120d247223 */ /* 0x000fc80000000000 */
[----:B------:R-:W-:-:S04]  /*8cd0*/  FFMA R36, R15, R36, R18 ;  /* 0x000000240f247223 */ /* 0x000fc80000000012 */
[----:B------:R-:W-:-:S04]  /*8ce0*/  FFMA R13, R13, R36, R0 ;  /* 0x000000240d0d7223 */ /* 0x000fc80000000000 */
        /* <DEDUP_REMOVED lines=17> */
[----:B------:R-:W-:Y:S02]  /*8e00*/  IADD3 R13, PT, PT, R9, 0x20, RZ ;  /* 0x00000020090d7810 */ /* 0x000fe40007ffe0ff */
[----:B------:R-:W-:Y:S02]  /*8e10*/  LOP3.LUT R11, R11, 0x7fffff, RZ, 0xc0, !PT ;  /* 0x007fffff0b0b7812 */ /* 0x000fe400078ec0ff */
[----:B------:R-:W-:Y:S02]  /*8e20*/  ISETP.NE.AND P2, PT, R9, RZ, PT ;  /* 0x000000ff0900720c */ /* 0x000fe40003f45270 */
        /* <DEDUP_REMOVED lines=16> */
.L_x_446:
[----:B------:R-:W-:-:S04]  /*8f30*/  LOP3.LUT R0, R0, 0x80000000, RZ, 0xc0, !PT ;  /* 0x8000000000007812 */ /* 0x000fc800078ec0ff */
[----:B------:R-:W-:Y:S01]  /*8f40*/  LOP3.LUT R0, R0, 0x7f800000, RZ, 0xfc, !PT ;  /* 0x7f80000000007812 */ /* 0x000fe200078efcff */
[----:B------:R-:W-:Y:S06]  /*8f50*/  BRA `(.L_x_447) ;  /* 0x0000000000047947 */ /* 0x000fec0003800000 */
.L_x_445:
[----:B------:R-:W-:-:S07]  /*8f60*/  LEA R0, R11, R0, 0x17 ;  /* 0x000000000b007211 */ /* 0x000fce00078eb8ff */
.L_x_447:
[----:B------:R-:W-:Y:S05]  /*8f70*/  BSYNC.RECONVERGENT B1 ;  /* 0x0000000000017941 */ /* 0x000fea0003800200 */
.L_x_444:
[----:B------:R-:W-:Y:S05]  /*8f80*/  BRA `(.L_x_448) ;  /* 0x0000000000207947 */ /* 0x000fea0003800000 */
.L_x_443:
[----:B------:R-:W-:-:S04]  /*8f90*/  LOP3.LUT R15, R15, 0x80000000, R37, 0x48, !PT ;  /* 0x800000000f0f7812 */ /* 0x000fc800078e4825 */
[----:B------:R-:W-:Y:S01]  /*8fa0*/  LOP3.LUT R0, R15, 0x7f800000, RZ, 0xfc, !PT ;  /* 0x7f8000000f007812 */ /* 0x000fe200078efcff */
[----:B------:R-:W-:Y:S06]  /*8fb0*/  BRA `(.L_x_448) ;  /* 0x0000000000147947 */ /* 0x000fec0003800000 */
.L_x_442:
[----:B------:R-:W-:Y:S01]  /*8fc0*/  LOP3.LUT R0, R15, 0x80000000, R37, 0x48, !PT ;  /* 0x800000000f007812 */ /* 0x000fe200078e4825 */
[----:B------:R-:W-:Y:S06]  /*8fd0*/  BRA `(.L_x_448) ;  /* 0x00000000000c7947 */ /* 0x000fec0003800000 */
.L_x_441:
[----:B------:R-:W0:Y:S01]  /*8fe0*/  MUFU.RSQ R0, -QNAN ;  /* 0xffc0000000007908 */ /* 0x000e220000001400 */
[----:B------:R-:W-:Y:S05]  /*8ff0*/  BRA `(.L_x_448) ;  /* 0x0000000000047947 */ /* 0x000fea0003800000 */
.L_x_440:
[----:B------:R-:W-:-:S07]  /*9000*/  FADD.FTZ R0, R37, R15 ;  /* 0x0000000f25007221 */ /* 0x000fce0000010000 */
.L_x_448:
[----:B------:R-:W-:Y:S05]  /*9010*/  BSYNC.RECONVERGENT B0 ;  /* 0x0000000000007941 */ /* 0x000fea0003800200 */
.L_x_438:
[----:B------:R-:W-:-:S04]  /*9020*/  HFMA2 R11, -RZ, RZ, 0, 0 ;  /* 0x00000000ff0b7431 */ /* 0x000fc800000001ff */
[----:B0-----:R-:W-:Y:S05]  /*9030*/  RET.REL.NODEC R10 `(persistent_md_kernel) ;  /* 0xffffff6c0af07950 */ /* 0x001fea0003c3ffff */
.L_x_449:
        /* <DEDUP_REMOVED lines=12> */
.L_x_455:


//--------------------- .nv.shared.l2_cache_warmup --------------------------
	.section	.nv.shared.l2_cache_warmup,"aw",@nobits
	.sectionflags	@""
	.align	4
.nv.shared.l2_cache_warmup:
	.zero		1028


//--------------------- .nv.shared.reserved.0     --------------------------
	.section	.nv.shared.reserved.0,"aw",@nobits
	.weak		__nv_reservedSMEM_offset_0_alias
	.size		__nv_reservedSMEM_offset_0_alias, 0, 64
	.other		__nv_reservedSMEM_offset_0_alias,@"STO_CUDA_RESERVED_SHARED STV_DEFAULT"
__nv_reservedSMEM_offset_0_alias:
	.zero		0
	.zero		64


//--------------------- .nv.shared.tensor_core_distance_matrix --------------------------
	.section	.nv.shared.tensor_core_distance_matrix,"aw",@nobits
	.sectionflags	@""
	.align	4
.nv.shared.tensor_core_distance_matrix:
	.zero		2304


//--------------------- .nv.shared.graph_md_step  --------------------------
	.section	.nv.shared.graph_md_step,"aw",@nobits
	.sectionflags	@""
	.align	4
.nv.shared.graph_md_step:
	.zero		2584


//--------------------- .nv.shared.persistent_md_kernel --------------------------
	.section	.nv.shared.persistent_md_kernel,"aw",@nobits
	.sectionflags	@""
	.align	4
.nv.shared.persistent_md_kernel:
	.zero		2604


//--------------------- .nv.constant0.l2_cache_warmup --------------------------
	.section	.nv.constant0.l2_cache_warmup,"a",@progbits
	.sectionflags	@""
	.align	4
.nv.constant0.l2_cache_warmup:
	.zero		920


//--------------------- .nv.constant0.positions_to_half --------------------------
	.section	.nv.constant0.positions_to_half,"a",@progbits
	.sectionflags	@""
	.align	4
.nv.constant0.positions_to_half:
	.zero		924


//--------------------- .nv.constant0.zero_forces --------------------------
	.section	.nv.constant0.zero_forces,"a",@progbits
	.sectionflags	@""
	.align	4
.nv.constant0.zero_forces:
	.zero		908


//--------------------- .nv.constant0.tensor_core_distance_matrix --------------------------
	.section	.nv.constant0.tensor_core_distance_matrix,"a",@progbits
	.sectionflags	@""
	.align	4
.nv.constant0.tensor_core_distance_matrix:
	.zero		924


//--------------------- .nv.constant0.graph_md_step --------------------------
	.section	.nv.constant0.graph_md_step,"a",@progbits
	.sectionflags	@""
	.align	4
.nv.constant0.graph_md_step:
	.zero		1048


//--------------------- .nv.constant0.persistent_md_kernel --------------------------
	.section	.nv.constant0.persistent_md_kernel,"a",@progbits
	.sectionflags	@""
	.align	4
.nv.constant0.persistent_md_kernel:
	.zero		1040


//--------------------- SYMBOLS --------------------------

	.type		.nv.reservedSmem.offset0,@object
	.size		.nv.reservedSmem.offset0,0x4
	.type		.nv.reservedSmem.cap,@object
	.size		.nv.reservedSmem.cap,0x4
